//
// Generated by NVIDIA NVVM Compiler
//
// Compiler Build ID: CL-36424714
// Cuda compilation tools, release 13.0, V13.0.88
// Based on NVVM 20.0.0
//

.version 9.0
.target sm_100
.address_size 64

	// .globl	_Z20conv2d_update_outputILi16ELi16ELi1ELi1ELi16EEvPfS0_S0_iiiiiiiiiii
// _ZZ20conv2d_update_outputILi16ELi16ELi1ELi1ELi16EEvPfS0_S0_iiiiiiiiiiiE9shFilters has been demoted
// _ZZ20conv2d_update_outputILi16ELi16ELi1ELi1ELi16EEvPfS0_S0_iiiiiiiiiiiE8shImages has been demoted
// _ZZ20conv2d_update_outputILi16ELi16ELi1ELi2ELi16EEvPfS0_S0_iiiiiiiiiiiE9shFilters has been demoted
// _ZZ20conv2d_update_outputILi16ELi16ELi1ELi2ELi16EEvPfS0_S0_iiiiiiiiiiiE8shImages has been demoted
// _ZZ20conv2d_update_outputILi16ELi16ELi1ELi4ELi16EEvPfS0_S0_iiiiiiiiiiiE9shFilters has been demoted
// _ZZ20conv2d_update_outputILi16ELi16ELi1ELi4ELi16EEvPfS0_S0_iiiiiiiiiiiE8shImages has been demoted
// _ZZ20conv2d_update_outputILi16ELi16ELi2ELi1ELi16EEvPfS0_S0_iiiiiiiiiiiE9shFilters has been demoted
// _ZZ20conv2d_update_outputILi16ELi16ELi2ELi1ELi16EEvPfS0_S0_iiiiiiiiiiiE8shImages has been demoted
// _ZZ20conv2d_update_outputILi16ELi16ELi2ELi2ELi16EEvPfS0_S0_iiiiiiiiiiiE9shFilters has been demoted
// _ZZ20conv2d_update_outputILi16ELi16ELi2ELi2ELi16EEvPfS0_S0_iiiiiiiiiiiE8shImages has been demoted
// _ZZ20conv2d_update_outputILi16ELi16ELi2ELi4ELi16EEvPfS0_S0_iiiiiiiiiiiE9shFilters has been demoted
// _ZZ20conv2d_update_outputILi16ELi16ELi2ELi4ELi16EEvPfS0_S0_iiiiiiiiiiiE8shImages has been demoted
// _ZZ20conv2d_update_outputILi16ELi16ELi4ELi1ELi16EEvPfS0_S0_iiiiiiiiiiiE9shFilters has been demoted
// _ZZ20conv2d_update_outputILi16ELi16ELi4ELi1ELi16EEvPfS0_S0_iiiiiiiiiiiE8shImages has been demoted
// _ZZ20conv2d_update_outputILi16ELi16ELi4ELi2ELi16EEvPfS0_S0_iiiiiiiiiiiE9shFilters has been demoted
// _ZZ20conv2d_update_outputILi16ELi16ELi4ELi2ELi16EEvPfS0_S0_iiiiiiiiiiiE8shImages has been demoted
// _ZZ20conv2d_update_outputILi16ELi16ELi4ELi4ELi16EEvPfS0_S0_iiiiiiiiiiiE9shFilters has been demoted
// _ZZ20conv2d_update_outputILi16ELi16ELi4ELi4ELi16EEvPfS0_S0_iiiiiiiiiiiE8shImages has been demoted
// _ZZ20conv2d_update_outputILi16ELi16ELi8ELi1ELi16EEvPfS0_S0_iiiiiiiiiiiE9shFilters has been demoted
// _ZZ20conv2d_update_outputILi16ELi16ELi8ELi1ELi16EEvPfS0_S0_iiiiiiiiiiiE8shImages has been demoted
// _ZZ20conv2d_update_outputILi16ELi16ELi8ELi2ELi16EEvPfS0_S0_iiiiiiiiiiiE9shFilters has been demoted
// _ZZ20conv2d_update_outputILi16ELi16ELi8ELi2ELi16EEvPfS0_S0_iiiiiiiiiiiE8shImages has been demoted
// _ZZ20conv2d_update_outputILi16ELi16ELi8ELi4ELi16EEvPfS0_S0_iiiiiiiiiiiE9shFilters has been demoted
// _ZZ20conv2d_update_outputILi16ELi16ELi8ELi4ELi16EEvPfS0_S0_iiiiiiiiiiiE8shImages has been demoted
// _ZZ20conv2d_update_outputILi16ELi16ELi16ELi1ELi16EEvPfS0_S0_iiiiiiiiiiiE9shFilters has been demoted
// _ZZ20conv2d_update_outputILi16ELi16ELi16ELi1ELi16EEvPfS0_S0_iiiiiiiiiiiE8shImages has been demoted
// _ZZ20conv2d_update_outputILi16ELi16ELi16ELi2ELi16EEvPfS0_S0_iiiiiiiiiiiE9shFilters has been demoted
// _ZZ20conv2d_update_outputILi16ELi16ELi16ELi2ELi16EEvPfS0_S0_iiiiiiiiiiiE8shImages has been demoted
// _ZZ20conv2d_update_outputILi16ELi16ELi16ELi4ELi16EEvPfS0_S0_iiiiiiiiiiiE9shFilters has been demoted
// _ZZ20conv2d_update_outputILi16ELi16ELi16ELi4ELi16EEvPfS0_S0_iiiiiiiiiiiE8shImages has been demoted

.visible .entry _Z20conv2d_update_outputILi16ELi16ELi1ELi1ELi16EEvPfS0_S0_iiiiiiiiiii(
	.param .u64 .ptr .align 1 _Z20conv2d_update_outputILi16ELi16ELi1ELi1ELi16EEvPfS0_S0_iiiiiiiiiii_param_0,
	.param .u64 .ptr .align 1 _Z20conv2d_update_outputILi16ELi16ELi1ELi1ELi16EEvPfS0_S0_iiiiiiiiiii_param_1,
	.param .u64 .ptr .align 1 _Z20conv2d_update_outputILi16ELi16ELi1ELi1ELi16EEvPfS0_S0_iiiiiiiiiii_param_2,
	.param .u32 _Z20conv2d_update_outputILi16ELi16ELi1ELi1ELi16EEvPfS0_S0_iiiiiiiiiii_param_3,
	.param .u32 _Z20conv2d_update_outputILi16ELi16ELi1ELi1ELi16EEvPfS0_S0_iiiiiiiiiii_param_4,
	.param .u32 _Z20conv2d_update_outputILi16ELi16ELi1ELi1ELi16EEvPfS0_S0_iiiiiiiiiii_param_5,
	.param .u32 _Z20conv2d_update_outputILi16ELi16ELi1ELi1ELi16EEvPfS0_S0_iiiiiiiiiii_param_6,
	.param .u32 _Z20conv2d_update_outputILi16ELi16ELi1ELi1ELi16EEvPfS0_S0_iiiiiiiiiii_param_7,
	.param .u32 _Z20conv2d_update_outputILi16ELi16ELi1ELi1ELi16EEvPfS0_S0_iiiiiiiiiii_param_8,
	.param .u32 _Z20conv2d_update_outputILi16ELi16ELi1ELi1ELi16EEvPfS0_S0_iiiiiiiiiii_param_9,
	.param .u32 _Z20conv2d_update_outputILi16ELi16ELi1ELi1ELi16EEvPfS0_S0_iiiiiiiiiii_param_10,
	.param .u32 _Z20conv2d_update_outputILi16ELi16ELi1ELi1ELi16EEvPfS0_S0_iiiiiiiiiii_param_11,
	.param .u32 _Z20conv2d_update_outputILi16ELi16ELi1ELi1ELi16EEvPfS0_S0_iiiiiiiiiii_param_12,
	.param .u32 _Z20conv2d_update_outputILi16ELi16ELi1ELi1ELi16EEvPfS0_S0_iiiiiiiiiii_param_13
)
{
	.reg .pred 	%p<7>;
	.reg .b32 	%r<75>;
	.reg .b32 	%f<57>;
	.reg .b64 	%rd<24>;
	// demoted variable
	.shared .align 4 .b8 _ZZ20conv2d_update_outputILi16ELi16ELi1ELi1ELi16EEvPfS0_S0_iiiiiiiiiiiE9shFilters[1088];
	// demoted variable
	.shared .align 4 .b8 _ZZ20conv2d_update_outputILi16ELi16ELi1ELi1ELi16EEvPfS0_S0_iiiiiiiiiiiE8shImages[1088];
	ld.param.u64 	%rd7, [_Z20conv2d_update_outputILi16ELi16ELi1ELi1ELi16EEvPfS0_S0_iiiiiiiiiii_param_1];
	ld.param.u64 	%rd8, [_Z20conv2d_update_outputILi16ELi16ELi1ELi1ELi16EEvPfS0_S0_iiiiiiiiiii_param_2];
	ld.param.u32 	%r20, [_Z20conv2d_update_outputILi16ELi16ELi1ELi1ELi16EEvPfS0_S0_iiiiiiiiiii_param_4];
	ld.param.u32 	%r23, [_Z20conv2d_update_outputILi16ELi16ELi1ELi1ELi16EEvPfS0_S0_iiiiiiiiiii_param_5];
	ld.param.u32 	%r21, [_Z20conv2d_update_outputILi16ELi16ELi1ELi1ELi16EEvPfS0_S0_iiiiiiiiiii_param_6];
	ld.param.u32 	%r24, [_Z20conv2d_update_outputILi16ELi16ELi1ELi1ELi16EEvPfS0_S0_iiiiiiiiiii_param_7];
	ld.param.u32 	%r25, [_Z20conv2d_update_outputILi16ELi16ELi1ELi1ELi16EEvPfS0_S0_iiiiiiiiiii_param_8];
	ld.param.u32 	%r22, [_Z20conv2d_update_outputILi16ELi16ELi1ELi1ELi16EEvPfS0_S0_iiiiiiiiiii_param_9];
	ld.param.u32 	%r26, [_Z20conv2d_update_outputILi16ELi16ELi1ELi1ELi16EEvPfS0_S0_iiiiiiiiiii_param_10];
	ld.param.u32 	%r27, [_Z20conv2d_update_outputILi16ELi16ELi1ELi1ELi16EEvPfS0_S0_iiiiiiiiiii_param_11];
	ld.param.u32 	%r28, [_Z20conv2d_update_outputILi16ELi16ELi1ELi1ELi16EEvPfS0_S0_iiiiiiiiiii_param_12];
	ld.param.u32 	%r29, [_Z20conv2d_update_outputILi16ELi16ELi1ELi1ELi16EEvPfS0_S0_iiiiiiiiiii_param_13];
	cvta.to.global.u64 	%rd9, %rd8;
	mul.lo.s32 	%r1, %r21, %r23;
	mul.lo.s32 	%r2, %r22, %r25;
	mul.lo.s32 	%r3, %r2, %r20;
	mul.lo.s32 	%r30, %r27, %r26;
	shr.s32 	%r31, %r24, 31;
	shr.u32 	%r32, %r31, 28;
	add.s32 	%r33, %r24, %r32;
	shr.s32 	%r34, %r33, 4;
	mov.u32 	%r35, %ctaid.y;
	div.u32 	%r36, %r35, %r34;
	mul.lo.s32 	%r37, %r36, %r34;
	sub.s32 	%r38, %r35, %r37;
	shl.b32 	%r4, %r38, 4;
	mov.u32 	%r39, %ctaid.x;
	shl.b32 	%r40, %r39, 4;
	mov.u32 	%r5, %tid.y;
	mov.u32 	%r6, %tid.x;
	div.s32 	%r41, %r36, %r27;
	mul.lo.s32 	%r42, %r41, %r27;
	sub.s32 	%r43, %r36, %r42;
	mul.lo.s32 	%r7, %r43, %r29;
	mul.lo.s32 	%r8, %r41, %r28;
	and.b32  	%r9, %r6, 15;
	shr.u32 	%r44, %r6, 4;
	add.s32 	%r10, %r44, %r5;
	mul.lo.s32 	%r11, %r20, %r40;
	add.s32 	%r45, %r40, %r6;
	mad.lo.s32 	%r46, %r24, %r45, %r5;
	add.s32 	%r47, %r46, %r4;
	mad.lo.s32 	%r48, %r30, %r47, %r36;
	mul.wide.u32 	%rd10, %r48, 4;
	add.s64 	%rd1, %rd9, %rd10;
	bar.sync 	0;
	setp.lt.s32 	%p1, %r3, 1;
	mov.f32 	%f56, 0f00000000;
	@%p1 bra 	$L__BB0_10;
	ld.param.u64 	%rd23, [_Z20conv2d_update_outputILi16ELi16ELi1ELi1ELi16EEvPfS0_S0_iiiiiiiiiii_param_0];
	mul.lo.s32 	%r50, %r3, %r4;
	cvt.s64.s32 	%rd11, %r50;
	mul.lo.s32 	%r51, %r11, %r1;
	cvt.s64.s32 	%rd12, %r51;
	mul.lo.s32 	%r52, %r10, 68;
	mov.u32 	%r53, _ZZ20conv2d_update_outputILi16ELi16ELi1ELi1ELi16EEvPfS0_S0_iiiiiiiiiiiE9shFilters;
	add.s32 	%r54, %r53, %r52;
	shl.b32 	%r55, %r9, 2;
	add.s32 	%r12, %r54, %r55;
	mul.lo.s32 	%r56, %r10, %r3;
	cvt.u64.u32 	%rd13, %r56;
	add.s64 	%rd2, %rd11, %rd13;
	mul.lo.s32 	%r57, %r1, %r20;
	mul.lo.s32 	%r58, %r57, %r10;
	cvt.s64.s32 	%rd14, %r58;
	add.s64 	%rd3, %rd12, %rd14;
	mov.u32 	%r59, _ZZ20conv2d_update_outputILi16ELi16ELi1ELi1ELi16EEvPfS0_S0_iiiiiiiiiiiE8shImages;
	add.s32 	%r60, %r59, %r52;
	add.s32 	%r13, %r60, %r55;
	mad.lo.s32 	%r14, %r6, 68, %r59;
	mad.lo.s32 	%r15, %r5, 68, %r53;
	cvta.to.global.u64 	%rd4, %rd23;
	cvta.to.global.u64 	%rd5, %rd7;
	mov.f32 	%f56, 0f00000000;
	mov.b32 	%r74, 0;
	mov.u32 	%r73, %r9;
$L__BB0_2:
	setp.lt.s32 	%p2, %r73, %r3;
	@%p2 bra 	$L__BB0_5;
	setp.lt.u32 	%p3, %r10, 16;
	@%p3 bra 	$L__BB0_4;
	bra.uni 	$L__BB0_9;
$L__BB0_4:
	mov.b32 	%r61, 0;
	st.shared.u32 	[%r12], %r61;
	bra.uni 	$L__BB0_9;
$L__BB0_5:
	setp.gt.u32 	%p4, %r10, 15;
	@%p4 bra 	$L__BB0_7;
	add.s32 	%r62, %r74, %r9;
	cvt.u64.u32 	%rd15, %r62;
	add.s64 	%rd16, %rd2, %rd15;
	shl.b64 	%rd17, %rd16, 2;
	add.s64 	%rd18, %rd5, %rd17;
	ld.global.f32 	%f6, [%rd18];
	st.shared.f32 	[%r12], %f6;
$L__BB0_7:
	@%p4 bra 	$L__BB0_9;
	div.s32 	%r63, %r73, %r2;
	mul.lo.s32 	%r64, %r63, %r2;
	sub.s32 	%r65, %r73, %r64;
	mad.lo.s32 	%r66, %r63, %r1, %r7;
	div.s32 	%r67, %r65, %r22;
	mul.lo.s32 	%r68, %r67, %r22;
	sub.s32 	%r69, %r65, %r68;
	add.s32 	%r70, %r66, %r69;
	add.s32 	%r71, %r67, %r8;
	mad.lo.s32 	%r72, %r71, %r21, %r70;
	cvt.s64.s32 	%rd19, %r72;
	add.s64 	%rd20, %rd3, %rd19;
	shl.b64 	%rd21, %rd20, 2;
	add.s64 	%rd22, %rd4, %rd21;
	ld.global.f32 	%f7, [%rd22];
	st.shared.f32 	[%r13], %f7;
$L__BB0_9:
	bar.sync 	0;
	ld.shared.f32 	%f8, [%r14];
	ld.shared.f32 	%f9, [%r15];
	fma.rn.f32 	%f10, %f8, %f9, %f56;
	ld.shared.f32 	%f11, [%r14+4];
	ld.shared.f32 	%f12, [%r15+4];
	fma.rn.f32 	%f13, %f11, %f12, %f10;
	ld.shared.f32 	%f14, [%r14+8];
	ld.shared.f32 	%f15, [%r15+8];
	fma.rn.f32 	%f16, %f14, %f15, %f13;
	ld.shared.f32 	%f17, [%r14+12];
	ld.shared.f32 	%f18, [%r15+12];
	fma.rn.f32 	%f19, %f17, %f18, %f16;
	ld.shared.f32 	%f20, [%r14+16];
	ld.shared.f32 	%f21, [%r15+16];
	fma.rn.f32 	%f22, %f20, %f21, %f19;
	ld.shared.f32 	%f23, [%r14+20];
	ld.shared.f32 	%f24, [%r15+20];
	fma.rn.f32 	%f25, %f23, %f24, %f22;
	ld.shared.f32 	%f26, [%r14+24];
	ld.shared.f32 	%f27, [%r15+24];
	fma.rn.f32 	%f28, %f26, %f27, %f25;
	ld.shared.f32 	%f29, [%r14+28];
	ld.shared.f32 	%f30, [%r15+28];
	fma.rn.f32 	%f31, %f29, %f30, %f28;
	ld.shared.f32 	%f32, [%r14+32];
	ld.shared.f32 	%f33, [%r15+32];
	fma.rn.f32 	%f34, %f32, %f33, %f31;
	ld.shared.f32 	%f35, [%r14+36];
	ld.shared.f32 	%f36, [%r15+36];
	fma.rn.f32 	%f37, %f35, %f36, %f34;
	ld.shared.f32 	%f38, [%r14+40];
	ld.shared.f32 	%f39, [%r15+40];
	fma.rn.f32 	%f40, %f38, %f39, %f37;
	ld.shared.f32 	%f41, [%r14+44];
	ld.shared.f32 	%f42, [%r15+44];
	fma.rn.f32 	%f43, %f41, %f42, %f40;
	ld.shared.f32 	%f44, [%r14+48];
	ld.shared.f32 	%f45, [%r15+48];
	fma.rn.f32 	%f46, %f44, %f45, %f43;
	ld.shared.f32 	%f47, [%r14+52];
	ld.shared.f32 	%f48, [%r15+52];
	fma.rn.f32 	%f49, %f47, %f48, %f46;
	ld.shared.f32 	%f50, [%r14+56];
	ld.shared.f32 	%f51, [%r15+56];
	fma.rn.f32 	%f52, %f50, %f51, %f49;
	ld.shared.f32 	%f53, [%r14+60];
	ld.shared.f32 	%f54, [%r15+60];
	fma.rn.f32 	%f56, %f53, %f54, %f52;
	bar.sync 	0;
	add.s32 	%r74, %r74, 16;
	add.s32 	%r73, %r73, 16;
	setp.lt.s32 	%p6, %r74, %r3;
	@%p6 bra 	$L__BB0_2;
$L__BB0_10:
	st.global.f32 	[%rd1], %f56;
	ret;

}
	// .globl	_Z20conv2d_update_outputILi16ELi16ELi1ELi2ELi16EEvPfS0_S0_iiiiiiiiiii
.visible .entry _Z20conv2d_update_outputILi16ELi16ELi1ELi2ELi16EEvPfS0_S0_iiiiiiiiiii(
	.param .u64 .ptr .align 1 _Z20conv2d_update_outputILi16ELi16ELi1ELi2ELi16EEvPfS0_S0_iiiiiiiiiii_param_0,
	.param .u64 .ptr .align 1 _Z20conv2d_update_outputILi16ELi16ELi1ELi2ELi16EEvPfS0_S0_iiiiiiiiiii_param_1,
	.param .u64 .ptr .align 1 _Z20conv2d_update_outputILi16ELi16ELi1ELi2ELi16EEvPfS0_S0_iiiiiiiiiii_param_2,
	.param .u32 _Z20conv2d_update_outputILi16ELi16ELi1ELi2ELi16EEvPfS0_S0_iiiiiiiiiii_param_3,
	.param .u32 _Z20conv2d_update_outputILi16ELi16ELi1ELi2ELi16EEvPfS0_S0_iiiiiiiiiii_param_4,
	.param .u32 _Z20conv2d_update_outputILi16ELi16ELi1ELi2ELi16EEvPfS0_S0_iiiiiiiiiii_param_5,
	.param .u32 _Z20conv2d_update_outputILi16ELi16ELi1ELi2ELi16EEvPfS0_S0_iiiiiiiiiii_param_6,
	.param .u32 _Z20conv2d_update_outputILi16ELi16ELi1ELi2ELi16EEvPfS0_S0_iiiiiiiiiii_param_7,
	.param .u32 _Z20conv2d_update_outputILi16ELi16ELi1ELi2ELi16EEvPfS0_S0_iiiiiiiiiii_param_8,
	.param .u32 _Z20conv2d_update_outputILi16ELi16ELi1ELi2ELi16EEvPfS0_S0_iiiiiiiiiii_param_9,
	.param .u32 _Z20conv2d_update_outputILi16ELi16ELi1ELi2ELi16EEvPfS0_S0_iiiiiiiiiii_param_10,
	.param .u32 _Z20conv2d_update_outputILi16ELi16ELi1ELi2ELi16EEvPfS0_S0_iiiiiiiiiii_param_11,
	.param .u32 _Z20conv2d_update_outputILi16ELi16ELi1ELi2ELi16EEvPfS0_S0_iiiiiiiiiii_param_12,
	.param .u32 _Z20conv2d_update_outputILi16ELi16ELi1ELi2ELi16EEvPfS0_S0_iiiiiiiiiii_param_13
)
{
	.reg .pred 	%p<9>;
	.reg .b32 	%r<83>;
	.reg .b32 	%f<93>;
	.reg .b64 	%rd<25>;
	// demoted variable
	.shared .align 4 .b8 _ZZ20conv2d_update_outputILi16ELi16ELi1ELi2ELi16EEvPfS0_S0_iiiiiiiiiiiE9shFilters[2176];
	// demoted variable
	.shared .align 4 .b8 _ZZ20conv2d_update_outputILi16ELi16ELi1ELi2ELi16EEvPfS0_S0_iiiiiiiiiiiE8shImages[1088];
	ld.param.u64 	%rd5, [_Z20conv2d_update_outputILi16ELi16ELi1ELi2ELi16EEvPfS0_S0_iiiiiiiiiii_param_0];
	ld.param.u64 	%rd6, [_Z20conv2d_update_outputILi16ELi16ELi1ELi2ELi16EEvPfS0_S0_iiiiiiiiiii_param_1];
	ld.param.u64 	%rd7, [_Z20conv2d_update_outputILi16ELi16ELi1ELi2ELi16EEvPfS0_S0_iiiiiiiiiii_param_2];
	ld.param.u32 	%r28, [_Z20conv2d_update_outputILi16ELi16ELi1ELi2ELi16EEvPfS0_S0_iiiiiiiiiii_param_4];
	ld.param.u32 	%r32, [_Z20conv2d_update_outputILi16ELi16ELi1ELi2ELi16EEvPfS0_S0_iiiiiiiiiii_param_5];
	ld.param.u32 	%r29, [_Z20conv2d_update_outputILi16ELi16ELi1ELi2ELi16EEvPfS0_S0_iiiiiiiiiii_param_6];
	ld.param.u32 	%r30, [_Z20conv2d_update_outputILi16ELi16ELi1ELi2ELi16EEvPfS0_S0_iiiiiiiiiii_param_7];
	ld.param.u32 	%r33, [_Z20conv2d_update_outputILi16ELi16ELi1ELi2ELi16EEvPfS0_S0_iiiiiiiiiii_param_8];
	ld.param.u32 	%r31, [_Z20conv2d_update_outputILi16ELi16ELi1ELi2ELi16EEvPfS0_S0_iiiiiiiiiii_param_9];
	ld.param.u32 	%r34, [_Z20conv2d_update_outputILi16ELi16ELi1ELi2ELi16EEvPfS0_S0_iiiiiiiiiii_param_10];
	ld.param.u32 	%r35, [_Z20conv2d_update_outputILi16ELi16ELi1ELi2ELi16EEvPfS0_S0_iiiiiiiiiii_param_11];
	ld.param.u32 	%r36, [_Z20conv2d_update_outputILi16ELi16ELi1ELi2ELi16EEvPfS0_S0_iiiiiiiiiii_param_12];
	ld.param.u32 	%r37, [_Z20conv2d_update_outputILi16ELi16ELi1ELi2ELi16EEvPfS0_S0_iiiiiiiiiii_param_13];
	mul.lo.s32 	%r1, %r29, %r32;
	mul.lo.s32 	%r2, %r31, %r33;
	mul.lo.s32 	%r3, %r2, %r28;
	mul.lo.s32 	%r4, %r35, %r34;
	shr.s32 	%r38, %r30, 31;
	shr.u32 	%r39, %r38, 27;
	add.s32 	%r40, %r30, %r39;
	shr.s32 	%r41, %r40, 5;
	mov.u32 	%r42, %ctaid.y;
	div.u32 	%r5, %r42, %r41;
	mul.lo.s32 	%r43, %r5, %r41;
	sub.s32 	%r44, %r42, %r43;
	shl.b32 	%r6, %r44, 5;
	mov.u32 	%r45, %ctaid.x;
	shl.b32 	%r7, %r45, 4;
	mov.u32 	%r8, %tid.y;
	mov.u32 	%r9, %tid.x;
	div.s32 	%r46, %r5, %r35;
	mul.lo.s32 	%r47, %r46, %r35;
	sub.s32 	%r48, %r5, %r47;
	mul.lo.s32 	%r10, %r48, %r37;
	mul.lo.s32 	%r11, %r46, %r36;
	and.b32  	%r12, %r9, 15;
	shr.u32 	%r49, %r9, 4;
	add.s32 	%r13, %r49, %r8;
	bar.sync 	0;
	setp.lt.s32 	%p1, %r3, 1;
	mov.f32 	%f91, 0f00000000;
	mov.f32 	%f92, %f91;
	@%p1 bra 	$L__BB1_11;
	mul.lo.s32 	%r51, %r28, %r7;
	mul.lo.s32 	%r52, %r51, %r1;
	cvt.s64.s32 	%rd8, %r52;
	shl.b32 	%r53, %r12, 2;
	mov.u32 	%r54, _ZZ20conv2d_update_outputILi16ELi16ELi1ELi2ELi16EEvPfS0_S0_iiiiiiiiiiiE9shFilters;
	add.s32 	%r14, %r54, %r53;
	mul.lo.s32 	%r55, %r1, %r28;
	mul.lo.s32 	%r56, %r55, %r13;
	cvt.s64.s32 	%rd9, %r56;
	add.s64 	%rd1, %rd8, %rd9;
	mov.u32 	%r57, _ZZ20conv2d_update_outputILi16ELi16ELi1ELi2ELi16EEvPfS0_S0_iiiiiiiiiiiE8shImages;
	mad.lo.s32 	%r58, %r13, 68, %r53;
	add.s32 	%r15, %r58, %r57;
	mad.lo.s32 	%r16, %r9, 68, %r57;
	mad.lo.s32 	%r59, %r8, 68, %r54;
	add.s32 	%r17, %r59, 60;
	add.s32 	%r18, %r54, %r58;
	cvta.to.global.u64 	%rd2, %rd5;
	cvta.to.global.u64 	%rd3, %rd6;
	mov.b32 	%r79, 0;
	mov.f32 	%f91, 0f00000000;
$L__BB1_2:
	add.s32 	%r20, %r79, %r12;
	setp.lt.s32 	%p2, %r20, %r3;
	@%p2 bra 	$L__BB1_5;
	setp.gt.u32 	%p3, %r13, 31;
	mov.u32 	%r81, %r18;
	mov.u32 	%r82, %r13;
	@%p3 bra 	$L__BB1_10;
$L__BB1_4:
	mov.b32 	%r60, 0;
	st.shared.u32 	[%r81], %r60;
	add.s32 	%r25, %r82, 16;
	add.s32 	%r81, %r81, 1088;
	setp.lt.u32 	%p4, %r82, 16;
	mov.u32 	%r82, %r25;
	@%p4 bra 	$L__BB1_4;
	bra.uni 	$L__BB1_10;
$L__BB1_5:
	setp.gt.u32 	%p5, %r13, 31;
	@%p5 bra 	$L__BB1_8;
	cvt.u64.u32 	%rd10, %r20;
	mul.lo.s32 	%r61, %r3, %r6;
	cvt.s64.s32 	%rd11, %r61;
	add.s64 	%rd4, %rd10, %rd11;
	mov.u32 	%r80, %r13;
$L__BB1_7:
	mul.lo.s32 	%r62, %r80, %r3;
	cvt.u64.u32 	%rd12, %r62;
	add.s64 	%rd13, %rd4, %rd12;
	shl.b64 	%rd14, %rd13, 2;
	add.s64 	%rd15, %rd3, %rd14;
	ld.global.f32 	%f9, [%rd15];
	mad.lo.s32 	%r63, %r80, 68, %r14;
	st.shared.f32 	[%r63], %f9;
	add.s32 	%r22, %r80, 16;
	setp.lt.u32 	%p6, %r80, 16;
	mov.u32 	%r80, %r22;
	@%p6 bra 	$L__BB1_7;
$L__BB1_8:
	setp.gt.u32 	%p7, %r13, 15;
	@%p7 bra 	$L__BB1_10;
	div.s32 	%r64, %r20, %r2;
	mul.lo.s32 	%r65, %r64, %r2;
	sub.s32 	%r66, %r20, %r65;
	mad.lo.s32 	%r67, %r64, %r1, %r10;
	div.s32 	%r68, %r66, %r31;
	mul.lo.s32 	%r69, %r68, %r31;
	sub.s32 	%r70, %r66, %r69;
	add.s32 	%r71, %r67, %r70;
	add.s32 	%r72, %r68, %r11;
	mad.lo.s32 	%r73, %r72, %r29, %r71;
	cvt.s64.s32 	%rd16, %r73;
	add.s64 	%rd17, %rd1, %rd16;
	shl.b64 	%rd18, %rd17, 2;
	add.s64 	%rd19, %rd2, %rd18;
	ld.global.f32 	%f10, [%rd19];
	st.shared.f32 	[%r15], %f10;
$L__BB1_10:
	bar.sync 	0;
	ld.shared.f32 	%f11, [%r16];
	ld.shared.f32 	%f12, [%r17+-60];
	fma.rn.f32 	%f13, %f11, %f12, %f92;
	ld.shared.f32 	%f14, [%r17+1028];
	fma.rn.f32 	%f15, %f11, %f14, %f91;
	ld.shared.f32 	%f16, [%r16+4];
	ld.shared.f32 	%f17, [%r17+-56];
	fma.rn.f32 	%f18, %f16, %f17, %f13;
	ld.shared.f32 	%f19, [%r17+1032];
	fma.rn.f32 	%f20, %f16, %f19, %f15;
	ld.shared.f32 	%f21, [%r16+8];
	ld.shared.f32 	%f22, [%r17+-52];
	fma.rn.f32 	%f23, %f21, %f22, %f18;
	ld.shared.f32 	%f24, [%r17+1036];
	fma.rn.f32 	%f25, %f21, %f24, %f20;
	ld.shared.f32 	%f26, [%r16+12];
	ld.shared.f32 	%f27, [%r17+-48];
	fma.rn.f32 	%f28, %f26, %f27, %f23;
	ld.shared.f32 	%f29, [%r17+1040];
	fma.rn.f32 	%f30, %f26, %f29, %f25;
	ld.shared.f32 	%f31, [%r16+16];
	ld.shared.f32 	%f32, [%r17+-44];
	fma.rn.f32 	%f33, %f31, %f32, %f28;
	ld.shared.f32 	%f34, [%r17+1044];
	fma.rn.f32 	%f35, %f31, %f34, %f30;
	ld.shared.f32 	%f36, [%r16+20];
	ld.shared.f32 	%f37, [%r17+-40];
	fma.rn.f32 	%f38, %f36, %f37, %f33;
	ld.shared.f32 	%f39, [%r17+1048];
	fma.rn.f32 	%f40, %f36, %f39, %f35;
	ld.shared.f32 	%f41, [%r16+24];
	ld.shared.f32 	%f42, [%r17+-36];
	fma.rn.f32 	%f43, %f41, %f42, %f38;
	ld.shared.f32 	%f44, [%r17+1052];
	fma.rn.f32 	%f45, %f41, %f44, %f40;
	ld.shared.f32 	%f46, [%r16+28];
	ld.shared.f32 	%f47, [%r17+-32];
	fma.rn.f32 	%f48, %f46, %f47, %f43;
	ld.shared.f32 	%f49, [%r17+1056];
	fma.rn.f32 	%f50, %f46, %f49, %f45;
	ld.shared.f32 	%f51, [%r16+32];
	ld.shared.f32 	%f52, [%r17+-28];
	fma.rn.f32 	%f53, %f51, %f52, %f48;
	ld.shared.f32 	%f54, [%r17+1060];
	fma.rn.f32 	%f55, %f51, %f54, %f50;
	ld.shared.f32 	%f56, [%r16+36];
	ld.shared.f32 	%f57, [%r17+-24];
	fma.rn.f32 	%f58, %f56, %f57, %f53;
	ld.shared.f32 	%f59, [%r17+1064];
	fma.rn.f32 	%f60, %f56, %f59, %f55;
	ld.shared.f32 	%f61, [%r16+40];
	ld.shared.f32 	%f62, [%r17+-20];
	fma.rn.f32 	%f63, %f61, %f62, %f58;
	ld.shared.f32 	%f64, [%r17+1068];
	fma.rn.f32 	%f65, %f61, %f64, %f60;
	ld.shared.f32 	%f66, [%r16+44];
	ld.shared.f32 	%f67, [%r17+-16];
	fma.rn.f32 	%f68, %f66, %f67, %f63;
	ld.shared.f32 	%f69, [%r17+1072];
	fma.rn.f32 	%f70, %f66, %f69, %f65;
	ld.shared.f32 	%f71, [%r16+48];
	ld.shared.f32 	%f72, [%r17+-12];
	fma.rn.f32 	%f73, %f71, %f72, %f68;
	ld.shared.f32 	%f74, [%r17+1076];
	fma.rn.f32 	%f75, %f71, %f74, %f70;
	ld.shared.f32 	%f76, [%r16+52];
	ld.shared.f32 	%f77, [%r17+-8];
	fma.rn.f32 	%f78, %f76, %f77, %f73;
	ld.shared.f32 	%f79, [%r17+1080];
	fma.rn.f32 	%f80, %f76, %f79, %f75;
	ld.shared.f32 	%f81, [%r16+56];
	ld.shared.f32 	%f82, [%r17+-4];
	fma.rn.f32 	%f83, %f81, %f82, %f78;
	ld.shared.f32 	%f84, [%r17+1084];
	fma.rn.f32 	%f85, %f81, %f84, %f80;
	ld.shared.f32 	%f86, [%r16+60];
	ld.shared.f32 	%f87, [%r17];
	fma.rn.f32 	%f92, %f86, %f87, %f83;
	ld.shared.f32 	%f88, [%r17+1088];
	fma.rn.f32 	%f91, %f86, %f88, %f85;
	bar.sync 	0;
	add.s32 	%r79, %r79, 16;
	setp.lt.s32 	%p8, %r79, %r3;
	@%p8 bra 	$L__BB1_2;
$L__BB1_11:
	shl.b32 	%r74, %r4, 4;
	add.s32 	%r75, %r7, %r9;
	mad.lo.s32 	%r76, %r30, %r75, %r8;
	add.s32 	%r77, %r76, %r6;
	mad.lo.s32 	%r78, %r77, %r4, %r5;
	cvta.to.global.u64 	%rd20, %rd7;
	mul.wide.u32 	%rd21, %r78, 4;
	add.s64 	%rd22, %rd20, %rd21;
	st.global.f32 	[%rd22], %f92;
	mul.wide.s32 	%rd23, %r74, 4;
	add.s64 	%rd24, %rd22, %rd23;
	st.global.f32 	[%rd24], %f91;
	ret;

}
	// .globl	_Z20conv2d_update_outputILi16ELi16ELi1ELi4ELi16EEvPfS0_S0_iiiiiiiiiii
.visible .entry _Z20conv2d_update_outputILi16ELi16ELi1ELi4ELi16EEvPfS0_S0_iiiiiiiiiii(
	.param .u64 .ptr .align 1 _Z20conv2d_update_outputILi16ELi16ELi1ELi4ELi16EEvPfS0_S0_iiiiiiiiiii_param_0,
	.param .u64 .ptr .align 1 _Z20conv2d_update_outputILi16ELi16ELi1ELi4ELi16EEvPfS0_S0_iiiiiiiiiii_param_1,
	.param .u64 .ptr .align 1 _Z20conv2d_update_outputILi16ELi16ELi1ELi4ELi16EEvPfS0_S0_iiiiiiiiiii_param_2,
	.param .u32 _Z20conv2d_update_outputILi16ELi16ELi1ELi4ELi16EEvPfS0_S0_iiiiiiiiiii_param_3,
	.param .u32 _Z20conv2d_update_outputILi16ELi16ELi1ELi4ELi16EEvPfS0_S0_iiiiiiiiiii_param_4,
	.param .u32 _Z20conv2d_update_outputILi16ELi16ELi1ELi4ELi16EEvPfS0_S0_iiiiiiiiiii_param_5,
	.param .u32 _Z20conv2d_update_outputILi16ELi16ELi1ELi4ELi16EEvPfS0_S0_iiiiiiiiiii_param_6,
	.param .u32 _Z20conv2d_update_outputILi16ELi16ELi1ELi4ELi16EEvPfS0_S0_iiiiiiiiiii_param_7,
	.param .u32 _Z20conv2d_update_outputILi16ELi16ELi1ELi4ELi16EEvPfS0_S0_iiiiiiiiiii_param_8,
	.param .u32 _Z20conv2d_update_outputILi16ELi16ELi1ELi4ELi16EEvPfS0_S0_iiiiiiiiiii_param_9,
	.param .u32 _Z20conv2d_update_outputILi16ELi16ELi1ELi4ELi16EEvPfS0_S0_iiiiiiiiiii_param_10,
	.param .u32 _Z20conv2d_update_outputILi16ELi16ELi1ELi4ELi16EEvPfS0_S0_iiiiiiiiiii_param_11,
	.param .u32 _Z20conv2d_update_outputILi16ELi16ELi1ELi4ELi16EEvPfS0_S0_iiiiiiiiiii_param_12,
	.param .u32 _Z20conv2d_update_outputILi16ELi16ELi1ELi4ELi16EEvPfS0_S0_iiiiiiiiiii_param_13
)
{
	.reg .pred 	%p<9>;
	.reg .b32 	%r<86>;
	.reg .b32 	%f<165>;
	.reg .b64 	%rd<29>;
	// demoted variable
	.shared .align 4 .b8 _ZZ20conv2d_update_outputILi16ELi16ELi1ELi4ELi16EEvPfS0_S0_iiiiiiiiiiiE9shFilters[4352];
	// demoted variable
	.shared .align 4 .b8 _ZZ20conv2d_update_outputILi16ELi16ELi1ELi4ELi16EEvPfS0_S0_iiiiiiiiiiiE8shImages[1088];
	ld.param.u64 	%rd4, [_Z20conv2d_update_outputILi16ELi16ELi1ELi4ELi16EEvPfS0_S0_iiiiiiiiiii_param_0];
	ld.param.u64 	%rd5, [_Z20conv2d_update_outputILi16ELi16ELi1ELi4ELi16EEvPfS0_S0_iiiiiiiiiii_param_1];
	ld.param.u64 	%rd6, [_Z20conv2d_update_outputILi16ELi16ELi1ELi4ELi16EEvPfS0_S0_iiiiiiiiiii_param_2];
	ld.param.u32 	%r27, [_Z20conv2d_update_outputILi16ELi16ELi1ELi4ELi16EEvPfS0_S0_iiiiiiiiiii_param_4];
	ld.param.u32 	%r31, [_Z20conv2d_update_outputILi16ELi16ELi1ELi4ELi16EEvPfS0_S0_iiiiiiiiiii_param_5];
	ld.param.u32 	%r28, [_Z20conv2d_update_outputILi16ELi16ELi1ELi4ELi16EEvPfS0_S0_iiiiiiiiiii_param_6];
	ld.param.u32 	%r29, [_Z20conv2d_update_outputILi16ELi16ELi1ELi4ELi16EEvPfS0_S0_iiiiiiiiiii_param_7];
	ld.param.u32 	%r32, [_Z20conv2d_update_outputILi16ELi16ELi1ELi4ELi16EEvPfS0_S0_iiiiiiiiiii_param_8];
	ld.param.u32 	%r30, [_Z20conv2d_update_outputILi16ELi16ELi1ELi4ELi16EEvPfS0_S0_iiiiiiiiiii_param_9];
	ld.param.u32 	%r33, [_Z20conv2d_update_outputILi16ELi16ELi1ELi4ELi16EEvPfS0_S0_iiiiiiiiiii_param_10];
	ld.param.u32 	%r34, [_Z20conv2d_update_outputILi16ELi16ELi1ELi4ELi16EEvPfS0_S0_iiiiiiiiiii_param_11];
	ld.param.u32 	%r35, [_Z20conv2d_update_outputILi16ELi16ELi1ELi4ELi16EEvPfS0_S0_iiiiiiiiiii_param_12];
	ld.param.u32 	%r36, [_Z20conv2d_update_outputILi16ELi16ELi1ELi4ELi16EEvPfS0_S0_iiiiiiiiiii_param_13];
	mul.lo.s32 	%r1, %r28, %r31;
	mul.lo.s32 	%r2, %r30, %r32;
	mul.lo.s32 	%r3, %r2, %r27;
	mul.lo.s32 	%r4, %r34, %r33;
	shr.s32 	%r37, %r29, 31;
	shr.u32 	%r38, %r37, 26;
	add.s32 	%r39, %r29, %r38;
	shr.s32 	%r40, %r39, 6;
	mov.u32 	%r41, %ctaid.y;
	div.u32 	%r5, %r41, %r40;
	mul.lo.s32 	%r42, %r5, %r40;
	sub.s32 	%r43, %r41, %r42;
	shl.b32 	%r6, %r43, 6;
	mov.u32 	%r44, %ctaid.x;
	shl.b32 	%r7, %r44, 4;
	mov.u32 	%r8, %tid.y;
	mov.u32 	%r9, %tid.x;
	div.s32 	%r45, %r5, %r34;
	mul.lo.s32 	%r46, %r45, %r34;
	sub.s32 	%r47, %r5, %r46;
	mul.lo.s32 	%r10, %r47, %r36;
	mul.lo.s32 	%r11, %r45, %r35;
	and.b32  	%r12, %r9, 15;
	shr.u32 	%r48, %r9, 4;
	add.s32 	%r13, %r48, %r8;
	bar.sync 	0;
	setp.lt.s32 	%p1, %r3, 1;
	mov.f32 	%f161, 0f00000000;
	mov.f32 	%f162, %f161;
	mov.f32 	%f163, %f161;
	mov.f32 	%f164, %f161;
	@%p1 bra 	$L__BB2_11;
	mul.lo.s32 	%r50, %r27, %r7;
	mul.lo.s32 	%r51, %r50, %r1;
	cvt.s64.s32 	%rd7, %r51;
	shl.b32 	%r52, %r12, 2;
	mov.u32 	%r53, _ZZ20conv2d_update_outputILi16ELi16ELi1ELi4ELi16EEvPfS0_S0_iiiiiiiiiiiE9shFilters;
	add.s32 	%r14, %r53, %r52;
	mul.lo.s32 	%r54, %r1, %r27;
	mul.lo.s32 	%r55, %r54, %r13;
	cvt.s64.s32 	%rd8, %r55;
	add.s64 	%rd1, %rd7, %rd8;
	mov.u32 	%r56, _ZZ20conv2d_update_outputILi16ELi16ELi1ELi4ELi16EEvPfS0_S0_iiiiiiiiiiiE8shImages;
	mad.lo.s32 	%r57, %r13, 68, %r52;
	add.s32 	%r15, %r57, %r56;
	mad.lo.s32 	%r58, %r8, 68, %r53;
	add.s32 	%r16, %r58, 60;
	add.s32 	%r17, %r53, %r57;
	cvta.to.global.u64 	%rd2, %rd4;
	cvta.to.global.u64 	%rd3, %rd5;
	mov.b32 	%r82, 0;
	mov.f32 	%f161, 0f00000000;
$L__BB2_2:
	add.s32 	%r19, %r82, %r12;
	setp.lt.s32 	%p2, %r19, %r3;
	@%p2 bra 	$L__BB2_5;
	setp.gt.u32 	%p3, %r13, 63;
	mov.u32 	%r84, %r17;
	mov.u32 	%r85, %r13;
	@%p3 bra 	$L__BB2_10;
$L__BB2_4:
	mov.b32 	%r59, 0;
	st.shared.u32 	[%r84], %r59;
	add.s32 	%r24, %r85, 16;
	add.s32 	%r84, %r84, 1088;
	setp.lt.u32 	%p4, %r85, 48;
	mov.u32 	%r85, %r24;
	@%p4 bra 	$L__BB2_4;
	bra.uni 	$L__BB2_10;
$L__BB2_5:
	setp.gt.u32 	%p5, %r13, 63;
	@%p5 bra 	$L__BB2_8;
	cvt.u64.u32 	%rd10, %r19;
	mov.u32 	%r83, %r13;
$L__BB2_7:
	mul.lo.s32 	%r60, %r83, %r3;
	cvt.u64.u32 	%rd9, %r60;
	mul.lo.s32 	%r61, %r3, %r6;
	cvt.s64.s32 	%rd11, %r61;
	add.s64 	%rd12, %rd10, %rd11;
	add.s64 	%rd13, %rd12, %rd9;
	shl.b64 	%rd14, %rd13, 2;
	add.s64 	%rd15, %rd3, %rd14;
	ld.global.f32 	%f15, [%rd15];
	mad.lo.s32 	%r62, %r83, 68, %r14;
	st.shared.f32 	[%r62], %f15;
	add.s32 	%r21, %r83, 16;
	setp.lt.u32 	%p6, %r83, 48;
	mov.u32 	%r83, %r21;
	@%p6 bra 	$L__BB2_7;
$L__BB2_8:
	setp.gt.u32 	%p7, %r13, 15;
	@%p7 bra 	$L__BB2_10;
	div.s32 	%r63, %r19, %r2;
	mul.lo.s32 	%r64, %r63, %r2;
	sub.s32 	%r65, %r19, %r64;
	mad.lo.s32 	%r66, %r63, %r1, %r10;
	div.s32 	%r67, %r65, %r30;
	mul.lo.s32 	%r68, %r67, %r30;
	sub.s32 	%r69, %r65, %r68;
	add.s32 	%r70, %r66, %r69;
	add.s32 	%r71, %r67, %r11;
	mad.lo.s32 	%r72, %r71, %r28, %r70;
	cvt.s64.s32 	%rd16, %r72;
	add.s64 	%rd17, %rd1, %rd16;
	shl.b64 	%rd18, %rd17, 2;
	add.s64 	%rd19, %rd2, %rd18;
	ld.global.f32 	%f16, [%rd19];
	st.shared.f32 	[%r15], %f16;
$L__BB2_10:
	bar.sync 	0;
	mov.u32 	%r73, _ZZ20conv2d_update_outputILi16ELi16ELi1ELi4ELi16EEvPfS0_S0_iiiiiiiiiiiE8shImages;
	mad.lo.s32 	%r74, %r9, 68, %r73;
	ld.shared.f32 	%f17, [%r74];
	ld.shared.f32 	%f18, [%r16+-60];
	fma.rn.f32 	%f19, %f17, %f18, %f164;
	ld.shared.f32 	%f20, [%r16+1028];
	fma.rn.f32 	%f21, %f17, %f20, %f163;
	ld.shared.f32 	%f22, [%r16+2116];
	fma.rn.f32 	%f23, %f17, %f22, %f162;
	ld.shared.f32 	%f24, [%r16+3204];
	fma.rn.f32 	%f25, %f17, %f24, %f161;
	ld.shared.f32 	%f26, [%r74+4];
	ld.shared.f32 	%f27, [%r16+-56];
	fma.rn.f32 	%f28, %f26, %f27, %f19;
	ld.shared.f32 	%f29, [%r16+1032];
	fma.rn.f32 	%f30, %f26, %f29, %f21;
	ld.shared.f32 	%f31, [%r16+2120];
	fma.rn.f32 	%f32, %f26, %f31, %f23;
	ld.shared.f32 	%f33, [%r16+3208];
	fma.rn.f32 	%f34, %f26, %f33, %f25;
	ld.shared.f32 	%f35, [%r74+8];
	ld.shared.f32 	%f36, [%r16+-52];
	fma.rn.f32 	%f37, %f35, %f36, %f28;
	ld.shared.f32 	%f38, [%r16+1036];
	fma.rn.f32 	%f39, %f35, %f38, %f30;
	ld.shared.f32 	%f40, [%r16+2124];
	fma.rn.f32 	%f41, %f35, %f40, %f32;
	ld.shared.f32 	%f42, [%r16+3212];
	fma.rn.f32 	%f43, %f35, %f42, %f34;
	ld.shared.f32 	%f44, [%r74+12];
	ld.shared.f32 	%f45, [%r16+-48];
	fma.rn.f32 	%f46, %f44, %f45, %f37;
	ld.shared.f32 	%f47, [%r16+1040];
	fma.rn.f32 	%f48, %f44, %f47, %f39;
	ld.shared.f32 	%f49, [%r16+2128];
	fma.rn.f32 	%f50, %f44, %f49, %f41;
	ld.shared.f32 	%f51, [%r16+3216];
	fma.rn.f32 	%f52, %f44, %f51, %f43;
	ld.shared.f32 	%f53, [%r74+16];
	ld.shared.f32 	%f54, [%r16+-44];
	fma.rn.f32 	%f55, %f53, %f54, %f46;
	ld.shared.f32 	%f56, [%r16+1044];
	fma.rn.f32 	%f57, %f53, %f56, %f48;
	ld.shared.f32 	%f58, [%r16+2132];
	fma.rn.f32 	%f59, %f53, %f58, %f50;
	ld.shared.f32 	%f60, [%r16+3220];
	fma.rn.f32 	%f61, %f53, %f60, %f52;
	ld.shared.f32 	%f62, [%r74+20];
	ld.shared.f32 	%f63, [%r16+-40];
	fma.rn.f32 	%f64, %f62, %f63, %f55;
	ld.shared.f32 	%f65, [%r16+1048];
	fma.rn.f32 	%f66, %f62, %f65, %f57;
	ld.shared.f32 	%f67, [%r16+2136];
	fma.rn.f32 	%f68, %f62, %f67, %f59;
	ld.shared.f32 	%f69, [%r16+3224];
	fma.rn.f32 	%f70, %f62, %f69, %f61;
	ld.shared.f32 	%f71, [%r74+24];
	ld.shared.f32 	%f72, [%r16+-36];
	fma.rn.f32 	%f73, %f71, %f72, %f64;
	ld.shared.f32 	%f74, [%r16+1052];
	fma.rn.f32 	%f75, %f71, %f74, %f66;
	ld.shared.f32 	%f76, [%r16+2140];
	fma.rn.f32 	%f77, %f71, %f76, %f68;
	ld.shared.f32 	%f78, [%r16+3228];
	fma.rn.f32 	%f79, %f71, %f78, %f70;
	ld.shared.f32 	%f80, [%r74+28];
	ld.shared.f32 	%f81, [%r16+-32];
	fma.rn.f32 	%f82, %f80, %f81, %f73;
	ld.shared.f32 	%f83, [%r16+1056];
	fma.rn.f32 	%f84, %f80, %f83, %f75;
	ld.shared.f32 	%f85, [%r16+2144];
	fma.rn.f32 	%f86, %f80, %f85, %f77;
	ld.shared.f32 	%f87, [%r16+3232];
	fma.rn.f32 	%f88, %f80, %f87, %f79;
	ld.shared.f32 	%f89, [%r74+32];
	ld.shared.f32 	%f90, [%r16+-28];
	fma.rn.f32 	%f91, %f89, %f90, %f82;
	ld.shared.f32 	%f92, [%r16+1060];
	fma.rn.f32 	%f93, %f89, %f92, %f84;
	ld.shared.f32 	%f94, [%r16+2148];
	fma.rn.f32 	%f95, %f89, %f94, %f86;
	ld.shared.f32 	%f96, [%r16+3236];
	fma.rn.f32 	%f97, %f89, %f96, %f88;
	ld.shared.f32 	%f98, [%r74+36];
	ld.shared.f32 	%f99, [%r16+-24];
	fma.rn.f32 	%f100, %f98, %f99, %f91;
	ld.shared.f32 	%f101, [%r16+1064];
	fma.rn.f32 	%f102, %f98, %f101, %f93;
	ld.shared.f32 	%f103, [%r16+2152];
	fma.rn.f32 	%f104, %f98, %f103, %f95;
	ld.shared.f32 	%f105, [%r16+3240];
	fma.rn.f32 	%f106, %f98, %f105, %f97;
	ld.shared.f32 	%f107, [%r74+40];
	ld.shared.f32 	%f108, [%r16+-20];
	fma.rn.f32 	%f109, %f107, %f108, %f100;
	ld.shared.f32 	%f110, [%r16+1068];
	fma.rn.f32 	%f111, %f107, %f110, %f102;
	ld.shared.f32 	%f112, [%r16+2156];
	fma.rn.f32 	%f113, %f107, %f112, %f104;
	ld.shared.f32 	%f114, [%r16+3244];
	fma.rn.f32 	%f115, %f107, %f114, %f106;
	ld.shared.f32 	%f116, [%r74+44];
	ld.shared.f32 	%f117, [%r16+-16];
	fma.rn.f32 	%f118, %f116, %f117, %f109;
	ld.shared.f32 	%f119, [%r16+1072];
	fma.rn.f32 	%f120, %f116, %f119, %f111;
	ld.shared.f32 	%f121, [%r16+2160];
	fma.rn.f32 	%f122, %f116, %f121, %f113;
	ld.shared.f32 	%f123, [%r16+3248];
	fma.rn.f32 	%f124, %f116, %f123, %f115;
	ld.shared.f32 	%f125, [%r74+48];
	ld.shared.f32 	%f126, [%r16+-12];
	fma.rn.f32 	%f127, %f125, %f126, %f118;
	ld.shared.f32 	%f128, [%r16+1076];
	fma.rn.f32 	%f129, %f125, %f128, %f120;
	ld.shared.f32 	%f130, [%r16+2164];
	fma.rn.f32 	%f131, %f125, %f130, %f122;
	ld.shared.f32 	%f132, [%r16+3252];
	fma.rn.f32 	%f133, %f125, %f132, %f124;
	ld.shared.f32 	%f134, [%r74+52];
	ld.shared.f32 	%f135, [%r16+-8];
	fma.rn.f32 	%f136, %f134, %f135, %f127;
	ld.shared.f32 	%f137, [%r16+1080];
	fma.rn.f32 	%f138, %f134, %f137, %f129;
	ld.shared.f32 	%f139, [%r16+2168];
	fma.rn.f32 	%f140, %f134, %f139, %f131;
	ld.shared.f32 	%f141, [%r16+3256];
	fma.rn.f32 	%f142, %f134, %f141, %f133;
	ld.shared.f32 	%f143, [%r74+56];
	ld.shared.f32 	%f144, [%r16+-4];
	fma.rn.f32 	%f145, %f143, %f144, %f136;
	ld.shared.f32 	%f146, [%r16+1084];
	fma.rn.f32 	%f147, %f143, %f146, %f138;
	ld.shared.f32 	%f148, [%r16+2172];
	fma.rn.f32 	%f149, %f143, %f148, %f140;
	ld.shared.f32 	%f150, [%r16+3260];
	fma.rn.f32 	%f151, %f143, %f150, %f142;
	ld.shared.f32 	%f152, [%r74+60];
	ld.shared.f32 	%f153, [%r16];
	fma.rn.f32 	%f164, %f152, %f153, %f145;
	ld.shared.f32 	%f154, [%r16+1088];
	fma.rn.f32 	%f163, %f152, %f154, %f147;
	ld.shared.f32 	%f155, [%r16+2176];
	fma.rn.f32 	%f162, %f152, %f155, %f149;
	ld.shared.f32 	%f156, [%r16+3264];
	fma.rn.f32 	%f161, %f152, %f156, %f151;
	bar.sync 	0;
	add.s32 	%r82, %r82, 16;
	setp.lt.s32 	%p8, %r82, %r3;
	@%p8 bra 	$L__BB2_2;
$L__BB2_11:
	shl.b32 	%r75, %r4, 4;
	add.s32 	%r76, %r7, %r9;
	mad.lo.s32 	%r77, %r29, %r76, %r8;
	add.s32 	%r78, %r77, %r6;
	mad.lo.s32 	%r79, %r78, %r4, %r5;
	cvta.to.global.u64 	%rd20, %rd6;
	mul.wide.u32 	%rd21, %r79, 4;
	add.s64 	%rd22, %rd20, %rd21;
	st.global.f32 	[%rd22], %f164;
	mul.wide.s32 	%rd23, %r75, 4;
	add.s64 	%rd24, %rd22, %rd23;
	st.global.f32 	[%rd24], %f163;
	shl.b32 	%r80, %r4, 5;
	mul.wide.s32 	%rd25, %r80, 4;
	add.s64 	%rd26, %rd22, %rd25;
	st.global.f32 	[%rd26], %f162;
	mul.lo.s32 	%r81, %r4, 48;
	mul.wide.s32 	%rd27, %r81, 4;
	add.s64 	%rd28, %rd22, %rd27;
	st.global.f32 	[%rd28], %f161;
	ret;

}
	// .globl	_Z20conv2d_update_outputILi16ELi16ELi2ELi1ELi16EEvPfS0_S0_iiiiiiiiiii
.visible .entry _Z20conv2d_update_outputILi16ELi16ELi2ELi1ELi16EEvPfS0_S0_iiiiiiiiiii(
	.param .u64 .ptr .align 1 _Z20conv2d_update_outputILi16ELi16ELi2ELi1ELi16EEvPfS0_S0_iiiiiiiiiii_param_0,
	.param .u64 .ptr .align 1 _Z20conv2d_update_outputILi16ELi16ELi2ELi1ELi16EEvPfS0_S0_iiiiiiiiiii_param_1,
	.param .u64 .ptr .align 1 _Z20conv2d_update_outputILi16ELi16ELi2ELi1ELi16EEvPfS0_S0_iiiiiiiiiii_param_2,
	.param .u32 _Z20conv2d_update_outputILi16ELi16ELi2ELi1ELi16EEvPfS0_S0_iiiiiiiiiii_param_3,
	.param .u32 _Z20conv2d_update_outputILi16ELi16ELi2ELi1ELi16EEvPfS0_S0_iiiiiiiiiii_param_4,
	.param .u32 _Z20conv2d_update_outputILi16ELi16ELi2ELi1ELi16EEvPfS0_S0_iiiiiiiiiii_param_5,
	.param .u32 _Z20conv2d_update_outputILi16ELi16ELi2ELi1ELi16EEvPfS0_S0_iiiiiiiiiii_param_6,
	.param .u32 _Z20conv2d_update_outputILi16ELi16ELi2ELi1ELi16EEvPfS0_S0_iiiiiiiiiii_param_7,
	.param .u32 _Z20conv2d_update_outputILi16ELi16ELi2ELi1ELi16EEvPfS0_S0_iiiiiiiiiii_param_8,
	.param .u32 _Z20conv2d_update_outputILi16ELi16ELi2ELi1ELi16EEvPfS0_S0_iiiiiiiiiii_param_9,
	.param .u32 _Z20conv2d_update_outputILi16ELi16ELi2ELi1ELi16EEvPfS0_S0_iiiiiiiiiii_param_10,
	.param .u32 _Z20conv2d_update_outputILi16ELi16ELi2ELi1ELi16EEvPfS0_S0_iiiiiiiiiii_param_11,
	.param .u32 _Z20conv2d_update_outputILi16ELi16ELi2ELi1ELi16EEvPfS0_S0_iiiiiiiiiii_param_12,
	.param .u32 _Z20conv2d_update_outputILi16ELi16ELi2ELi1ELi16EEvPfS0_S0_iiiiiiiiiii_param_13
)
{
	.reg .pred 	%p<8>;
	.reg .b32 	%r<85>;
	.reg .b32 	%f<93>;
	.reg .b64 	%rd<25>;
	// demoted variable
	.shared .align 4 .b8 _ZZ20conv2d_update_outputILi16ELi16ELi2ELi1ELi16EEvPfS0_S0_iiiiiiiiiiiE9shFilters[1088];
	// demoted variable
	.shared .align 4 .b8 _ZZ20conv2d_update_outputILi16ELi16ELi2ELi1ELi16EEvPfS0_S0_iiiiiiiiiiiE8shImages[2176];
	ld.param.u64 	%rd6, [_Z20conv2d_update_outputILi16ELi16ELi2ELi1ELi16EEvPfS0_S0_iiiiiiiiiii_param_0];
	ld.param.u64 	%rd7, [_Z20conv2d_update_outputILi16ELi16ELi2ELi1ELi16EEvPfS0_S0_iiiiiiiiiii_param_1];
	ld.param.u64 	%rd8, [_Z20conv2d_update_outputILi16ELi16ELi2ELi1ELi16EEvPfS0_S0_iiiiiiiiiii_param_2];
	ld.param.u32 	%r27, [_Z20conv2d_update_outputILi16ELi16ELi2ELi1ELi16EEvPfS0_S0_iiiiiiiiiii_param_4];
	ld.param.u32 	%r31, [_Z20conv2d_update_outputILi16ELi16ELi2ELi1ELi16EEvPfS0_S0_iiiiiiiiiii_param_5];
	ld.param.u32 	%r28, [_Z20conv2d_update_outputILi16ELi16ELi2ELi1ELi16EEvPfS0_S0_iiiiiiiiiii_param_6];
	ld.param.u32 	%r29, [_Z20conv2d_update_outputILi16ELi16ELi2ELi1ELi16EEvPfS0_S0_iiiiiiiiiii_param_7];
	ld.param.u32 	%r32, [_Z20conv2d_update_outputILi16ELi16ELi2ELi1ELi16EEvPfS0_S0_iiiiiiiiiii_param_8];
	ld.param.u32 	%r30, [_Z20conv2d_update_outputILi16ELi16ELi2ELi1ELi16EEvPfS0_S0_iiiiiiiiiii_param_9];
	ld.param.u32 	%r33, [_Z20conv2d_update_outputILi16ELi16ELi2ELi1ELi16EEvPfS0_S0_iiiiiiiiiii_param_10];
	ld.param.u32 	%r34, [_Z20conv2d_update_outputILi16ELi16ELi2ELi1ELi16EEvPfS0_S0_iiiiiiiiiii_param_11];
	ld.param.u32 	%r35, [_Z20conv2d_update_outputILi16ELi16ELi2ELi1ELi16EEvPfS0_S0_iiiiiiiiiii_param_12];
	ld.param.u32 	%r36, [_Z20conv2d_update_outputILi16ELi16ELi2ELi1ELi16EEvPfS0_S0_iiiiiiiiiii_param_13];
	mul.lo.s32 	%r1, %r28, %r31;
	mul.lo.s32 	%r2, %r30, %r32;
	mul.lo.s32 	%r3, %r2, %r27;
	mul.lo.s32 	%r4, %r34, %r33;
	shr.s32 	%r37, %r29, 31;
	shr.u32 	%r38, %r37, 28;
	add.s32 	%r39, %r29, %r38;
	shr.s32 	%r40, %r39, 4;
	mov.u32 	%r41, %ctaid.y;
	div.u32 	%r5, %r41, %r40;
	mul.lo.s32 	%r42, %r5, %r40;
	sub.s32 	%r43, %r41, %r42;
	shl.b32 	%r6, %r43, 4;
	mov.u32 	%r44, %ctaid.x;
	shl.b32 	%r7, %r44, 5;
	mov.u32 	%r8, %tid.y;
	mov.u32 	%r9, %tid.x;
	div.s32 	%r45, %r5, %r34;
	mul.lo.s32 	%r46, %r45, %r34;
	sub.s32 	%r47, %r5, %r46;
	mul.lo.s32 	%r10, %r47, %r36;
	mul.lo.s32 	%r11, %r45, %r35;
	shr.u32 	%r48, %r9, 4;
	add.s32 	%r12, %r48, %r8;
	mul.lo.s32 	%r49, %r27, %r7;
	mul.lo.s32 	%r13, %r49, %r1;
	bar.sync 	0;
	setp.lt.s32 	%p1, %r3, 1;
	mov.f32 	%f91, 0f00000000;
	mov.f32 	%f92, %f91;
	@%p1 bra 	$L__BB3_11;
	mov.u32 	%r51, _ZZ20conv2d_update_outputILi16ELi16ELi2ELi1ELi16EEvPfS0_S0_iiiiiiiiiiiE9shFilters;
	shl.b32 	%r52, %r9, 2;
	and.b32  	%r53, %r52, 60;
	mad.lo.s32 	%r54, %r12, 68, %r53;
	add.s32 	%r14, %r54, %r51;
	mov.u32 	%r55, _ZZ20conv2d_update_outputILi16ELi16ELi2ELi1ELi16EEvPfS0_S0_iiiiiiiiiiiE8shImages;
	add.s32 	%r15, %r55, %r54;
	mul.lo.s32 	%r56, %r1, %r27;
	mul.lo.s32 	%r16, %r56, %r12;
	shl.b32 	%r17, %r56, 4;
	cvt.s64.s32 	%rd1, %r13;
	cvta.to.global.u64 	%rd2, %rd6;
	cvta.to.global.u64 	%rd3, %rd7;
	mov.b32 	%r81, 0;
	mov.f32 	%f91, 0f00000000;
$L__BB3_2:
	and.b32  	%r57, %r9, 15;
	add.s32 	%r19, %r81, %r57;
	setp.lt.s32 	%p2, %r19, %r3;
	@%p2 bra 	$L__BB3_5;
	setp.lt.u32 	%p3, %r12, 16;
	@%p3 bra 	$L__BB3_4;
	bra.uni 	$L__BB3_10;
$L__BB3_4:
	mov.b32 	%r58, 0;
	st.shared.u32 	[%r14], %r58;
	bra.uni 	$L__BB3_10;
$L__BB3_5:
	setp.gt.u32 	%p4, %r12, 15;
	@%p4 bra 	$L__BB3_7;
	cvt.u64.u32 	%rd9, %r19;
	mul.lo.s32 	%r59, %r3, %r6;
	cvt.s64.s32 	%rd10, %r59;
	mul.lo.s32 	%r60, %r12, %r3;
	cvt.u64.u32 	%rd11, %r60;
	add.s64 	%rd12, %rd10, %rd11;
	add.s64 	%rd13, %rd12, %rd9;
	shl.b64 	%rd14, %rd13, 2;
	add.s64 	%rd15, %rd3, %rd14;
	ld.global.f32 	%f9, [%rd15];
	st.shared.f32 	[%r14], %f9;
$L__BB3_7:
	setp.gt.u32 	%p5, %r12, 31;
	div.s32 	%r61, %r19, %r2;
	mul.lo.s32 	%r62, %r61, %r2;
	sub.s32 	%r63, %r19, %r62;
	div.s32 	%r64, %r63, %r30;
	mul.lo.s32 	%r65, %r64, %r30;
	sub.s32 	%r66, %r63, %r65;
	add.s32 	%r67, %r64, %r11;
	mad.lo.s32 	%r68, %r61, %r1, %r10;
	add.s32 	%r69, %r68, %r66;
	mad.lo.s32 	%r70, %r67, %r28, %r69;
	cvt.s64.s32 	%rd4, %r70;
	@%p5 bra 	$L__BB3_10;
	add.s64 	%rd5, %rd4, %rd1;
	mov.u32 	%r82, %r16;
	mov.u32 	%r83, %r15;
	mov.u32 	%r84, %r12;
$L__BB3_9:
	cvt.s64.s32 	%rd16, %r82;
	add.s64 	%rd17, %rd5, %rd16;
	shl.b64 	%rd18, %rd17, 2;
	add.s64 	%rd19, %rd2, %rd18;
	ld.global.f32 	%f10, [%rd19];
	st.shared.f32 	[%r83], %f10;
	add.s32 	%r23, %r84, 16;
	add.s32 	%r83, %r83, 1088;
	add.s32 	%r82, %r82, %r17;
	setp.lt.u32 	%p6, %r84, 16;
	mov.u32 	%r84, %r23;
	@%p6 bra 	$L__BB3_9;
$L__BB3_10:
	bar.sync 	0;
	mov.u32 	%r71, _ZZ20conv2d_update_outputILi16ELi16ELi2ELi1ELi16EEvPfS0_S0_iiiiiiiiiiiE9shFilters;
	mad.lo.s32 	%r72, %r8, 68, %r71;
	ld.shared.f32 	%f11, [%r72];
	mov.u32 	%r73, _ZZ20conv2d_update_outputILi16ELi16ELi2ELi1ELi16EEvPfS0_S0_iiiiiiiiiiiE8shImages;
	mad.lo.s32 	%r74, %r9, 68, %r73;
	ld.shared.f32 	%f12, [%r74];
	fma.rn.f32 	%f13, %f12, %f11, %f92;
	ld.shared.f32 	%f14, [%r74+1088];
	fma.rn.f32 	%f15, %f14, %f11, %f91;
	ld.shared.f32 	%f16, [%r72+4];
	ld.shared.f32 	%f17, [%r74+4];
	fma.rn.f32 	%f18, %f17, %f16, %f13;
	ld.shared.f32 	%f19, [%r74+1092];
	fma.rn.f32 	%f20, %f19, %f16, %f15;
	ld.shared.f32 	%f21, [%r72+8];
	ld.shared.f32 	%f22, [%r74+8];
	fma.rn.f32 	%f23, %f22, %f21, %f18;
	ld.shared.f32 	%f24, [%r74+1096];
	fma.rn.f32 	%f25, %f24, %f21, %f20;
	ld.shared.f32 	%f26, [%r72+12];
	ld.shared.f32 	%f27, [%r74+12];
	fma.rn.f32 	%f28, %f27, %f26, %f23;
	ld.shared.f32 	%f29, [%r74+1100];
	fma.rn.f32 	%f30, %f29, %f26, %f25;
	ld.shared.f32 	%f31, [%r72+16];
	ld.shared.f32 	%f32, [%r74+16];
	fma.rn.f32 	%f33, %f32, %f31, %f28;
	ld.shared.f32 	%f34, [%r74+1104];
	fma.rn.f32 	%f35, %f34, %f31, %f30;
	ld.shared.f32 	%f36, [%r72+20];
	ld.shared.f32 	%f37, [%r74+20];
	fma.rn.f32 	%f38, %f37, %f36, %f33;
	ld.shared.f32 	%f39, [%r74+1108];
	fma.rn.f32 	%f40, %f39, %f36, %f35;
	ld.shared.f32 	%f41, [%r72+24];
	ld.shared.f32 	%f42, [%r74+24];
	fma.rn.f32 	%f43, %f42, %f41, %f38;
	ld.shared.f32 	%f44, [%r74+1112];
	fma.rn.f32 	%f45, %f44, %f41, %f40;
	ld.shared.f32 	%f46, [%r72+28];
	ld.shared.f32 	%f47, [%r74+28];
	fma.rn.f32 	%f48, %f47, %f46, %f43;
	ld.shared.f32 	%f49, [%r74+1116];
	fma.rn.f32 	%f50, %f49, %f46, %f45;
	ld.shared.f32 	%f51, [%r72+32];
	ld.shared.f32 	%f52, [%r74+32];
	fma.rn.f32 	%f53, %f52, %f51, %f48;
	ld.shared.f32 	%f54, [%r74+1120];
	fma.rn.f32 	%f55, %f54, %f51, %f50;
	ld.shared.f32 	%f56, [%r72+36];
	ld.shared.f32 	%f57, [%r74+36];
	fma.rn.f32 	%f58, %f57, %f56, %f53;
	ld.shared.f32 	%f59, [%r74+1124];
	fma.rn.f32 	%f60, %f59, %f56, %f55;
	ld.shared.f32 	%f61, [%r72+40];
	ld.shared.f32 	%f62, [%r74+40];
	fma.rn.f32 	%f63, %f62, %f61, %f58;
	ld.shared.f32 	%f64, [%r74+1128];
	fma.rn.f32 	%f65, %f64, %f61, %f60;
	ld.shared.f32 	%f66, [%r72+44];
	ld.shared.f32 	%f67, [%r74+44];
	fma.rn.f32 	%f68, %f67, %f66, %f63;
	ld.shared.f32 	%f69, [%r74+1132];
	fma.rn.f32 	%f70, %f69, %f66, %f65;
	ld.shared.f32 	%f71, [%r72+48];
	ld.shared.f32 	%f72, [%r74+48];
	fma.rn.f32 	%f73, %f72, %f71, %f68;
	ld.shared.f32 	%f74, [%r74+1136];
	fma.rn.f32 	%f75, %f74, %f71, %f70;
	ld.shared.f32 	%f76, [%r72+52];
	ld.shared.f32 	%f77, [%r74+52];
	fma.rn.f32 	%f78, %f77, %f76, %f73;
	ld.shared.f32 	%f79, [%r74+1140];
	fma.rn.f32 	%f80, %f79, %f76, %f75;
	ld.shared.f32 	%f81, [%r72+56];
	ld.shared.f32 	%f82, [%r74+56];
	fma.rn.f32 	%f83, %f82, %f81, %f78;
	ld.shared.f32 	%f84, [%r74+1144];
	fma.rn.f32 	%f85, %f84, %f81, %f80;
	ld.shared.f32 	%f86, [%r72+60];
	ld.shared.f32 	%f87, [%r74+60];
	fma.rn.f32 	%f92, %f87, %f86, %f83;
	ld.shared.f32 	%f88, [%r74+1148];
	fma.rn.f32 	%f91, %f88, %f86, %f85;
	bar.sync 	0;
	add.s32 	%r81, %r81, 16;
	setp.lt.s32 	%p7, %r81, %r3;
	@%p7 bra 	$L__BB3_2;
$L__BB3_11:
	mul.lo.s32 	%r75, %r29, %r4;
	shl.b32 	%r76, %r75, 4;
	add.s32 	%r77, %r7, %r9;
	mad.lo.s32 	%r78, %r29, %r77, %r8;
	add.s32 	%r79, %r78, %r6;
	mad.lo.s32 	%r80, %r79, %r4, %r5;
	cvta.to.global.u64 	%rd20, %rd8;
	mul.wide.u32 	%rd21, %r80, 4;
	add.s64 	%rd22, %rd20, %rd21;
	st.global.f32 	[%rd22], %f92;
	mul.wide.s32 	%rd23, %r76, 4;
	add.s64 	%rd24, %rd22, %rd23;
	st.global.f32 	[%rd24], %f91;
	ret;

}
	// .globl	_Z20conv2d_update_outputILi16ELi16ELi2ELi2ELi16EEvPfS0_S0_iiiiiiiiiii
.visible .entry _Z20conv2d_update_outputILi16ELi16ELi2ELi2ELi16EEvPfS0_S0_iiiiiiiiiii(
	.param .u64 .ptr .align 1 _Z20conv2d_update_outputILi16ELi16ELi2ELi2ELi16EEvPfS0_S0_iiiiiiiiiii_param_0,
	.param .u64 .ptr .align 1 _Z20conv2d_update_outputILi16ELi16ELi2ELi2ELi16EEvPfS0_S0_iiiiiiiiiii_param_1,
	.param .u64 .ptr .align 1 _Z20conv2d_update_outputILi16ELi16ELi2ELi2ELi16EEvPfS0_S0_iiiiiiiiiii_param_2,
	.param .u32 _Z20conv2d_update_outputILi16ELi16ELi2ELi2ELi16EEvPfS0_S0_iiiiiiiiiii_param_3,
	.param .u32 _Z20conv2d_update_outputILi16ELi16ELi2ELi2ELi16EEvPfS0_S0_iiiiiiiiiii_param_4,
	.param .u32 _Z20conv2d_update_outputILi16ELi16ELi2ELi2ELi16EEvPfS0_S0_iiiiiiiiiii_param_5,
	.param .u32 _Z20conv2d_update_outputILi16ELi16ELi2ELi2ELi16EEvPfS0_S0_iiiiiiiiiii_param_6,
	.param .u32 _Z20conv2d_update_outputILi16ELi16ELi2ELi2ELi16EEvPfS0_S0_iiiiiiiiiii_param_7,
	.param .u32 _Z20conv2d_update_outputILi16ELi16ELi2ELi2ELi16EEvPfS0_S0_iiiiiiiiiii_param_8,
	.param .u32 _Z20conv2d_update_outputILi16ELi16ELi2ELi2ELi16EEvPfS0_S0_iiiiiiiiiii_param_9,
	.param .u32 _Z20conv2d_update_outputILi16ELi16ELi2ELi2ELi16EEvPfS0_S0_iiiiiiiiiii_param_10,
	.param .u32 _Z20conv2d_update_outputILi16ELi16ELi2ELi2ELi16EEvPfS0_S0_iiiiiiiiiii_param_11,
	.param .u32 _Z20conv2d_update_outputILi16ELi16ELi2ELi2ELi16EEvPfS0_S0_iiiiiiiiiii_param_12,
	.param .u32 _Z20conv2d_update_outputILi16ELi16ELi2ELi2ELi16EEvPfS0_S0_iiiiiiiiiii_param_13
)
{
	.reg .pred 	%p<10>;
	.reg .b32 	%r<91>;
	.reg .b32 	%f<149>;
	.reg .b64 	%rd<29>;
	// demoted variable
	.shared .align 4 .b8 _ZZ20conv2d_update_outputILi16ELi16ELi2ELi2ELi16EEvPfS0_S0_iiiiiiiiiiiE9shFilters[2176];
	// demoted variable
	.shared .align 4 .b8 _ZZ20conv2d_update_outputILi16ELi16ELi2ELi2ELi16EEvPfS0_S0_iiiiiiiiiiiE8shImages[2176];
	ld.param.u64 	%rd6, [_Z20conv2d_update_outputILi16ELi16ELi2ELi2ELi16EEvPfS0_S0_iiiiiiiiiii_param_0];
	ld.param.u64 	%rd7, [_Z20conv2d_update_outputILi16ELi16ELi2ELi2ELi16EEvPfS0_S0_iiiiiiiiiii_param_1];
	ld.param.u64 	%rd8, [_Z20conv2d_update_outputILi16ELi16ELi2ELi2ELi16EEvPfS0_S0_iiiiiiiiiii_param_2];
	ld.param.u32 	%r30, [_Z20conv2d_update_outputILi16ELi16ELi2ELi2ELi16EEvPfS0_S0_iiiiiiiiiii_param_4];
	ld.param.u32 	%r34, [_Z20conv2d_update_outputILi16ELi16ELi2ELi2ELi16EEvPfS0_S0_iiiiiiiiiii_param_5];
	ld.param.u32 	%r31, [_Z20conv2d_update_outputILi16ELi16ELi2ELi2ELi16EEvPfS0_S0_iiiiiiiiiii_param_6];
	ld.param.u32 	%r32, [_Z20conv2d_update_outputILi16ELi16ELi2ELi2ELi16EEvPfS0_S0_iiiiiiiiiii_param_7];
	ld.param.u32 	%r35, [_Z20conv2d_update_outputILi16ELi16ELi2ELi2ELi16EEvPfS0_S0_iiiiiiiiiii_param_8];
	ld.param.u32 	%r33, [_Z20conv2d_update_outputILi16ELi16ELi2ELi2ELi16EEvPfS0_S0_iiiiiiiiiii_param_9];
	ld.param.u32 	%r36, [_Z20conv2d_update_outputILi16ELi16ELi2ELi2ELi16EEvPfS0_S0_iiiiiiiiiii_param_10];
	ld.param.u32 	%r37, [_Z20conv2d_update_outputILi16ELi16ELi2ELi2ELi16EEvPfS0_S0_iiiiiiiiiii_param_11];
	ld.param.u32 	%r38, [_Z20conv2d_update_outputILi16ELi16ELi2ELi2ELi16EEvPfS0_S0_iiiiiiiiiii_param_12];
	ld.param.u32 	%r39, [_Z20conv2d_update_outputILi16ELi16ELi2ELi2ELi16EEvPfS0_S0_iiiiiiiiiii_param_13];
	mul.lo.s32 	%r1, %r31, %r34;
	mul.lo.s32 	%r2, %r33, %r35;
	mul.lo.s32 	%r3, %r2, %r30;
	mul.lo.s32 	%r4, %r37, %r36;
	shr.s32 	%r40, %r32, 31;
	shr.u32 	%r41, %r40, 27;
	add.s32 	%r42, %r32, %r41;
	shr.s32 	%r43, %r42, 5;
	mov.u32 	%r44, %ctaid.y;
	div.u32 	%r5, %r44, %r43;
	mul.lo.s32 	%r45, %r5, %r43;
	sub.s32 	%r46, %r44, %r45;
	shl.b32 	%r6, %r46, 5;
	mov.u32 	%r47, %ctaid.x;
	shl.b32 	%r7, %r47, 5;
	mov.u32 	%r8, %tid.y;
	mov.u32 	%r9, %tid.x;
	div.s32 	%r48, %r5, %r37;
	mul.lo.s32 	%r49, %r48, %r37;
	sub.s32 	%r50, %r5, %r49;
	mul.lo.s32 	%r10, %r50, %r39;
	mul.lo.s32 	%r11, %r48, %r38;
	shr.u32 	%r51, %r9, 4;
	add.s32 	%r12, %r51, %r8;
	mul.lo.s32 	%r52, %r30, %r7;
	mul.lo.s32 	%r13, %r52, %r1;
	bar.sync 	0;
	setp.lt.s32 	%p1, %r3, 1;
	mov.f32 	%f145, 0f00000000;
	mov.f32 	%f146, %f145;
	mov.f32 	%f147, %f145;
	mov.f32 	%f148, %f145;
	@%p1 bra 	$L__BB4_12;
	shl.b32 	%r54, %r9, 2;
	and.b32  	%r55, %r54, 60;
	mov.u32 	%r56, _ZZ20conv2d_update_outputILi16ELi16ELi2ELi2ELi16EEvPfS0_S0_iiiiiiiiiiiE9shFilters;
	add.s32 	%r14, %r56, %r55;
	mul.lo.s32 	%r15, %r1, %r30;
	mov.u32 	%r57, _ZZ20conv2d_update_outputILi16ELi16ELi2ELi2ELi16EEvPfS0_S0_iiiiiiiiiiiE8shImages;
	add.s32 	%r16, %r57, %r55;
	mad.lo.s32 	%r58, %r9, 68, %r57;
	add.s32 	%r17, %r58, 60;
	mad.lo.s32 	%r59, %r12, 68, %r55;
	add.s32 	%r18, %r56, %r59;
	cvt.s64.s32 	%rd1, %r13;
	cvta.to.global.u64 	%rd2, %rd6;
	cvta.to.global.u64 	%rd3, %rd7;
	mov.b32 	%r86, 0;
	mov.f32 	%f145, 0f00000000;
$L__BB4_2:
	and.b32  	%r60, %r9, 15;
	add.s32 	%r20, %r86, %r60;
	setp.lt.s32 	%p2, %r20, %r3;
	@%p2 bra 	$L__BB4_5;
	setp.gt.u32 	%p3, %r12, 31;
	mov.u32 	%r89, %r18;
	mov.u32 	%r90, %r12;
	@%p3 bra 	$L__BB4_11;
$L__BB4_4:
	mov.b32 	%r61, 0;
	st.shared.u32 	[%r89], %r61;
	add.s32 	%r27, %r90, 16;
	add.s32 	%r89, %r89, 1088;
	setp.lt.u32 	%p4, %r90, 16;
	mov.u32 	%r90, %r27;
	@%p4 bra 	$L__BB4_4;
	bra.uni 	$L__BB4_11;
$L__BB4_5:
	setp.gt.u32 	%p5, %r12, 31;
	@%p5 bra 	$L__BB4_8;
	cvt.u64.u32 	%rd10, %r20;
	mov.u32 	%r87, %r12;
$L__BB4_7:
	mul.lo.s32 	%r62, %r87, %r3;
	cvt.u64.u32 	%rd9, %r62;
	mul.lo.s32 	%r63, %r3, %r6;
	cvt.s64.s32 	%rd11, %r63;
	add.s64 	%rd12, %rd10, %rd11;
	add.s64 	%rd13, %rd12, %rd9;
	shl.b64 	%rd14, %rd13, 2;
	add.s64 	%rd15, %rd3, %rd14;
	ld.global.f32 	%f15, [%rd15];
	mad.lo.s32 	%r64, %r87, 68, %r14;
	st.shared.f32 	[%r64], %f15;
	add.s32 	%r22, %r87, 16;
	setp.lt.u32 	%p6, %r87, 16;
	mov.u32 	%r87, %r22;
	@%p6 bra 	$L__BB4_7;
$L__BB4_8:
	div.s32 	%r65, %r20, %r2;
	mul.lo.s32 	%r66, %r65, %r2;
	sub.s32 	%r67, %r20, %r66;
	div.s32 	%r68, %r67, %r33;
	mul.lo.s32 	%r69, %r68, %r33;
	sub.s32 	%r70, %r67, %r69;
	add.s32 	%r71, %r68, %r11;
	mad.lo.s32 	%r72, %r65, %r1, %r10;
	add.s32 	%r73, %r72, %r70;
	mad.lo.s32 	%r74, %r71, %r31, %r73;
	cvt.s64.s32 	%rd4, %r74;
	@%p5 bra 	$L__BB4_11;
	add.s64 	%rd5, %rd4, %rd1;
	mov.u32 	%r88, %r12;
$L__BB4_10:
	mul.lo.s32 	%r75, %r15, %r88;
	cvt.s64.s32 	%rd16, %r75;
	add.s64 	%rd17, %rd5, %rd16;
	shl.b64 	%rd18, %rd17, 2;
	add.s64 	%rd19, %rd2, %rd18;
	ld.global.f32 	%f16, [%rd19];
	mad.lo.s32 	%r76, %r88, 68, %r16;
	st.shared.f32 	[%r76], %f16;
	add.s32 	%r24, %r88, 16;
	setp.lt.u32 	%p8, %r88, 16;
	mov.u32 	%r88, %r24;
	@%p8 bra 	$L__BB4_10;
$L__BB4_11:
	bar.sync 	0;
	ld.shared.f32 	%f17, [%r17+-60];
	mov.u32 	%r77, _ZZ20conv2d_update_outputILi16ELi16ELi2ELi2ELi16EEvPfS0_S0_iiiiiiiiiiiE9shFilters;
	mad.lo.s32 	%r78, %r8, 68, %r77;
	ld.shared.f32 	%f18, [%r78];
	fma.rn.f32 	%f19, %f17, %f18, %f148;
	ld.shared.f32 	%f20, [%r78+1088];
	fma.rn.f32 	%f21, %f17, %f20, %f146;
	ld.shared.f32 	%f22, [%r17+1028];
	fma.rn.f32 	%f23, %f22, %f18, %f147;
	fma.rn.f32 	%f24, %f22, %f20, %f145;
	ld.shared.f32 	%f25, [%r17+-56];
	ld.shared.f32 	%f26, [%r78+4];
	fma.rn.f32 	%f27, %f25, %f26, %f19;
	ld.shared.f32 	%f28, [%r78+1092];
	fma.rn.f32 	%f29, %f25, %f28, %f21;
	ld.shared.f32 	%f30, [%r17+1032];
	fma.rn.f32 	%f31, %f30, %f26, %f23;
	fma.rn.f32 	%f32, %f30, %f28, %f24;
	ld.shared.f32 	%f33, [%r17+-52];
	ld.shared.f32 	%f34, [%r78+8];
	fma.rn.f32 	%f35, %f33, %f34, %f27;
	ld.shared.f32 	%f36, [%r78+1096];
	fma.rn.f32 	%f37, %f33, %f36, %f29;
	ld.shared.f32 	%f38, [%r17+1036];
	fma.rn.f32 	%f39, %f38, %f34, %f31;
	fma.rn.f32 	%f40, %f38, %f36, %f32;
	ld.shared.f32 	%f41, [%r17+-48];
	ld.shared.f32 	%f42, [%r78+12];
	fma.rn.f32 	%f43, %f41, %f42, %f35;
	ld.shared.f32 	%f44, [%r78+1100];
	fma.rn.f32 	%f45, %f41, %f44, %f37;
	ld.shared.f32 	%f46, [%r17+1040];
	fma.rn.f32 	%f47, %f46, %f42, %f39;
	fma.rn.f32 	%f48, %f46, %f44, %f40;
	ld.shared.f32 	%f49, [%r17+-44];
	ld.shared.f32 	%f50, [%r78+16];
	fma.rn.f32 	%f51, %f49, %f50, %f43;
	ld.shared.f32 	%f52, [%r78+1104];
	fma.rn.f32 	%f53, %f49, %f52, %f45;
	ld.shared.f32 	%f54, [%r17+1044];
	fma.rn.f32 	%f55, %f54, %f50, %f47;
	fma.rn.f32 	%f56, %f54, %f52, %f48;
	ld.shared.f32 	%f57, [%r17+-40];
	ld.shared.f32 	%f58, [%r78+20];
	fma.rn.f32 	%f59, %f57, %f58, %f51;
	ld.shared.f32 	%f60, [%r78+1108];
	fma.rn.f32 	%f61, %f57, %f60, %f53;
	ld.shared.f32 	%f62, [%r17+1048];
	fma.rn.f32 	%f63, %f62, %f58, %f55;
	fma.rn.f32 	%f64, %f62, %f60, %f56;
	ld.shared.f32 	%f65, [%r17+-36];
	ld.shared.f32 	%f66, [%r78+24];
	fma.rn.f32 	%f67, %f65, %f66, %f59;
	ld.shared.f32 	%f68, [%r78+1112];
	fma.rn.f32 	%f69, %f65, %f68, %f61;
	ld.shared.f32 	%f70, [%r17+1052];
	fma.rn.f32 	%f71, %f70, %f66, %f63;
	fma.rn.f32 	%f72, %f70, %f68, %f64;
	ld.shared.f32 	%f73, [%r17+-32];
	ld.shared.f32 	%f74, [%r78+28];
	fma.rn.f32 	%f75, %f73, %f74, %f67;
	ld.shared.f32 	%f76, [%r78+1116];
	fma.rn.f32 	%f77, %f73, %f76, %f69;
	ld.shared.f32 	%f78, [%r17+1056];
	fma.rn.f32 	%f79, %f78, %f74, %f71;
	fma.rn.f32 	%f80, %f78, %f76, %f72;
	ld.shared.f32 	%f81, [%r17+-28];
	ld.shared.f32 	%f82, [%r78+32];
	fma.rn.f32 	%f83, %f81, %f82, %f75;
	ld.shared.f32 	%f84, [%r78+1120];
	fma.rn.f32 	%f85, %f81, %f84, %f77;
	ld.shared.f32 	%f86, [%r17+1060];
	fma.rn.f32 	%f87, %f86, %f82, %f79;
	fma.rn.f32 	%f88, %f86, %f84, %f80;
	ld.shared.f32 	%f89, [%r17+-24];
	ld.shared.f32 	%f90, [%r78+36];
	fma.rn.f32 	%f91, %f89, %f90, %f83;
	ld.shared.f32 	%f92, [%r78+1124];
	fma.rn.f32 	%f93, %f89, %f92, %f85;
	ld.shared.f32 	%f94, [%r17+1064];
	fma.rn.f32 	%f95, %f94, %f90, %f87;
	fma.rn.f32 	%f96, %f94, %f92, %f88;
	ld.shared.f32 	%f97, [%r17+-20];
	ld.shared.f32 	%f98, [%r78+40];
	fma.rn.f32 	%f99, %f97, %f98, %f91;
	ld.shared.f32 	%f100, [%r78+1128];
	fma.rn.f32 	%f101, %f97, %f100, %f93;
	ld.shared.f32 	%f102, [%r17+1068];
	fma.rn.f32 	%f103, %f102, %f98, %f95;
	fma.rn.f32 	%f104, %f102, %f100, %f96;
	ld.shared.f32 	%f105, [%r17+-16];
	ld.shared.f32 	%f106, [%r78+44];
	fma.rn.f32 	%f107, %f105, %f106, %f99;
	ld.shared.f32 	%f108, [%r78+1132];
	fma.rn.f32 	%f109, %f105, %f108, %f101;
	ld.shared.f32 	%f110, [%r17+1072];
	fma.rn.f32 	%f111, %f110, %f106, %f103;
	fma.rn.f32 	%f112, %f110, %f108, %f104;
	ld.shared.f32 	%f113, [%r17+-12];
	ld.shared.f32 	%f114, [%r78+48];
	fma.rn.f32 	%f115, %f113, %f114, %f107;
	ld.shared.f32 	%f116, [%r78+1136];
	fma.rn.f32 	%f117, %f113, %f116, %f109;
	ld.shared.f32 	%f118, [%r17+1076];
	fma.rn.f32 	%f119, %f118, %f114, %f111;
	fma.rn.f32 	%f120, %f118, %f116, %f112;
	ld.shared.f32 	%f121, [%r17+-8];
	ld.shared.f32 	%f122, [%r78+52];
	fma.rn.f32 	%f123, %f121, %f122, %f115;
	ld.shared.f32 	%f124, [%r78+1140];
	fma.rn.f32 	%f125, %f121, %f124, %f117;
	ld.shared.f32 	%f126, [%r17+1080];
	fma.rn.f32 	%f127, %f126, %f122, %f119;
	fma.rn.f32 	%f128, %f126, %f124, %f120;
	ld.shared.f32 	%f129, [%r17+-4];
	ld.shared.f32 	%f130, [%r78+56];
	fma.rn.f32 	%f131, %f129, %f130, %f123;
	ld.shared.f32 	%f132, [%r78+1144];
	fma.rn.f32 	%f133, %f129, %f132, %f125;
	ld.shared.f32 	%f134, [%r17+1084];
	fma.rn.f32 	%f135, %f134, %f130, %f127;
	fma.rn.f32 	%f136, %f134, %f132, %f128;
	ld.shared.f32 	%f137, [%r17];
	ld.shared.f32 	%f138, [%r78+60];
	fma.rn.f32 	%f148, %f137, %f138, %f131;
	ld.shared.f32 	%f139, [%r78+1148];
	fma.rn.f32 	%f146, %f137, %f139, %f133;
	ld.shared.f32 	%f140, [%r17+1088];
	fma.rn.f32 	%f147, %f140, %f138, %f135;
	fma.rn.f32 	%f145, %f140, %f139, %f136;
	bar.sync 	0;
	add.s32 	%r86, %r86, 16;
	setp.lt.s32 	%p9, %r86, %r3;
	@%p9 bra 	$L__BB4_2;
$L__BB4_12:
	add.s32 	%r79, %r7, %r9;
	mad.lo.s32 	%r80, %r32, %r79, %r8;
	add.s32 	%r81, %r80, %r6;
	mad.lo.s32 	%r82, %r81, %r4, %r5;
	cvta.to.global.u64 	%rd20, %rd8;
	shl.b32 	%r83, %r4, 4;
	mul.wide.u32 	%rd21, %r82, 4;
	add.s64 	%rd22, %rd20, %rd21;
	st.global.f32 	[%rd22], %f148;
	mul.wide.s32 	%rd23, %r83, 4;
	add.s64 	%rd24, %rd22, %rd23;
	st.global.f32 	[%rd24], %f146;
	mul.lo.s32 	%r84, %r83, %r32;
	mul.wide.s32 	%rd25, %r84, 4;
	add.s64 	%rd26, %rd22, %rd25;
	st.global.f32 	[%rd26], %f147;
	add.s32 	%r85, %r84, %r83;
	mul.wide.s32 	%rd27, %r85, 4;
	add.s64 	%rd28, %rd22, %rd27;
	st.global.f32 	[%rd28], %f145;
	ret;

}
	// .globl	_Z20conv2d_update_outputILi16ELi16ELi2ELi4ELi16EEvPfS0_S0_iiiiiiiiiii
.visible .entry _Z20conv2d_update_outputILi16ELi16ELi2ELi4ELi16EEvPfS0_S0_iiiiiiiiiii(
	.param .u64 .ptr .align 1 _Z20conv2d_update_outputILi16ELi16ELi2ELi4ELi16EEvPfS0_S0_iiiiiiiiiii_param_0,
	.param .u64 .ptr .align 1 _Z20conv2d_update_outputILi16ELi16ELi2ELi4ELi16EEvPfS0_S0_iiiiiiiiiii_param_1,
	.param .u64 .ptr .align 1 _Z20conv2d_update_outputILi16ELi16ELi2ELi4ELi16EEvPfS0_S0_iiiiiiiiiii_param_2,
	.param .u32 _Z20conv2d_update_outputILi16ELi16ELi2ELi4ELi16EEvPfS0_S0_iiiiiiiiiii_param_3,
	.param .u32 _Z20conv2d_update_outputILi16ELi16ELi2ELi4ELi16EEvPfS0_S0_iiiiiiiiiii_param_4,
	.param .u32 _Z20conv2d_update_outputILi16ELi16ELi2ELi4ELi16EEvPfS0_S0_iiiiiiiiiii_param_5,
	.param .u32 _Z20conv2d_update_outputILi16ELi16ELi2ELi4ELi16EEvPfS0_S0_iiiiiiiiiii_param_6,
	.param .u32 _Z20conv2d_update_outputILi16ELi16ELi2ELi4ELi16EEvPfS0_S0_iiiiiiiiiii_param_7,
	.param .u32 _Z20conv2d_update_outputILi16ELi16ELi2ELi4ELi16EEvPfS0_S0_iiiiiiiiiii_param_8,
	.param .u32 _Z20conv2d_update_outputILi16ELi16ELi2ELi4ELi16EEvPfS0_S0_iiiiiiiiiii_param_9,
	.param .u32 _Z20conv2d_update_outputILi16ELi16ELi2ELi4ELi16EEvPfS0_S0_iiiiiiiiiii_param_10,
	.param .u32 _Z20conv2d_update_outputILi16ELi16ELi2ELi4ELi16EEvPfS0_S0_iiiiiiiiiii_param_11,
	.param .u32 _Z20conv2d_update_outputILi16ELi16ELi2ELi4ELi16EEvPfS0_S0_iiiiiiiiiii_param_12,
	.param .u32 _Z20conv2d_update_outputILi16ELi16ELi2ELi4ELi16EEvPfS0_S0_iiiiiiiiiii_param_13
)
{
	.reg .pred 	%p<10>;
	.reg .b32 	%r<100>;
	.reg .b32 	%f<261>;
	.reg .b64 	%rd<38>;
	// demoted variable
	.shared .align 4 .b8 _ZZ20conv2d_update_outputILi16ELi16ELi2ELi4ELi16EEvPfS0_S0_iiiiiiiiiiiE9shFilters[4352];
	// demoted variable
	.shared .align 4 .b8 _ZZ20conv2d_update_outputILi16ELi16ELi2ELi4ELi16EEvPfS0_S0_iiiiiiiiiiiE8shImages[2176];
	ld.param.u64 	%rd6, [_Z20conv2d_update_outputILi16ELi16ELi2ELi4ELi16EEvPfS0_S0_iiiiiiiiiii_param_0];
	ld.param.u64 	%rd7, [_Z20conv2d_update_outputILi16ELi16ELi2ELi4ELi16EEvPfS0_S0_iiiiiiiiiii_param_1];
	ld.param.u32 	%r27, [_Z20conv2d_update_outputILi16ELi16ELi2ELi4ELi16EEvPfS0_S0_iiiiiiiiiii_param_4];
	ld.param.u32 	%r31, [_Z20conv2d_update_outputILi16ELi16ELi2ELi4ELi16EEvPfS0_S0_iiiiiiiiiii_param_5];
	ld.param.u32 	%r28, [_Z20conv2d_update_outputILi16ELi16ELi2ELi4ELi16EEvPfS0_S0_iiiiiiiiiii_param_6];
	ld.param.u32 	%r29, [_Z20conv2d_update_outputILi16ELi16ELi2ELi4ELi16EEvPfS0_S0_iiiiiiiiiii_param_7];
	ld.param.u32 	%r32, [_Z20conv2d_update_outputILi16ELi16ELi2ELi4ELi16EEvPfS0_S0_iiiiiiiiiii_param_8];
	ld.param.u32 	%r30, [_Z20conv2d_update_outputILi16ELi16ELi2ELi4ELi16EEvPfS0_S0_iiiiiiiiiii_param_9];
	ld.param.u32 	%r33, [_Z20conv2d_update_outputILi16ELi16ELi2ELi4ELi16EEvPfS0_S0_iiiiiiiiiii_param_10];
	ld.param.u32 	%r34, [_Z20conv2d_update_outputILi16ELi16ELi2ELi4ELi16EEvPfS0_S0_iiiiiiiiiii_param_11];
	ld.param.u32 	%r35, [_Z20conv2d_update_outputILi16ELi16ELi2ELi4ELi16EEvPfS0_S0_iiiiiiiiiii_param_12];
	ld.param.u32 	%r36, [_Z20conv2d_update_outputILi16ELi16ELi2ELi4ELi16EEvPfS0_S0_iiiiiiiiiii_param_13];
	mul.lo.s32 	%r1, %r28, %r31;
	mul.lo.s32 	%r2, %r30, %r32;
	mul.lo.s32 	%r3, %r2, %r27;
	mul.lo.s32 	%r4, %r34, %r33;
	shr.s32 	%r37, %r29, 31;
	shr.u32 	%r38, %r37, 26;
	add.s32 	%r39, %r29, %r38;
	shr.s32 	%r40, %r39, 6;
	mov.u32 	%r41, %ctaid.y;
	div.u32 	%r5, %r41, %r40;
	mul.lo.s32 	%r42, %r5, %r40;
	sub.s32 	%r43, %r41, %r42;
	shl.b32 	%r6, %r43, 6;
	mov.u32 	%r44, %ctaid.x;
	shl.b32 	%r7, %r44, 5;
	mov.u32 	%r8, %tid.y;
	mov.u32 	%r9, %tid.x;
	div.s32 	%r45, %r5, %r34;
	mul.lo.s32 	%r46, %r45, %r34;
	sub.s32 	%r47, %r5, %r46;
	mul.lo.s32 	%r10, %r47, %r36;
	mul.lo.s32 	%r11, %r45, %r35;
	shr.u32 	%r48, %r9, 4;
	add.s32 	%r12, %r48, %r8;
	mul.lo.s32 	%r49, %r27, %r7;
	mul.lo.s32 	%r13, %r49, %r1;
	bar.sync 	0;
	setp.lt.s32 	%p1, %r3, 1;
	mov.f32 	%f253, 0f00000000;
	mov.f32 	%f254, %f253;
	mov.f32 	%f255, %f253;
	mov.f32 	%f256, %f253;
	mov.f32 	%f257, %f253;
	mov.f32 	%f258, %f253;
	mov.f32 	%f259, %f253;
	mov.f32 	%f260, %f253;
	@%p1 bra 	$L__BB5_12;
	mul.lo.s32 	%r14, %r1, %r27;
	shl.b32 	%r51, %r9, 2;
	and.b32  	%r52, %r51, 60;
	mad.lo.s32 	%r53, %r12, 68, %r52;
	mov.u32 	%r54, _ZZ20conv2d_update_outputILi16ELi16ELi2ELi4ELi16EEvPfS0_S0_iiiiiiiiiiiE9shFilters;
	add.s32 	%r15, %r54, %r53;
	cvt.s64.s32 	%rd1, %r13;
	cvta.to.global.u64 	%rd2, %rd6;
	cvta.to.global.u64 	%rd3, %rd7;
	mov.b32 	%r95, 0;
	mov.f32 	%f253, 0f00000000;
$L__BB5_2:
	and.b32  	%r55, %r9, 15;
	add.s32 	%r17, %r95, %r55;
	setp.lt.s32 	%p2, %r17, %r3;
	@%p2 bra 	$L__BB5_5;
	setp.gt.u32 	%p3, %r12, 63;
	mov.u32 	%r98, %r15;
	mov.u32 	%r99, %r12;
	@%p3 bra 	$L__BB5_11;
$L__BB5_4:
	mov.b32 	%r56, 0;
	st.shared.u32 	[%r98], %r56;
	add.s32 	%r24, %r99, 16;
	add.s32 	%r98, %r98, 1088;
	setp.lt.u32 	%p4, %r99, 48;
	mov.u32 	%r99, %r24;
	@%p4 bra 	$L__BB5_4;
	bra.uni 	$L__BB5_11;
$L__BB5_5:
	setp.gt.u32 	%p5, %r12, 63;
	@%p5 bra 	$L__BB5_8;
	cvt.u64.u32 	%rd10, %r17;
	mov.u32 	%r96, %r12;
$L__BB5_7:
	mul.lo.s32 	%r57, %r96, %r3;
	cvt.u64.u32 	%rd9, %r57;
	mul.lo.s32 	%r58, %r3, %r6;
	cvt.s64.s32 	%rd11, %r58;
	add.s64 	%rd12, %rd10, %rd11;
	add.s64 	%rd13, %rd12, %rd9;
	shl.b64 	%rd14, %rd13, 2;
	add.s64 	%rd15, %rd3, %rd14;
	ld.global.f32 	%f27, [%rd15];
	shl.b32 	%r59, %r9, 2;
	and.b32  	%r60, %r59, 60;
	mov.u32 	%r61, _ZZ20conv2d_update_outputILi16ELi16ELi2ELi4ELi16EEvPfS0_S0_iiiiiiiiiiiE9shFilters;
	add.s32 	%r62, %r61, %r60;
	mad.lo.s32 	%r63, %r96, 68, %r62;
	st.shared.f32 	[%r63], %f27;
	add.s32 	%r19, %r96, 16;
	setp.lt.u32 	%p6, %r96, 48;
	mov.u32 	%r96, %r19;
	@%p6 bra 	$L__BB5_7;
$L__BB5_8:
	setp.gt.u32 	%p7, %r12, 31;
	div.s32 	%r64, %r17, %r2;
	mul.lo.s32 	%r65, %r64, %r2;
	sub.s32 	%r66, %r17, %r65;
	div.s32 	%r67, %r66, %r30;
	mul.lo.s32 	%r68, %r67, %r30;
	sub.s32 	%r69, %r66, %r68;
	add.s32 	%r70, %r67, %r11;
	mad.lo.s32 	%r71, %r64, %r1, %r10;
	add.s32 	%r72, %r71, %r69;
	mad.lo.s32 	%r73, %r70, %r28, %r72;
	cvt.s64.s32 	%rd4, %r73;
	@%p7 bra 	$L__BB5_11;
	add.s64 	%rd5, %rd4, %rd1;
	mov.u32 	%r97, %r12;
$L__BB5_10:
	mul.lo.s32 	%r74, %r14, %r97;
	cvt.s64.s32 	%rd16, %r74;
	add.s64 	%rd17, %rd5, %rd16;
	shl.b64 	%rd18, %rd17, 2;
	add.s64 	%rd19, %rd2, %rd18;
	ld.global.f32 	%f28, [%rd19];
	shl.b32 	%r75, %r9, 2;
	and.b32  	%r76, %r75, 60;
	mov.u32 	%r77, _ZZ20conv2d_update_outputILi16ELi16ELi2ELi4ELi16EEvPfS0_S0_iiiiiiiiiiiE8shImages;
	add.s32 	%r78, %r77, %r76;
	mad.lo.s32 	%r79, %r97, 68, %r78;
	st.shared.f32 	[%r79], %f28;
	add.s32 	%r21, %r97, 16;
	setp.lt.u32 	%p8, %r97, 16;
	mov.u32 	%r97, %r21;
	@%p8 bra 	$L__BB5_10;
$L__BB5_11:
	bar.sync 	0;
	mov.u32 	%r80, _ZZ20conv2d_update_outputILi16ELi16ELi2ELi4ELi16EEvPfS0_S0_iiiiiiiiiiiE8shImages;
	mad.lo.s32 	%r81, %r9, 68, %r80;
	ld.shared.f32 	%f29, [%r81];
	mov.u32 	%r82, _ZZ20conv2d_update_outputILi16ELi16ELi2ELi4ELi16EEvPfS0_S0_iiiiiiiiiiiE9shFilters;
	mad.lo.s32 	%r83, %r8, 68, %r82;
	ld.shared.f32 	%f30, [%r83];
	fma.rn.f32 	%f31, %f29, %f30, %f260;
	ld.shared.f32 	%f32, [%r83+1088];
	fma.rn.f32 	%f33, %f29, %f32, %f258;
	ld.shared.f32 	%f34, [%r83+2176];
	fma.rn.f32 	%f35, %f29, %f34, %f256;
	ld.shared.f32 	%f36, [%r83+3264];
	fma.rn.f32 	%f37, %f29, %f36, %f254;
	ld.shared.f32 	%f38, [%r81+1088];
	fma.rn.f32 	%f39, %f38, %f30, %f259;
	fma.rn.f32 	%f40, %f38, %f32, %f257;
	fma.rn.f32 	%f41, %f38, %f34, %f255;
	fma.rn.f32 	%f42, %f38, %f36, %f253;
	ld.shared.f32 	%f43, [%r81+4];
	ld.shared.f32 	%f44, [%r83+4];
	fma.rn.f32 	%f45, %f43, %f44, %f31;
	ld.shared.f32 	%f46, [%r83+1092];
	fma.rn.f32 	%f47, %f43, %f46, %f33;
	ld.shared.f32 	%f48, [%r83+2180];
	fma.rn.f32 	%f49, %f43, %f48, %f35;
	ld.shared.f32 	%f50, [%r83+3268];
	fma.rn.f32 	%f51, %f43, %f50, %f37;
	ld.shared.f32 	%f52, [%r81+1092];
	fma.rn.f32 	%f53, %f52, %f44, %f39;
	fma.rn.f32 	%f54, %f52, %f46, %f40;
	fma.rn.f32 	%f55, %f52, %f48, %f41;
	fma.rn.f32 	%f56, %f52, %f50, %f42;
	ld.shared.f32 	%f57, [%r81+8];
	ld.shared.f32 	%f58, [%r83+8];
	fma.rn.f32 	%f59, %f57, %f58, %f45;
	ld.shared.f32 	%f60, [%r83+1096];
	fma.rn.f32 	%f61, %f57, %f60, %f47;
	ld.shared.f32 	%f62, [%r83+2184];
	fma.rn.f32 	%f63, %f57, %f62, %f49;
	ld.shared.f32 	%f64, [%r83+3272];
	fma.rn.f32 	%f65, %f57, %f64, %f51;
	ld.shared.f32 	%f66, [%r81+1096];
	fma.rn.f32 	%f67, %f66, %f58, %f53;
	fma.rn.f32 	%f68, %f66, %f60, %f54;
	fma.rn.f32 	%f69, %f66, %f62, %f55;
	fma.rn.f32 	%f70, %f66, %f64, %f56;
	ld.shared.f32 	%f71, [%r81+12];
	ld.shared.f32 	%f72, [%r83+12];
	fma.rn.f32 	%f73, %f71, %f72, %f59;
	ld.shared.f32 	%f74, [%r83+1100];
	fma.rn.f32 	%f75, %f71, %f74, %f61;
	ld.shared.f32 	%f76, [%r83+2188];
	fma.rn.f32 	%f77, %f71, %f76, %f63;
	ld.shared.f32 	%f78, [%r83+3276];
	fma.rn.f32 	%f79, %f71, %f78, %f65;
	ld.shared.f32 	%f80, [%r81+1100];
	fma.rn.f32 	%f81, %f80, %f72, %f67;
	fma.rn.f32 	%f82, %f80, %f74, %f68;
	fma.rn.f32 	%f83, %f80, %f76, %f69;
	fma.rn.f32 	%f84, %f80, %f78, %f70;
	ld.shared.f32 	%f85, [%r81+16];
	ld.shared.f32 	%f86, [%r83+16];
	fma.rn.f32 	%f87, %f85, %f86, %f73;
	ld.shared.f32 	%f88, [%r83+1104];
	fma.rn.f32 	%f89, %f85, %f88, %f75;
	ld.shared.f32 	%f90, [%r83+2192];
	fma.rn.f32 	%f91, %f85, %f90, %f77;
	ld.shared.f32 	%f92, [%r83+3280];
	fma.rn.f32 	%f93, %f85, %f92, %f79;
	ld.shared.f32 	%f94, [%r81+1104];
	fma.rn.f32 	%f95, %f94, %f86, %f81;
	fma.rn.f32 	%f96, %f94, %f88, %f82;
	fma.rn.f32 	%f97, %f94, %f90, %f83;
	fma.rn.f32 	%f98, %f94, %f92, %f84;
	ld.shared.f32 	%f99, [%r81+20];
	ld.shared.f32 	%f100, [%r83+20];
	fma.rn.f32 	%f101, %f99, %f100, %f87;
	ld.shared.f32 	%f102, [%r83+1108];
	fma.rn.f32 	%f103, %f99, %f102, %f89;
	ld.shared.f32 	%f104, [%r83+2196];
	fma.rn.f32 	%f105, %f99, %f104, %f91;
	ld.shared.f32 	%f106, [%r83+3284];
	fma.rn.f32 	%f107, %f99, %f106, %f93;
	ld.shared.f32 	%f108, [%r81+1108];
	fma.rn.f32 	%f109, %f108, %f100, %f95;
	fma.rn.f32 	%f110, %f108, %f102, %f96;
	fma.rn.f32 	%f111, %f108, %f104, %f97;
	fma.rn.f32 	%f112, %f108, %f106, %f98;
	ld.shared.f32 	%f113, [%r81+24];
	ld.shared.f32 	%f114, [%r83+24];
	fma.rn.f32 	%f115, %f113, %f114, %f101;
	ld.shared.f32 	%f116, [%r83+1112];
	fma.rn.f32 	%f117, %f113, %f116, %f103;
	ld.shared.f32 	%f118, [%r83+2200];
	fma.rn.f32 	%f119, %f113, %f118, %f105;
	ld.shared.f32 	%f120, [%r83+3288];
	fma.rn.f32 	%f121, %f113, %f120, %f107;
	ld.shared.f32 	%f122, [%r81+1112];
	fma.rn.f32 	%f123, %f122, %f114, %f109;
	fma.rn.f32 	%f124, %f122, %f116, %f110;
	fma.rn.f32 	%f125, %f122, %f118, %f111;
	fma.rn.f32 	%f126, %f122, %f120, %f112;
	ld.shared.f32 	%f127, [%r81+28];
	ld.shared.f32 	%f128, [%r83+28];
	fma.rn.f32 	%f129, %f127, %f128, %f115;
	ld.shared.f32 	%f130, [%r83+1116];
	fma.rn.f32 	%f131, %f127, %f130, %f117;
	ld.shared.f32 	%f132, [%r83+2204];
	fma.rn.f32 	%f133, %f127, %f132, %f119;
	ld.shared.f32 	%f134, [%r83+3292];
	fma.rn.f32 	%f135, %f127, %f134, %f121;
	ld.shared.f32 	%f136, [%r81+1116];
	fma.rn.f32 	%f137, %f136, %f128, %f123;
	fma.rn.f32 	%f138, %f136, %f130, %f124;
	fma.rn.f32 	%f139, %f136, %f132, %f125;
	fma.rn.f32 	%f140, %f136, %f134, %f126;
	ld.shared.f32 	%f141, [%r81+32];
	ld.shared.f32 	%f142, [%r83+32];
	fma.rn.f32 	%f143, %f141, %f142, %f129;
	ld.shared.f32 	%f144, [%r83+1120];
	fma.rn.f32 	%f145, %f141, %f144, %f131;
	ld.shared.f32 	%f146, [%r83+2208];
	fma.rn.f32 	%f147, %f141, %f146, %f133;
	ld.shared.f32 	%f148, [%r83+3296];
	fma.rn.f32 	%f149, %f141, %f148, %f135;
	ld.shared.f32 	%f150, [%r81+1120];
	fma.rn.f32 	%f151, %f150, %f142, %f137;
	fma.rn.f32 	%f152, %f150, %f144, %f138;
	fma.rn.f32 	%f153, %f150, %f146, %f139;
	fma.rn.f32 	%f154, %f150, %f148, %f140;
	ld.shared.f32 	%f155, [%r81+36];
	ld.shared.f32 	%f156, [%r83+36];
	fma.rn.f32 	%f157, %f155, %f156, %f143;
	ld.shared.f32 	%f158, [%r83+1124];
	fma.rn.f32 	%f159, %f155, %f158, %f145;
	ld.shared.f32 	%f160, [%r83+2212];
	fma.rn.f32 	%f161, %f155, %f160, %f147;
	ld.shared.f32 	%f162, [%r83+3300];
	fma.rn.f32 	%f163, %f155, %f162, %f149;
	ld.shared.f32 	%f164, [%r81+1124];
	fma.rn.f32 	%f165, %f164, %f156, %f151;
	fma.rn.f32 	%f166, %f164, %f158, %f152;
	fma.rn.f32 	%f167, %f164, %f160, %f153;
	fma.rn.f32 	%f168, %f164, %f162, %f154;
	ld.shared.f32 	%f169, [%r81+40];
	ld.shared.f32 	%f170, [%r83+40];
	fma.rn.f32 	%f171, %f169, %f170, %f157;
	ld.shared.f32 	%f172, [%r83+1128];
	fma.rn.f32 	%f173, %f169, %f172, %f159;
	ld.shared.f32 	%f174, [%r83+2216];
	fma.rn.f32 	%f175, %f169, %f174, %f161;
	ld.shared.f32 	%f176, [%r83+3304];
	fma.rn.f32 	%f177, %f169, %f176, %f163;
	ld.shared.f32 	%f178, [%r81+1128];
	fma.rn.f32 	%f179, %f178, %f170, %f165;
	fma.rn.f32 	%f180, %f178, %f172, %f166;
	fma.rn.f32 	%f181, %f178, %f174, %f167;
	fma.rn.f32 	%f182, %f178, %f176, %f168;
	ld.shared.f32 	%f183, [%r81+44];
	ld.shared.f32 	%f184, [%r83+44];
	fma.rn.f32 	%f185, %f183, %f184, %f171;
	ld.shared.f32 	%f186, [%r83+1132];
	fma.rn.f32 	%f187, %f183, %f186, %f173;
	ld.shared.f32 	%f188, [%r83+2220];
	fma.rn.f32 	%f189, %f183, %f188, %f175;
	ld.shared.f32 	%f190, [%r83+3308];
	fma.rn.f32 	%f191, %f183, %f190, %f177;
	ld.shared.f32 	%f192, [%r81+1132];
	fma.rn.f32 	%f193, %f192, %f184, %f179;
	fma.rn.f32 	%f194, %f192, %f186, %f180;
	fma.rn.f32 	%f195, %f192, %f188, %f181;
	fma.rn.f32 	%f196, %f192, %f190, %f182;
	ld.shared.f32 	%f197, [%r81+48];
	ld.shared.f32 	%f198, [%r83+48];
	fma.rn.f32 	%f199, %f197, %f198, %f185;
	ld.shared.f32 	%f200, [%r83+1136];
	fma.rn.f32 	%f201, %f197, %f200, %f187;
	ld.shared.f32 	%f202, [%r83+2224];
	fma.rn.f32 	%f203, %f197, %f202, %f189;
	ld.shared.f32 	%f204, [%r83+3312];
	fma.rn.f32 	%f205, %f197, %f204, %f191;
	ld.shared.f32 	%f206, [%r81+1136];
	fma.rn.f32 	%f207, %f206, %f198, %f193;
	fma.rn.f32 	%f208, %f206, %f200, %f194;
	fma.rn.f32 	%f209, %f206, %f202, %f195;
	fma.rn.f32 	%f210, %f206, %f204, %f196;
	ld.shared.f32 	%f211, [%r81+52];
	ld.shared.f32 	%f212, [%r83+52];
	fma.rn.f32 	%f213, %f211, %f212, %f199;
	ld.shared.f32 	%f214, [%r83+1140];
	fma.rn.f32 	%f215, %f211, %f214, %f201;
	ld.shared.f32 	%f216, [%r83+2228];
	fma.rn.f32 	%f217, %f211, %f216, %f203;
	ld.shared.f32 	%f218, [%r83+3316];
	fma.rn.f32 	%f219, %f211, %f218, %f205;
	ld.shared.f32 	%f220, [%r81+1140];
	fma.rn.f32 	%f221, %f220, %f212, %f207;
	fma.rn.f32 	%f222, %f220, %f214, %f208;
	fma.rn.f32 	%f223, %f220, %f216, %f209;
	fma.rn.f32 	%f224, %f220, %f218, %f210;
	ld.shared.f32 	%f225, [%r81+56];
	ld.shared.f32 	%f226, [%r83+56];
	fma.rn.f32 	%f227, %f225, %f226, %f213;
	ld.shared.f32 	%f228, [%r83+1144];
	fma.rn.f32 	%f229, %f225, %f228, %f215;
	ld.shared.f32 	%f230, [%r83+2232];
	fma.rn.f32 	%f231, %f225, %f230, %f217;
	ld.shared.f32 	%f232, [%r83+3320];
	fma.rn.f32 	%f233, %f225, %f232, %f219;
	ld.shared.f32 	%f234, [%r81+1144];
	fma.rn.f32 	%f235, %f234, %f226, %f221;
	fma.rn.f32 	%f236, %f234, %f228, %f222;
	fma.rn.f32 	%f237, %f234, %f230, %f223;
	fma.rn.f32 	%f238, %f234, %f232, %f224;
	ld.shared.f32 	%f239, [%r81+60];
	ld.shared.f32 	%f240, [%r83+60];
	fma.rn.f32 	%f260, %f239, %f240, %f227;
	ld.shared.f32 	%f241, [%r83+1148];
	fma.rn.f32 	%f258, %f239, %f241, %f229;
	ld.shared.f32 	%f242, [%r83+2236];
	fma.rn.f32 	%f256, %f239, %f242, %f231;
	ld.shared.f32 	%f243, [%r83+3324];
	fma.rn.f32 	%f254, %f239, %f243, %f233;
	ld.shared.f32 	%f244, [%r81+1148];
	fma.rn.f32 	%f259, %f244, %f240, %f235;
	fma.rn.f32 	%f257, %f244, %f241, %f236;
	fma.rn.f32 	%f255, %f244, %f242, %f237;
	fma.rn.f32 	%f253, %f244, %f243, %f238;
	bar.sync 	0;
	add.s32 	%r95, %r95, 16;
	setp.lt.s32 	%p9, %r95, %r3;
	@%p9 bra 	$L__BB5_2;
$L__BB5_12:
	ld.param.u64 	%rd37, [_Z20conv2d_update_outputILi16ELi16ELi2ELi4ELi16EEvPfS0_S0_iiiiiiiiiii_param_2];
	add.s32 	%r84, %r7, %r9;
	mad.lo.s32 	%r85, %r29, %r84, %r8;
	add.s32 	%r86, %r85, %r6;
	mad.lo.s32 	%r87, %r86, %r4, %r5;
	cvta.to.global.u64 	%rd20, %rd37;
	shl.b32 	%r88, %r4, 4;
	mul.wide.u32 	%rd21, %r87, 4;
	add.s64 	%rd22, %rd20, %rd21;
	st.global.f32 	[%rd22], %f260;
	mul.wide.s32 	%rd23, %r88, 4;
	add.s64 	%rd24, %rd22, %rd23;
	st.global.f32 	[%rd24], %f258;
	shl.b32 	%r89, %r4, 5;
	mul.wide.s32 	%rd25, %r89, 4;
	add.s64 	%rd26, %rd22, %rd25;
	st.global.f32 	[%rd26], %f256;
	mul.lo.s32 	%r90, %r4, 48;
	mul.wide.s32 	%rd27, %r90, 4;
	add.s64 	%rd28, %rd22, %rd27;
	st.global.f32 	[%rd28], %f254;
	mul.lo.s32 	%r91, %r88, %r29;
	mul.wide.s32 	%rd29, %r91, 4;
	add.s64 	%rd30, %rd22, %rd29;
	st.global.f32 	[%rd30], %f259;
	add.s32 	%r92, %r91, %r88;
	mul.wide.s32 	%rd31, %r92, 4;
	add.s64 	%rd32, %rd22, %rd31;
	st.global.f32 	[%rd32], %f257;
	add.s32 	%r93, %r92, %r88;
	mul.wide.s32 	%rd33, %r93, 4;
	add.s64 	%rd34, %rd22, %rd33;
	st.global.f32 	[%rd34], %f255;
	add.s32 	%r94, %r93, %r88;
	mul.wide.s32 	%rd35, %r94, 4;
	add.s64 	%rd36, %rd22, %rd35;
	st.global.f32 	[%rd36], %f253;
	ret;

}
	// .globl	_Z20conv2d_update_outputILi16ELi16ELi4ELi1ELi16EEvPfS0_S0_iiiiiiiiiii
.visible .entry _Z20conv2d_update_outputILi16ELi16ELi4ELi1ELi16EEvPfS0_S0_iiiiiiiiiii(
	.param .u64 .ptr .align 1 _Z20conv2d_update_outputILi16ELi16ELi4ELi1ELi16EEvPfS0_S0_iiiiiiiiiii_param_0,
	.param .u64 .ptr .align 1 _Z20conv2d_update_outputILi16ELi16ELi4ELi1ELi16EEvPfS0_S0_iiiiiiiiiii_param_1,
	.param .u64 .ptr .align 1 _Z20conv2d_update_outputILi16ELi16ELi4ELi1ELi16EEvPfS0_S0_iiiiiiiiiii_param_2,
	.param .u32 _Z20conv2d_update_outputILi16ELi16ELi4ELi1ELi16EEvPfS0_S0_iiiiiiiiiii_param_3,
	.param .u32 _Z20conv2d_update_outputILi16ELi16ELi4ELi1ELi16EEvPfS0_S0_iiiiiiiiiii_param_4,
	.param .u32 _Z20conv2d_update_outputILi16ELi16ELi4ELi1ELi16EEvPfS0_S0_iiiiiiiiiii_param_5,
	.param .u32 _Z20conv2d_update_outputILi16ELi16ELi4ELi1ELi16EEvPfS0_S0_iiiiiiiiiii_param_6,
	.param .u32 _Z20conv2d_update_outputILi16ELi16ELi4ELi1ELi16EEvPfS0_S0_iiiiiiiiiii_param_7,
	.param .u32 _Z20conv2d_update_outputILi16ELi16ELi4ELi1ELi16EEvPfS0_S0_iiiiiiiiiii_param_8,
	.param .u32 _Z20conv2d_update_outputILi16ELi16ELi4ELi1ELi16EEvPfS0_S0_iiiiiiiiiii_param_9,
	.param .u32 _Z20conv2d_update_outputILi16ELi16ELi4ELi1ELi16EEvPfS0_S0_iiiiiiiiiii_param_10,
	.param .u32 _Z20conv2d_update_outputILi16ELi16ELi4ELi1ELi16EEvPfS0_S0_iiiiiiiiiii_param_11,
	.param .u32 _Z20conv2d_update_outputILi16ELi16ELi4ELi1ELi16EEvPfS0_S0_iiiiiiiiiii_param_12,
	.param .u32 _Z20conv2d_update_outputILi16ELi16ELi4ELi1ELi16EEvPfS0_S0_iiiiiiiiiii_param_13
)
{
	.reg .pred 	%p<8>;
	.reg .b32 	%r<87>;
	.reg .b32 	%f<165>;
	.reg .b64 	%rd<30>;
	// demoted variable
	.shared .align 4 .b8 _ZZ20conv2d_update_outputILi16ELi16ELi4ELi1ELi16EEvPfS0_S0_iiiiiiiiiiiE9shFilters[1088];
	// demoted variable
	.shared .align 4 .b8 _ZZ20conv2d_update_outputILi16ELi16ELi4ELi1ELi16EEvPfS0_S0_iiiiiiiiiiiE8shImages[4352];
	ld.param.u64 	%rd6, [_Z20conv2d_update_outputILi16ELi16ELi4ELi1ELi16EEvPfS0_S0_iiiiiiiiiii_param_0];
	ld.param.u64 	%rd7, [_Z20conv2d_update_outputILi16ELi16ELi4ELi1ELi16EEvPfS0_S0_iiiiiiiiiii_param_1];
	ld.param.u32 	%r27, [_Z20conv2d_update_outputILi16ELi16ELi4ELi1ELi16EEvPfS0_S0_iiiiiiiiiii_param_4];
	ld.param.u32 	%r31, [_Z20conv2d_update_outputILi16ELi16ELi4ELi1ELi16EEvPfS0_S0_iiiiiiiiiii_param_5];
	ld.param.u32 	%r28, [_Z20conv2d_update_outputILi16ELi16ELi4ELi1ELi16EEvPfS0_S0_iiiiiiiiiii_param_6];
	ld.param.u32 	%r29, [_Z20conv2d_update_outputILi16ELi16ELi4ELi1ELi16EEvPfS0_S0_iiiiiiiiiii_param_7];
	ld.param.u32 	%r32, [_Z20conv2d_update_outputILi16ELi16ELi4ELi1ELi16EEvPfS0_S0_iiiiiiiiiii_param_8];
	ld.param.u32 	%r30, [_Z20conv2d_update_outputILi16ELi16ELi4ELi1ELi16EEvPfS0_S0_iiiiiiiiiii_param_9];
	ld.param.u32 	%r33, [_Z20conv2d_update_outputILi16ELi16ELi4ELi1ELi16EEvPfS0_S0_iiiiiiiiiii_param_10];
	ld.param.u32 	%r34, [_Z20conv2d_update_outputILi16ELi16ELi4ELi1ELi16EEvPfS0_S0_iiiiiiiiiii_param_11];
	ld.param.u32 	%r35, [_Z20conv2d_update_outputILi16ELi16ELi4ELi1ELi16EEvPfS0_S0_iiiiiiiiiii_param_12];
	ld.param.u32 	%r36, [_Z20conv2d_update_outputILi16ELi16ELi4ELi1ELi16EEvPfS0_S0_iiiiiiiiiii_param_13];
	mul.lo.s32 	%r1, %r28, %r31;
	mul.lo.s32 	%r2, %r30, %r32;
	mul.lo.s32 	%r3, %r2, %r27;
	mul.lo.s32 	%r4, %r34, %r33;
	shr.s32 	%r37, %r29, 31;
	shr.u32 	%r38, %r37, 28;
	add.s32 	%r39, %r29, %r38;
	shr.s32 	%r40, %r39, 4;
	mov.u32 	%r41, %ctaid.y;
	div.u32 	%r5, %r41, %r40;
	mul.lo.s32 	%r42, %r5, %r40;
	sub.s32 	%r43, %r41, %r42;
	shl.b32 	%r6, %r43, 4;
	mov.u32 	%r44, %ctaid.x;
	shl.b32 	%r7, %r44, 6;
	mov.u32 	%r8, %tid.y;
	mov.u32 	%r9, %tid.x;
	div.s32 	%r45, %r5, %r34;
	mul.lo.s32 	%r46, %r45, %r34;
	sub.s32 	%r47, %r5, %r46;
	mul.lo.s32 	%r10, %r47, %r36;
	mul.lo.s32 	%r11, %r45, %r35;
	shr.u32 	%r48, %r9, 4;
	add.s32 	%r12, %r48, %r8;
	mul.lo.s32 	%r49, %r27, %r7;
	mul.lo.s32 	%r13, %r49, %r1;
	bar.sync 	0;
	setp.lt.s32 	%p1, %r3, 1;
	mov.f32 	%f161, 0f00000000;
	mov.f32 	%f162, %f161;
	mov.f32 	%f163, %f161;
	mov.f32 	%f164, %f161;
	@%p1 bra 	$L__BB6_11;
	mov.u32 	%r51, _ZZ20conv2d_update_outputILi16ELi16ELi4ELi1ELi16EEvPfS0_S0_iiiiiiiiiiiE9shFilters;
	shl.b32 	%r52, %r9, 2;
	and.b32  	%r53, %r52, 60;
	mad.lo.s32 	%r54, %r12, 68, %r53;
	add.s32 	%r14, %r54, %r51;
	mov.u32 	%r55, _ZZ20conv2d_update_outputILi16ELi16ELi4ELi1ELi16EEvPfS0_S0_iiiiiiiiiiiE8shImages;
	add.s32 	%r15, %r55, %r54;
	mul.lo.s32 	%r56, %r1, %r27;
	mul.lo.s32 	%r16, %r56, %r12;
	shl.b32 	%r17, %r56, 4;
	cvt.s64.s32 	%rd1, %r13;
	cvta.to.global.u64 	%rd2, %rd6;
	cvta.to.global.u64 	%rd3, %rd7;
	mov.b32 	%r83, 0;
	mov.f32 	%f161, 0f00000000;
$L__BB6_2:
	and.b32  	%r57, %r9, 15;
	add.s32 	%r19, %r83, %r57;
	setp.lt.s32 	%p2, %r19, %r3;
	@%p2 bra 	$L__BB6_5;
	setp.lt.u32 	%p3, %r12, 16;
	@%p3 bra 	$L__BB6_4;
	bra.uni 	$L__BB6_10;
$L__BB6_4:
	mov.b32 	%r58, 0;
	st.shared.u32 	[%r14], %r58;
	bra.uni 	$L__BB6_10;
$L__BB6_5:
	setp.gt.u32 	%p4, %r12, 15;
	@%p4 bra 	$L__BB6_7;
	cvt.u64.u32 	%rd9, %r19;
	mul.lo.s32 	%r59, %r3, %r6;
	cvt.s64.s32 	%rd10, %r59;
	mul.lo.s32 	%r60, %r12, %r3;
	cvt.u64.u32 	%rd11, %r60;
	add.s64 	%rd12, %rd10, %rd11;
	add.s64 	%rd13, %rd12, %rd9;
	shl.b64 	%rd14, %rd13, 2;
	add.s64 	%rd15, %rd3, %rd14;
	ld.global.f32 	%f15, [%rd15];
	st.shared.f32 	[%r14], %f15;
$L__BB6_7:
	setp.gt.u32 	%p5, %r12, 63;
	div.s32 	%r61, %r19, %r2;
	mul.lo.s32 	%r62, %r61, %r2;
	sub.s32 	%r63, %r19, %r62;
	div.s32 	%r64, %r63, %r30;
	mul.lo.s32 	%r65, %r64, %r30;
	sub.s32 	%r66, %r63, %r65;
	add.s32 	%r67, %r64, %r11;
	mad.lo.s32 	%r68, %r61, %r1, %r10;
	add.s32 	%r69, %r68, %r66;
	mad.lo.s32 	%r70, %r67, %r28, %r69;
	cvt.s64.s32 	%rd4, %r70;
	@%p5 bra 	$L__BB6_10;
	add.s64 	%rd5, %rd4, %rd1;
	mov.u32 	%r84, %r16;
	mov.u32 	%r85, %r15;
	mov.u32 	%r86, %r12;
$L__BB6_9:
	cvt.s64.s32 	%rd16, %r84;
	add.s64 	%rd17, %rd5, %rd16;
	shl.b64 	%rd18, %rd17, 2;
	add.s64 	%rd19, %rd2, %rd18;
	ld.global.f32 	%f16, [%rd19];
	st.shared.f32 	[%r85], %f16;
	add.s32 	%r23, %r86, 16;
	add.s32 	%r85, %r85, 1088;
	add.s32 	%r84, %r84, %r17;
	setp.lt.u32 	%p6, %r86, 48;
	mov.u32 	%r86, %r23;
	@%p6 bra 	$L__BB6_9;
$L__BB6_10:
	bar.sync 	0;
	mov.u32 	%r71, _ZZ20conv2d_update_outputILi16ELi16ELi4ELi1ELi16EEvPfS0_S0_iiiiiiiiiiiE9shFilters;
	mad.lo.s32 	%r72, %r8, 68, %r71;
	ld.shared.f32 	%f17, [%r72];
	mov.u32 	%r73, _ZZ20conv2d_update_outputILi16ELi16ELi4ELi1ELi16EEvPfS0_S0_iiiiiiiiiiiE8shImages;
	mad.lo.s32 	%r74, %r9, 68, %r73;
	ld.shared.f32 	%f18, [%r74];
	fma.rn.f32 	%f19, %f18, %f17, %f164;
	ld.shared.f32 	%f20, [%r74+1088];
	fma.rn.f32 	%f21, %f20, %f17, %f163;
	ld.shared.f32 	%f22, [%r74+2176];
	fma.rn.f32 	%f23, %f22, %f17, %f162;
	ld.shared.f32 	%f24, [%r74+3264];
	fma.rn.f32 	%f25, %f24, %f17, %f161;
	ld.shared.f32 	%f26, [%r72+4];
	ld.shared.f32 	%f27, [%r74+4];
	fma.rn.f32 	%f28, %f27, %f26, %f19;
	ld.shared.f32 	%f29, [%r74+1092];
	fma.rn.f32 	%f30, %f29, %f26, %f21;
	ld.shared.f32 	%f31, [%r74+2180];
	fma.rn.f32 	%f32, %f31, %f26, %f23;
	ld.shared.f32 	%f33, [%r74+3268];
	fma.rn.f32 	%f34, %f33, %f26, %f25;
	ld.shared.f32 	%f35, [%r72+8];
	ld.shared.f32 	%f36, [%r74+8];
	fma.rn.f32 	%f37, %f36, %f35, %f28;
	ld.shared.f32 	%f38, [%r74+1096];
	fma.rn.f32 	%f39, %f38, %f35, %f30;
	ld.shared.f32 	%f40, [%r74+2184];
	fma.rn.f32 	%f41, %f40, %f35, %f32;
	ld.shared.f32 	%f42, [%r74+3272];
	fma.rn.f32 	%f43, %f42, %f35, %f34;
	ld.shared.f32 	%f44, [%r72+12];
	ld.shared.f32 	%f45, [%r74+12];
	fma.rn.f32 	%f46, %f45, %f44, %f37;
	ld.shared.f32 	%f47, [%r74+1100];
	fma.rn.f32 	%f48, %f47, %f44, %f39;
	ld.shared.f32 	%f49, [%r74+2188];
	fma.rn.f32 	%f50, %f49, %f44, %f41;
	ld.shared.f32 	%f51, [%r74+3276];
	fma.rn.f32 	%f52, %f51, %f44, %f43;
	ld.shared.f32 	%f53, [%r72+16];
	ld.shared.f32 	%f54, [%r74+16];
	fma.rn.f32 	%f55, %f54, %f53, %f46;
	ld.shared.f32 	%f56, [%r74+1104];
	fma.rn.f32 	%f57, %f56, %f53, %f48;
	ld.shared.f32 	%f58, [%r74+2192];
	fma.rn.f32 	%f59, %f58, %f53, %f50;
	ld.shared.f32 	%f60, [%r74+3280];
	fma.rn.f32 	%f61, %f60, %f53, %f52;
	ld.shared.f32 	%f62, [%r72+20];
	ld.shared.f32 	%f63, [%r74+20];
	fma.rn.f32 	%f64, %f63, %f62, %f55;
	ld.shared.f32 	%f65, [%r74+1108];
	fma.rn.f32 	%f66, %f65, %f62, %f57;
	ld.shared.f32 	%f67, [%r74+2196];
	fma.rn.f32 	%f68, %f67, %f62, %f59;
	ld.shared.f32 	%f69, [%r74+3284];
	fma.rn.f32 	%f70, %f69, %f62, %f61;
	ld.shared.f32 	%f71, [%r72+24];
	ld.shared.f32 	%f72, [%r74+24];
	fma.rn.f32 	%f73, %f72, %f71, %f64;
	ld.shared.f32 	%f74, [%r74+1112];
	fma.rn.f32 	%f75, %f74, %f71, %f66;
	ld.shared.f32 	%f76, [%r74+2200];
	fma.rn.f32 	%f77, %f76, %f71, %f68;
	ld.shared.f32 	%f78, [%r74+3288];
	fma.rn.f32 	%f79, %f78, %f71, %f70;
	ld.shared.f32 	%f80, [%r72+28];
	ld.shared.f32 	%f81, [%r74+28];
	fma.rn.f32 	%f82, %f81, %f80, %f73;
	ld.shared.f32 	%f83, [%r74+1116];
	fma.rn.f32 	%f84, %f83, %f80, %f75;
	ld.shared.f32 	%f85, [%r74+2204];
	fma.rn.f32 	%f86, %f85, %f80, %f77;
	ld.shared.f32 	%f87, [%r74+3292];
	fma.rn.f32 	%f88, %f87, %f80, %f79;
	ld.shared.f32 	%f89, [%r72+32];
	ld.shared.f32 	%f90, [%r74+32];
	fma.rn.f32 	%f91, %f90, %f89, %f82;
	ld.shared.f32 	%f92, [%r74+1120];
	fma.rn.f32 	%f93, %f92, %f89, %f84;
	ld.shared.f32 	%f94, [%r74+2208];
	fma.rn.f32 	%f95, %f94, %f89, %f86;
	ld.shared.f32 	%f96, [%r74+3296];
	fma.rn.f32 	%f97, %f96, %f89, %f88;
	ld.shared.f32 	%f98, [%r72+36];
	ld.shared.f32 	%f99, [%r74+36];
	fma.rn.f32 	%f100, %f99, %f98, %f91;
	ld.shared.f32 	%f101, [%r74+1124];
	fma.rn.f32 	%f102, %f101, %f98, %f93;
	ld.shared.f32 	%f103, [%r74+2212];
	fma.rn.f32 	%f104, %f103, %f98, %f95;
	ld.shared.f32 	%f105, [%r74+3300];
	fma.rn.f32 	%f106, %f105, %f98, %f97;
	ld.shared.f32 	%f107, [%r72+40];
	ld.shared.f32 	%f108, [%r74+40];
	fma.rn.f32 	%f109, %f108, %f107, %f100;
	ld.shared.f32 	%f110, [%r74+1128];
	fma.rn.f32 	%f111, %f110, %f107, %f102;
	ld.shared.f32 	%f112, [%r74+2216];
	fma.rn.f32 	%f113, %f112, %f107, %f104;
	ld.shared.f32 	%f114, [%r74+3304];
	fma.rn.f32 	%f115, %f114, %f107, %f106;
	ld.shared.f32 	%f116, [%r72+44];
	ld.shared.f32 	%f117, [%r74+44];
	fma.rn.f32 	%f118, %f117, %f116, %f109;
	ld.shared.f32 	%f119, [%r74+1132];
	fma.rn.f32 	%f120, %f119, %f116, %f111;
	ld.shared.f32 	%f121, [%r74+2220];
	fma.rn.f32 	%f122, %f121, %f116, %f113;
	ld.shared.f32 	%f123, [%r74+3308];
	fma.rn.f32 	%f124, %f123, %f116, %f115;
	ld.shared.f32 	%f125, [%r72+48];
	ld.shared.f32 	%f126, [%r74+48];
	fma.rn.f32 	%f127, %f126, %f125, %f118;
	ld.shared.f32 	%f128, [%r74+1136];
	fma.rn.f32 	%f129, %f128, %f125, %f120;
	ld.shared.f32 	%f130, [%r74+2224];
	fma.rn.f32 	%f131, %f130, %f125, %f122;
	ld.shared.f32 	%f132, [%r74+3312];
	fma.rn.f32 	%f133, %f132, %f125, %f124;
	ld.shared.f32 	%f134, [%r72+52];
	ld.shared.f32 	%f135, [%r74+52];
	fma.rn.f32 	%f136, %f135, %f134, %f127;
	ld.shared.f32 	%f137, [%r74+1140];
	fma.rn.f32 	%f138, %f137, %f134, %f129;
	ld.shared.f32 	%f139, [%r74+2228];
	fma.rn.f32 	%f140, %f139, %f134, %f131;
	ld.shared.f32 	%f141, [%r74+3316];
	fma.rn.f32 	%f142, %f141, %f134, %f133;
	ld.shared.f32 	%f143, [%r72+56];
	ld.shared.f32 	%f144, [%r74+56];
	fma.rn.f32 	%f145, %f144, %f143, %f136;
	ld.shared.f32 	%f146, [%r74+1144];
	fma.rn.f32 	%f147, %f146, %f143, %f138;
	ld.shared.f32 	%f148, [%r74+2232];
	fma.rn.f32 	%f149, %f148, %f143, %f140;
	ld.shared.f32 	%f150, [%r74+3320];
	fma.rn.f32 	%f151, %f150, %f143, %f142;
	ld.shared.f32 	%f152, [%r72+60];
	ld.shared.f32 	%f153, [%r74+60];
	fma.rn.f32 	%f164, %f153, %f152, %f145;
	ld.shared.f32 	%f154, [%r74+1148];
	fma.rn.f32 	%f163, %f154, %f152, %f147;
	ld.shared.f32 	%f155, [%r74+2236];
	fma.rn.f32 	%f162, %f155, %f152, %f149;
	ld.shared.f32 	%f156, [%r74+3324];
	fma.rn.f32 	%f161, %f156, %f152, %f151;
	bar.sync 	0;
	add.s32 	%r83, %r83, 16;
	setp.lt.s32 	%p7, %r83, %r3;
	@%p7 bra 	$L__BB6_2;
$L__BB6_11:
	ld.param.u64 	%rd29, [_Z20conv2d_update_outputILi16ELi16ELi4ELi1ELi16EEvPfS0_S0_iiiiiiiiiii_param_2];
	mul.lo.s32 	%r75, %r29, %r4;
	shl.b32 	%r76, %r75, 4;
	add.s32 	%r77, %r7, %r9;
	mad.lo.s32 	%r78, %r29, %r77, %r8;
	add.s32 	%r79, %r78, %r6;
	mad.lo.s32 	%r80, %r79, %r4, %r5;
	cvta.to.global.u64 	%rd20, %rd29;
	mul.wide.u32 	%rd21, %r80, 4;
	add.s64 	%rd22, %rd20, %rd21;
	st.global.f32 	[%rd22], %f164;
	mul.wide.s32 	%rd23, %r76, 4;
	add.s64 	%rd24, %rd22, %rd23;
	st.global.f32 	[%rd24], %f163;
	shl.b32 	%r81, %r75, 5;
	mul.wide.s32 	%rd25, %r81, 4;
	add.s64 	%rd26, %rd22, %rd25;
	st.global.f32 	[%rd26], %f162;
	mul.lo.s32 	%r82, %r75, 48;
	mul.wide.s32 	%rd27, %r82, 4;
	add.s64 	%rd28, %rd22, %rd27;
	st.global.f32 	[%rd28], %f161;
	ret;

}
	// .globl	_Z20conv2d_update_outputILi16ELi16ELi4ELi2ELi16EEvPfS0_S0_iiiiiiiiiii
.visible .entry _Z20conv2d_update_outputILi16ELi16ELi4ELi2ELi16EEvPfS0_S0_iiiiiiiiiii(
	.param .u64 .ptr .align 1 _Z20conv2d_update_outputILi16ELi16ELi4ELi2ELi16EEvPfS0_S0_iiiiiiiiiii_param_0,
	.param .u64 .ptr .align 1 _Z20conv2d_update_outputILi16ELi16ELi4ELi2ELi16EEvPfS0_S0_iiiiiiiiiii_param_1,
	.param .u64 .ptr .align 1 _Z20conv2d_update_outputILi16ELi16ELi4ELi2ELi16EEvPfS0_S0_iiiiiiiiiii_param_2,
	.param .u32 _Z20conv2d_update_outputILi16ELi16ELi4ELi2ELi16EEvPfS0_S0_iiiiiiiiiii_param_3,
	.param .u32 _Z20conv2d_update_outputILi16ELi16ELi4ELi2ELi16EEvPfS0_S0_iiiiiiiiiii_param_4,
	.param .u32 _Z20conv2d_update_outputILi16ELi16ELi4ELi2ELi16EEvPfS0_S0_iiiiiiiiiii_param_5,
	.param .u32 _Z20conv2d_update_outputILi16ELi16ELi4ELi2ELi16EEvPfS0_S0_iiiiiiiiiii_param_6,
	.param .u32 _Z20conv2d_update_outputILi16ELi16ELi4ELi2ELi16EEvPfS0_S0_iiiiiiiiiii_param_7,
	.param .u32 _Z20conv2d_update_outputILi16ELi16ELi4ELi2ELi16EEvPfS0_S0_iiiiiiiiiii_param_8,
	.param .u32 _Z20conv2d_update_outputILi16ELi16ELi4ELi2ELi16EEvPfS0_S0_iiiiiiiiiii_param_9,
	.param .u32 _Z20conv2d_update_outputILi16ELi16ELi4ELi2ELi16EEvPfS0_S0_iiiiiiiiiii_param_10,
	.param .u32 _Z20conv2d_update_outputILi16ELi16ELi4ELi2ELi16EEvPfS0_S0_iiiiiiiiiii_param_11,
	.param .u32 _Z20conv2d_update_outputILi16ELi16ELi4ELi2ELi16EEvPfS0_S0_iiiiiiiiiii_param_12,
	.param .u32 _Z20conv2d_update_outputILi16ELi16ELi4ELi2ELi16EEvPfS0_S0_iiiiiiiiiii_param_13
)
{
	.reg .pred 	%p<10>;
	.reg .b32 	%r<100>;
	.reg .b32 	%f<261>;
	.reg .b64 	%rd<38>;
	// demoted variable
	.shared .align 4 .b8 _ZZ20conv2d_update_outputILi16ELi16ELi4ELi2ELi16EEvPfS0_S0_iiiiiiiiiiiE9shFilters[2176];
	// demoted variable
	.shared .align 4 .b8 _ZZ20conv2d_update_outputILi16ELi16ELi4ELi2ELi16EEvPfS0_S0_iiiiiiiiiiiE8shImages[4352];
	ld.param.u64 	%rd6, [_Z20conv2d_update_outputILi16ELi16ELi4ELi2ELi16EEvPfS0_S0_iiiiiiiiiii_param_0];
	ld.param.u64 	%rd7, [_Z20conv2d_update_outputILi16ELi16ELi4ELi2ELi16EEvPfS0_S0_iiiiiiiiiii_param_1];
	ld.param.u32 	%r27, [_Z20conv2d_update_outputILi16ELi16ELi4ELi2ELi16EEvPfS0_S0_iiiiiiiiiii_param_4];
	ld.param.u32 	%r31, [_Z20conv2d_update_outputILi16ELi16ELi4ELi2ELi16EEvPfS0_S0_iiiiiiiiiii_param_5];
	ld.param.u32 	%r28, [_Z20conv2d_update_outputILi16ELi16ELi4ELi2ELi16EEvPfS0_S0_iiiiiiiiiii_param_6];
	ld.param.u32 	%r29, [_Z20conv2d_update_outputILi16ELi16ELi4ELi2ELi16EEvPfS0_S0_iiiiiiiiiii_param_7];
	ld.param.u32 	%r32, [_Z20conv2d_update_outputILi16ELi16ELi4ELi2ELi16EEvPfS0_S0_iiiiiiiiiii_param_8];
	ld.param.u32 	%r30, [_Z20conv2d_update_outputILi16ELi16ELi4ELi2ELi16EEvPfS0_S0_iiiiiiiiiii_param_9];
	ld.param.u32 	%r33, [_Z20conv2d_update_outputILi16ELi16ELi4ELi2ELi16EEvPfS0_S0_iiiiiiiiiii_param_10];
	ld.param.u32 	%r34, [_Z20conv2d_update_outputILi16ELi16ELi4ELi2ELi16EEvPfS0_S0_iiiiiiiiiii_param_11];
	ld.param.u32 	%r35, [_Z20conv2d_update_outputILi16ELi16ELi4ELi2ELi16EEvPfS0_S0_iiiiiiiiiii_param_12];
	ld.param.u32 	%r36, [_Z20conv2d_update_outputILi16ELi16ELi4ELi2ELi16EEvPfS0_S0_iiiiiiiiiii_param_13];
	mul.lo.s32 	%r1, %r28, %r31;
	mul.lo.s32 	%r2, %r30, %r32;
	mul.lo.s32 	%r3, %r2, %r27;
	mul.lo.s32 	%r4, %r34, %r33;
	shr.s32 	%r37, %r29, 31;
	shr.u32 	%r38, %r37, 27;
	add.s32 	%r39, %r29, %r38;
	shr.s32 	%r40, %r39, 5;
	mov.u32 	%r41, %ctaid.y;
	div.u32 	%r5, %r41, %r40;
	mul.lo.s32 	%r42, %r5, %r40;
	sub.s32 	%r43, %r41, %r42;
	shl.b32 	%r6, %r43, 5;
	mov.u32 	%r44, %ctaid.x;
	shl.b32 	%r7, %r44, 6;
	mov.u32 	%r8, %tid.y;
	mov.u32 	%r9, %tid.x;
	div.s32 	%r45, %r5, %r34;
	mul.lo.s32 	%r46, %r45, %r34;
	sub.s32 	%r47, %r5, %r46;
	mul.lo.s32 	%r10, %r47, %r36;
	mul.lo.s32 	%r11, %r45, %r35;
	shr.u32 	%r48, %r9, 4;
	add.s32 	%r12, %r48, %r8;
	mul.lo.s32 	%r49, %r27, %r7;
	mul.lo.s32 	%r13, %r49, %r1;
	bar.sync 	0;
	setp.lt.s32 	%p1, %r3, 1;
	mov.f32 	%f253, 0f00000000;
	mov.f32 	%f254, %f253;
	mov.f32 	%f255, %f253;
	mov.f32 	%f256, %f253;
	mov.f32 	%f257, %f253;
	mov.f32 	%f258, %f253;
	mov.f32 	%f259, %f253;
	mov.f32 	%f260, %f253;
	@%p1 bra 	$L__BB7_12;
	mul.lo.s32 	%r14, %r1, %r27;
	shl.b32 	%r51, %r9, 2;
	and.b32  	%r52, %r51, 60;
	mad.lo.s32 	%r53, %r12, 68, %r52;
	mov.u32 	%r54, _ZZ20conv2d_update_outputILi16ELi16ELi4ELi2ELi16EEvPfS0_S0_iiiiiiiiiiiE9shFilters;
	add.s32 	%r15, %r54, %r53;
	cvt.s64.s32 	%rd1, %r13;
	cvta.to.global.u64 	%rd2, %rd6;
	cvta.to.global.u64 	%rd3, %rd7;
	mov.b32 	%r95, 0;
	mov.f32 	%f253, 0f00000000;
$L__BB7_2:
	and.b32  	%r55, %r9, 15;
	add.s32 	%r17, %r95, %r55;
	setp.lt.s32 	%p2, %r17, %r3;
	@%p2 bra 	$L__BB7_5;
	setp.gt.u32 	%p3, %r12, 31;
	mov.u32 	%r98, %r15;
	mov.u32 	%r99, %r12;
	@%p3 bra 	$L__BB7_11;
$L__BB7_4:
	mov.b32 	%r56, 0;
	st.shared.u32 	[%r98], %r56;
	add.s32 	%r24, %r99, 16;
	add.s32 	%r98, %r98, 1088;
	setp.lt.u32 	%p4, %r99, 16;
	mov.u32 	%r99, %r24;
	@%p4 bra 	$L__BB7_4;
	bra.uni 	$L__BB7_11;
$L__BB7_5:
	setp.gt.u32 	%p5, %r12, 31;
	@%p5 bra 	$L__BB7_8;
	cvt.u64.u32 	%rd10, %r17;
	mov.u32 	%r96, %r12;
$L__BB7_7:
	mul.lo.s32 	%r57, %r96, %r3;
	cvt.u64.u32 	%rd9, %r57;
	mul.lo.s32 	%r58, %r3, %r6;
	cvt.s64.s32 	%rd11, %r58;
	add.s64 	%rd12, %rd10, %rd11;
	add.s64 	%rd13, %rd12, %rd9;
	shl.b64 	%rd14, %rd13, 2;
	add.s64 	%rd15, %rd3, %rd14;
	ld.global.f32 	%f27, [%rd15];
	shl.b32 	%r59, %r9, 2;
	and.b32  	%r60, %r59, 60;
	mov.u32 	%r61, _ZZ20conv2d_update_outputILi16ELi16ELi4ELi2ELi16EEvPfS0_S0_iiiiiiiiiiiE9shFilters;
	add.s32 	%r62, %r61, %r60;
	mad.lo.s32 	%r63, %r96, 68, %r62;
	st.shared.f32 	[%r63], %f27;
	add.s32 	%r19, %r96, 16;
	setp.lt.u32 	%p6, %r96, 16;
	mov.u32 	%r96, %r19;
	@%p6 bra 	$L__BB7_7;
$L__BB7_8:
	setp.gt.u32 	%p7, %r12, 63;
	div.s32 	%r64, %r17, %r2;
	mul.lo.s32 	%r65, %r64, %r2;
	sub.s32 	%r66, %r17, %r65;
	div.s32 	%r67, %r66, %r30;
	mul.lo.s32 	%r68, %r67, %r30;
	sub.s32 	%r69, %r66, %r68;
	add.s32 	%r70, %r67, %r11;
	mad.lo.s32 	%r71, %r64, %r1, %r10;
	add.s32 	%r72, %r71, %r69;
	mad.lo.s32 	%r73, %r70, %r28, %r72;
	cvt.s64.s32 	%rd4, %r73;
	@%p7 bra 	$L__BB7_11;
	add.s64 	%rd5, %rd4, %rd1;
	mov.u32 	%r97, %r12;
$L__BB7_10:
	mul.lo.s32 	%r74, %r14, %r97;
	cvt.s64.s32 	%rd16, %r74;
	add.s64 	%rd17, %rd5, %rd16;
	shl.b64 	%rd18, %rd17, 2;
	add.s64 	%rd19, %rd2, %rd18;
	ld.global.f32 	%f28, [%rd19];
	shl.b32 	%r75, %r9, 2;
	and.b32  	%r76, %r75, 60;
	mov.u32 	%r77, _ZZ20conv2d_update_outputILi16ELi16ELi4ELi2ELi16EEvPfS0_S0_iiiiiiiiiiiE8shImages;
	add.s32 	%r78, %r77, %r76;
	mad.lo.s32 	%r79, %r97, 68, %r78;
	st.shared.f32 	[%r79], %f28;
	add.s32 	%r21, %r97, 16;
	setp.lt.u32 	%p8, %r97, 48;
	mov.u32 	%r97, %r21;
	@%p8 bra 	$L__BB7_10;
$L__BB7_11:
	bar.sync 	0;
	mov.u32 	%r80, _ZZ20conv2d_update_outputILi16ELi16ELi4ELi2ELi16EEvPfS0_S0_iiiiiiiiiiiE8shImages;
	mad.lo.s32 	%r81, %r9, 68, %r80;
	ld.shared.f32 	%f29, [%r81];
	mov.u32 	%r82, _ZZ20conv2d_update_outputILi16ELi16ELi4ELi2ELi16EEvPfS0_S0_iiiiiiiiiiiE9shFilters;
	mad.lo.s32 	%r83, %r8, 68, %r82;
	ld.shared.f32 	%f30, [%r83];
	fma.rn.f32 	%f31, %f29, %f30, %f260;
	ld.shared.f32 	%f32, [%r83+1088];
	fma.rn.f32 	%f33, %f29, %f32, %f256;
	ld.shared.f32 	%f34, [%r81+1088];
	fma.rn.f32 	%f35, %f34, %f30, %f259;
	fma.rn.f32 	%f36, %f34, %f32, %f255;
	ld.shared.f32 	%f37, [%r81+2176];
	fma.rn.f32 	%f38, %f37, %f30, %f258;
	fma.rn.f32 	%f39, %f37, %f32, %f254;
	ld.shared.f32 	%f40, [%r81+3264];
	fma.rn.f32 	%f41, %f40, %f30, %f257;
	fma.rn.f32 	%f42, %f40, %f32, %f253;
	ld.shared.f32 	%f43, [%r81+4];
	ld.shared.f32 	%f44, [%r83+4];
	fma.rn.f32 	%f45, %f43, %f44, %f31;
	ld.shared.f32 	%f46, [%r83+1092];
	fma.rn.f32 	%f47, %f43, %f46, %f33;
	ld.shared.f32 	%f48, [%r81+1092];
	fma.rn.f32 	%f49, %f48, %f44, %f35;
	fma.rn.f32 	%f50, %f48, %f46, %f36;
	ld.shared.f32 	%f51, [%r81+2180];
	fma.rn.f32 	%f52, %f51, %f44, %f38;
	fma.rn.f32 	%f53, %f51, %f46, %f39;
	ld.shared.f32 	%f54, [%r81+3268];
	fma.rn.f32 	%f55, %f54, %f44, %f41;
	fma.rn.f32 	%f56, %f54, %f46, %f42;
	ld.shared.f32 	%f57, [%r81+8];
	ld.shared.f32 	%f58, [%r83+8];
	fma.rn.f32 	%f59, %f57, %f58, %f45;
	ld.shared.f32 	%f60, [%r83+1096];
	fma.rn.f32 	%f61, %f57, %f60, %f47;
	ld.shared.f32 	%f62, [%r81+1096];
	fma.rn.f32 	%f63, %f62, %f58, %f49;
	fma.rn.f32 	%f64, %f62, %f60, %f50;
	ld.shared.f32 	%f65, [%r81+2184];
	fma.rn.f32 	%f66, %f65, %f58, %f52;
	fma.rn.f32 	%f67, %f65, %f60, %f53;
	ld.shared.f32 	%f68, [%r81+3272];
	fma.rn.f32 	%f69, %f68, %f58, %f55;
	fma.rn.f32 	%f70, %f68, %f60, %f56;
	ld.shared.f32 	%f71, [%r81+12];
	ld.shared.f32 	%f72, [%r83+12];
	fma.rn.f32 	%f73, %f71, %f72, %f59;
	ld.shared.f32 	%f74, [%r83+1100];
	fma.rn.f32 	%f75, %f71, %f74, %f61;
	ld.shared.f32 	%f76, [%r81+1100];
	fma.rn.f32 	%f77, %f76, %f72, %f63;
	fma.rn.f32 	%f78, %f76, %f74, %f64;
	ld.shared.f32 	%f79, [%r81+2188];
	fma.rn.f32 	%f80, %f79, %f72, %f66;
	fma.rn.f32 	%f81, %f79, %f74, %f67;
	ld.shared.f32 	%f82, [%r81+3276];
	fma.rn.f32 	%f83, %f82, %f72, %f69;
	fma.rn.f32 	%f84, %f82, %f74, %f70;
	ld.shared.f32 	%f85, [%r81+16];
	ld.shared.f32 	%f86, [%r83+16];
	fma.rn.f32 	%f87, %f85, %f86, %f73;
	ld.shared.f32 	%f88, [%r83+1104];
	fma.rn.f32 	%f89, %f85, %f88, %f75;
	ld.shared.f32 	%f90, [%r81+1104];
	fma.rn.f32 	%f91, %f90, %f86, %f77;
	fma.rn.f32 	%f92, %f90, %f88, %f78;
	ld.shared.f32 	%f93, [%r81+2192];
	fma.rn.f32 	%f94, %f93, %f86, %f80;
	fma.rn.f32 	%f95, %f93, %f88, %f81;
	ld.shared.f32 	%f96, [%r81+3280];
	fma.rn.f32 	%f97, %f96, %f86, %f83;
	fma.rn.f32 	%f98, %f96, %f88, %f84;
	ld.shared.f32 	%f99, [%r81+20];
	ld.shared.f32 	%f100, [%r83+20];
	fma.rn.f32 	%f101, %f99, %f100, %f87;
	ld.shared.f32 	%f102, [%r83+1108];
	fma.rn.f32 	%f103, %f99, %f102, %f89;
	ld.shared.f32 	%f104, [%r81+1108];
	fma.rn.f32 	%f105, %f104, %f100, %f91;
	fma.rn.f32 	%f106, %f104, %f102, %f92;
	ld.shared.f32 	%f107, [%r81+2196];
	fma.rn.f32 	%f108, %f107, %f100, %f94;
	fma.rn.f32 	%f109, %f107, %f102, %f95;
	ld.shared.f32 	%f110, [%r81+3284];
	fma.rn.f32 	%f111, %f110, %f100, %f97;
	fma.rn.f32 	%f112, %f110, %f102, %f98;
	ld.shared.f32 	%f113, [%r81+24];
	ld.shared.f32 	%f114, [%r83+24];
	fma.rn.f32 	%f115, %f113, %f114, %f101;
	ld.shared.f32 	%f116, [%r83+1112];
	fma.rn.f32 	%f117, %f113, %f116, %f103;
	ld.shared.f32 	%f118, [%r81+1112];
	fma.rn.f32 	%f119, %f118, %f114, %f105;
	fma.rn.f32 	%f120, %f118, %f116, %f106;
	ld.shared.f32 	%f121, [%r81+2200];
	fma.rn.f32 	%f122, %f121, %f114, %f108;
	fma.rn.f32 	%f123, %f121, %f116, %f109;
	ld.shared.f32 	%f124, [%r81+3288];
	fma.rn.f32 	%f125, %f124, %f114, %f111;
	fma.rn.f32 	%f126, %f124, %f116, %f112;
	ld.shared.f32 	%f127, [%r81+28];
	ld.shared.f32 	%f128, [%r83+28];
	fma.rn.f32 	%f129, %f127, %f128, %f115;
	ld.shared.f32 	%f130, [%r83+1116];
	fma.rn.f32 	%f131, %f127, %f130, %f117;
	ld.shared.f32 	%f132, [%r81+1116];
	fma.rn.f32 	%f133, %f132, %f128, %f119;
	fma.rn.f32 	%f134, %f132, %f130, %f120;
	ld.shared.f32 	%f135, [%r81+2204];
	fma.rn.f32 	%f136, %f135, %f128, %f122;
	fma.rn.f32 	%f137, %f135, %f130, %f123;
	ld.shared.f32 	%f138, [%r81+3292];
	fma.rn.f32 	%f139, %f138, %f128, %f125;
	fma.rn.f32 	%f140, %f138, %f130, %f126;
	ld.shared.f32 	%f141, [%r81+32];
	ld.shared.f32 	%f142, [%r83+32];
	fma.rn.f32 	%f143, %f141, %f142, %f129;
	ld.shared.f32 	%f144, [%r83+1120];
	fma.rn.f32 	%f145, %f141, %f144, %f131;
	ld.shared.f32 	%f146, [%r81+1120];
	fma.rn.f32 	%f147, %f146, %f142, %f133;
	fma.rn.f32 	%f148, %f146, %f144, %f134;
	ld.shared.f32 	%f149, [%r81+2208];
	fma.rn.f32 	%f150, %f149, %f142, %f136;
	fma.rn.f32 	%f151, %f149, %f144, %f137;
	ld.shared.f32 	%f152, [%r81+3296];
	fma.rn.f32 	%f153, %f152, %f142, %f139;
	fma.rn.f32 	%f154, %f152, %f144, %f140;
	ld.shared.f32 	%f155, [%r81+36];
	ld.shared.f32 	%f156, [%r83+36];
	fma.rn.f32 	%f157, %f155, %f156, %f143;
	ld.shared.f32 	%f158, [%r83+1124];
	fma.rn.f32 	%f159, %f155, %f158, %f145;
	ld.shared.f32 	%f160, [%r81+1124];
	fma.rn.f32 	%f161, %f160, %f156, %f147;
	fma.rn.f32 	%f162, %f160, %f158, %f148;
	ld.shared.f32 	%f163, [%r81+2212];
	fma.rn.f32 	%f164, %f163, %f156, %f150;
	fma.rn.f32 	%f165, %f163, %f158, %f151;
	ld.shared.f32 	%f166, [%r81+3300];
	fma.rn.f32 	%f167, %f166, %f156, %f153;
	fma.rn.f32 	%f168, %f166, %f158, %f154;
	ld.shared.f32 	%f169, [%r81+40];
	ld.shared.f32 	%f170, [%r83+40];
	fma.rn.f32 	%f171, %f169, %f170, %f157;
	ld.shared.f32 	%f172, [%r83+1128];
	fma.rn.f32 	%f173, %f169, %f172, %f159;
	ld.shared.f32 	%f174, [%r81+1128];
	fma.rn.f32 	%f175, %f174, %f170, %f161;
	fma.rn.f32 	%f176, %f174, %f172, %f162;
	ld.shared.f32 	%f177, [%r81+2216];
	fma.rn.f32 	%f178, %f177, %f170, %f164;
	fma.rn.f32 	%f179, %f177, %f172, %f165;
	ld.shared.f32 	%f180, [%r81+3304];
	fma.rn.f32 	%f181, %f180, %f170, %f167;
	fma.rn.f32 	%f182, %f180, %f172, %f168;
	ld.shared.f32 	%f183, [%r81+44];
	ld.shared.f32 	%f184, [%r83+44];
	fma.rn.f32 	%f185, %f183, %f184, %f171;
	ld.shared.f32 	%f186, [%r83+1132];
	fma.rn.f32 	%f187, %f183, %f186, %f173;
	ld.shared.f32 	%f188, [%r81+1132];
	fma.rn.f32 	%f189, %f188, %f184, %f175;
	fma.rn.f32 	%f190, %f188, %f186, %f176;
	ld.shared.f32 	%f191, [%r81+2220];
	fma.rn.f32 	%f192, %f191, %f184, %f178;
	fma.rn.f32 	%f193, %f191, %f186, %f179;
	ld.shared.f32 	%f194, [%r81+3308];
	fma.rn.f32 	%f195, %f194, %f184, %f181;
	fma.rn.f32 	%f196, %f194, %f186, %f182;
	ld.shared.f32 	%f197, [%r81+48];
	ld.shared.f32 	%f198, [%r83+48];
	fma.rn.f32 	%f199, %f197, %f198, %f185;
	ld.shared.f32 	%f200, [%r83+1136];
	fma.rn.f32 	%f201, %f197, %f200, %f187;
	ld.shared.f32 	%f202, [%r81+1136];
	fma.rn.f32 	%f203, %f202, %f198, %f189;
	fma.rn.f32 	%f204, %f202, %f200, %f190;
	ld.shared.f32 	%f205, [%r81+2224];
	fma.rn.f32 	%f206, %f205, %f198, %f192;
	fma.rn.f32 	%f207, %f205, %f200, %f193;
	ld.shared.f32 	%f208, [%r81+3312];
	fma.rn.f32 	%f209, %f208, %f198, %f195;
	fma.rn.f32 	%f210, %f208, %f200, %f196;
	ld.shared.f32 	%f211, [%r81+52];
	ld.shared.f32 	%f212, [%r83+52];
	fma.rn.f32 	%f213, %f211, %f212, %f199;
	ld.shared.f32 	%f214, [%r83+1140];
	fma.rn.f32 	%f215, %f211, %f214, %f201;
	ld.shared.f32 	%f216, [%r81+1140];
	fma.rn.f32 	%f217, %f216, %f212, %f203;
	fma.rn.f32 	%f218, %f216, %f214, %f204;
	ld.shared.f32 	%f219, [%r81+2228];
	fma.rn.f32 	%f220, %f219, %f212, %f206;
	fma.rn.f32 	%f221, %f219, %f214, %f207;
	ld.shared.f32 	%f222, [%r81+3316];
	fma.rn.f32 	%f223, %f222, %f212, %f209;
	fma.rn.f32 	%f224, %f222, %f214, %f210;
	ld.shared.f32 	%f225, [%r81+56];
	ld.shared.f32 	%f226, [%r83+56];
	fma.rn.f32 	%f227, %f225, %f226, %f213;
	ld.shared.f32 	%f228, [%r83+1144];
	fma.rn.f32 	%f229, %f225, %f228, %f215;
	ld.shared.f32 	%f230, [%r81+1144];
	fma.rn.f32 	%f231, %f230, %f226, %f217;
	fma.rn.f32 	%f232, %f230, %f228, %f218;
	ld.shared.f32 	%f233, [%r81+2232];
	fma.rn.f32 	%f234, %f233, %f226, %f220;
	fma.rn.f32 	%f235, %f233, %f228, %f221;
	ld.shared.f32 	%f236, [%r81+3320];
	fma.rn.f32 	%f237, %f236, %f226, %f223;
	fma.rn.f32 	%f238, %f236, %f228, %f224;
	ld.shared.f32 	%f239, [%r81+60];
	ld.shared.f32 	%f240, [%r83+60];
	fma.rn.f32 	%f260, %f239, %f240, %f227;
	ld.shared.f32 	%f241, [%r83+1148];
	fma.rn.f32 	%f256, %f239, %f241, %f229;
	ld.shared.f32 	%f242, [%r81+1148];
	fma.rn.f32 	%f259, %f242, %f240, %f231;
	fma.rn.f32 	%f255, %f242, %f241, %f232;
	ld.shared.f32 	%f243, [%r81+2236];
	fma.rn.f32 	%f258, %f243, %f240, %f234;
	fma.rn.f32 	%f254, %f243, %f241, %f235;
	ld.shared.f32 	%f244, [%r81+3324];
	fma.rn.f32 	%f257, %f244, %f240, %f237;
	fma.rn.f32 	%f253, %f244, %f241, %f238;
	bar.sync 	0;
	add.s32 	%r95, %r95, 16;
	setp.lt.s32 	%p9, %r95, %r3;
	@%p9 bra 	$L__BB7_2;
$L__BB7_12:
	ld.param.u64 	%rd37, [_Z20conv2d_update_outputILi16ELi16ELi4ELi2ELi16EEvPfS0_S0_iiiiiiiiiii_param_2];
	add.s32 	%r84, %r7, %r9;
	mad.lo.s32 	%r85, %r29, %r84, %r8;
	add.s32 	%r86, %r85, %r6;
	mad.lo.s32 	%r87, %r86, %r4, %r5;
	cvta.to.global.u64 	%rd20, %rd37;
	shl.b32 	%r88, %r4, 4;
	mul.wide.u32 	%rd21, %r87, 4;
	add.s64 	%rd22, %rd20, %rd21;
	st.global.f32 	[%rd22], %f260;
	mul.wide.s32 	%rd23, %r88, 4;
	add.s64 	%rd24, %rd22, %rd23;
	st.global.f32 	[%rd24], %f256;
	mul.lo.s32 	%r89, %r88, %r29;
	mul.wide.s32 	%rd25, %r89, 4;
	add.s64 	%rd26, %rd22, %rd25;
	st.global.f32 	[%rd26], %f259;
	add.s32 	%r90, %r89, %r88;
	mul.wide.s32 	%rd27, %r90, 4;
	add.s64 	%rd28, %rd22, %rd27;
	st.global.f32 	[%rd28], %f255;
	shl.b32 	%r91, %r89, 1;
	mul.wide.s32 	%rd29, %r91, 4;
	add.s64 	%rd30, %rd22, %rd29;
	st.global.f32 	[%rd30], %f258;
	add.s32 	%r92, %r91, %r88;
	mul.wide.s32 	%rd31, %r92, 4;
	add.s64 	%rd32, %rd22, %rd31;
	st.global.f32 	[%rd32], %f254;
	mul.lo.s32 	%r93, %r89, 3;
	mul.wide.s32 	%rd33, %r93, 4;
	add.s64 	%rd34, %rd22, %rd33;
	st.global.f32 	[%rd34], %f257;
	add.s32 	%r94, %r93, %r88;
	mul.wide.s32 	%rd35, %r94, 4;
	add.s64 	%rd36, %rd22, %rd35;
	st.global.f32 	[%rd36], %f253;
	ret;

}
	// .globl	_Z20conv2d_update_outputILi16ELi16ELi4ELi4ELi16EEvPfS0_S0_iiiiiiiiiii
.visible .entry _Z20conv2d_update_outputILi16ELi16ELi4ELi4ELi16EEvPfS0_S0_iiiiiiiiiii(
	.param .u64 .ptr .align 1 _Z20conv2d_update_outputILi16ELi16ELi4ELi4ELi16EEvPfS0_S0_iiiiiiiiiii_param_0,
	.param .u64 .ptr .align 1 _Z20conv2d_update_outputILi16ELi16ELi4ELi4ELi16EEvPfS0_S0_iiiiiiiiiii_param_1,
	.param .u64 .ptr .align 1 _Z20conv2d_update_outputILi16ELi16ELi4ELi4ELi16EEvPfS0_S0_iiiiiiiiiii_param_2,
	.param .u32 _Z20conv2d_update_outputILi16ELi16ELi4ELi4ELi16EEvPfS0_S0_iiiiiiiiiii_param_3,
	.param .u32 _Z20conv2d_update_outputILi16ELi16ELi4ELi4ELi16EEvPfS0_S0_iiiiiiiiiii_param_4,
	.param .u32 _Z20conv2d_update_outputILi16ELi16ELi4ELi4ELi16EEvPfS0_S0_iiiiiiiiiii_param_5,
	.param .u32 _Z20conv2d_update_outputILi16ELi16ELi4ELi4ELi16EEvPfS0_S0_iiiiiiiiiii_param_6,
	.param .u32 _Z20conv2d_update_outputILi16ELi16ELi4ELi4ELi16EEvPfS0_S0_iiiiiiiiiii_param_7,
	.param .u32 _Z20conv2d_update_outputILi16ELi16ELi4ELi4ELi16EEvPfS0_S0_iiiiiiiiiii_param_8,
	.param .u32 _Z20conv2d_update_outputILi16ELi16ELi4ELi4ELi16EEvPfS0_S0_iiiiiiiiiii_param_9,
	.param .u32 _Z20conv2d_update_outputILi16ELi16ELi4ELi4ELi16EEvPfS0_S0_iiiiiiiiiii_param_10,
	.param .u32 _Z20conv2d_update_outputILi16ELi16ELi4ELi4ELi16EEvPfS0_S0_iiiiiiiiiii_param_11,
	.param .u32 _Z20conv2d_update_outputILi16ELi16ELi4ELi4ELi16EEvPfS0_S0_iiiiiiiiiii_param_12,
	.param .u32 _Z20conv2d_update_outputILi16ELi16ELi4ELi4ELi16EEvPfS0_S0_iiiiiiiiiii_param_13
)
{
	.reg .pred 	%p<10>;
	.reg .b32 	%r<108>;
	.reg .b32 	%f<453>;
	.reg .b64 	%rd<54>;
	// demoted variable
	.shared .align 4 .b8 _ZZ20conv2d_update_outputILi16ELi16ELi4ELi4ELi16EEvPfS0_S0_iiiiiiiiiiiE9shFilters[4352];
	// demoted variable
	.shared .align 4 .b8 _ZZ20conv2d_update_outputILi16ELi16ELi4ELi4ELi16EEvPfS0_S0_iiiiiiiiiiiE8shImages[4352];
	ld.param.u64 	%rd6, [_Z20conv2d_update_outputILi16ELi16ELi4ELi4ELi16EEvPfS0_S0_iiiiiiiiiii_param_0];
	ld.param.u64 	%rd7, [_Z20conv2d_update_outputILi16ELi16ELi4ELi4ELi16EEvPfS0_S0_iiiiiiiiiii_param_1];
	ld.param.u32 	%r28, [_Z20conv2d_update_outputILi16ELi16ELi4ELi4ELi16EEvPfS0_S0_iiiiiiiiiii_param_4];
	ld.param.u32 	%r32, [_Z20conv2d_update_outputILi16ELi16ELi4ELi4ELi16EEvPfS0_S0_iiiiiiiiiii_param_5];
	ld.param.u32 	%r29, [_Z20conv2d_update_outputILi16ELi16ELi4ELi4ELi16EEvPfS0_S0_iiiiiiiiiii_param_6];
	ld.param.u32 	%r30, [_Z20conv2d_update_outputILi16ELi16ELi4ELi4ELi16EEvPfS0_S0_iiiiiiiiiii_param_7];
	ld.param.u32 	%r33, [_Z20conv2d_update_outputILi16ELi16ELi4ELi4ELi16EEvPfS0_S0_iiiiiiiiiii_param_8];
	ld.param.u32 	%r31, [_Z20conv2d_update_outputILi16ELi16ELi4ELi4ELi16EEvPfS0_S0_iiiiiiiiiii_param_9];
	ld.param.u32 	%r34, [_Z20conv2d_update_outputILi16ELi16ELi4ELi4ELi16EEvPfS0_S0_iiiiiiiiiii_param_10];
	ld.param.u32 	%r35, [_Z20conv2d_update_outputILi16ELi16ELi4ELi4ELi16EEvPfS0_S0_iiiiiiiiiii_param_11];
	ld.param.u32 	%r36, [_Z20conv2d_update_outputILi16ELi16ELi4ELi4ELi16EEvPfS0_S0_iiiiiiiiiii_param_12];
	ld.param.u32 	%r37, [_Z20conv2d_update_outputILi16ELi16ELi4ELi4ELi16EEvPfS0_S0_iiiiiiiiiii_param_13];
	mul.lo.s32 	%r1, %r29, %r32;
	mul.lo.s32 	%r2, %r31, %r33;
	mul.lo.s32 	%r3, %r2, %r28;
	mul.lo.s32 	%r4, %r35, %r34;
	shr.s32 	%r38, %r30, 31;
	shr.u32 	%r39, %r38, 26;
	add.s32 	%r40, %r30, %r39;
	shr.s32 	%r41, %r40, 6;
	mov.u32 	%r42, %ctaid.y;
	div.u32 	%r5, %r42, %r41;
	mul.lo.s32 	%r43, %r5, %r41;
	sub.s32 	%r44, %r42, %r43;
	shl.b32 	%r6, %r44, 6;
	mov.u32 	%r45, %ctaid.x;
	shl.b32 	%r7, %r45, 6;
	mov.u32 	%r8, %tid.y;
	mov.u32 	%r9, %tid.x;
	div.s32 	%r46, %r5, %r35;
	mul.lo.s32 	%r47, %r46, %r35;
	sub.s32 	%r48, %r5, %r47;
	mul.lo.s32 	%r10, %r48, %r37;
	mul.lo.s32 	%r11, %r46, %r36;
	and.b32  	%r12, %r9, 15;
	shr.u32 	%r49, %r9, 4;
	add.s32 	%r13, %r49, %r8;
	mul.lo.s32 	%r50, %r28, %r7;
	mul.lo.s32 	%r14, %r50, %r1;
	bar.sync 	0;
	setp.lt.s32 	%p1, %r3, 1;
	mov.f32 	%f437, 0f00000000;
	mov.f32 	%f438, %f437;
	mov.f32 	%f439, %f437;
	mov.f32 	%f440, %f437;
	mov.f32 	%f441, %f437;
	mov.f32 	%f442, %f437;
	mov.f32 	%f443, %f437;
	mov.f32 	%f444, %f437;
	mov.f32 	%f445, %f437;
	mov.f32 	%f446, %f437;
	mov.f32 	%f447, %f437;
	mov.f32 	%f448, %f437;
	mov.f32 	%f449, %f437;
	mov.f32 	%f450, %f437;
	mov.f32 	%f451, %f437;
	mov.f32 	%f452, %f437;
	@%p1 bra 	$L__BB8_12;
	mul.lo.s32 	%r15, %r1, %r28;
	shl.b32 	%r52, %r12, 2;
	mad.lo.s32 	%r53, %r13, 68, %r52;
	mov.u32 	%r54, _ZZ20conv2d_update_outputILi16ELi16ELi4ELi4ELi16EEvPfS0_S0_iiiiiiiiiiiE9shFilters;
	add.s32 	%r16, %r54, %r53;
	cvt.s64.s32 	%rd1, %r14;
	cvta.to.global.u64 	%rd2, %rd6;
	cvta.to.global.u64 	%rd3, %rd7;
	mov.b32 	%r103, 0;
	mov.f32 	%f437, 0f00000000;
$L__BB8_2:
	and.b32  	%r55, %r9, 15;
	add.s32 	%r18, %r103, %r55;
	setp.lt.s32 	%p2, %r18, %r3;
	@%p2 bra 	$L__BB8_5;
	setp.gt.u32 	%p3, %r13, 63;
	mov.u32 	%r106, %r16;
	mov.u32 	%r107, %r13;
	@%p3 bra 	$L__BB8_11;
$L__BB8_4:
	mov.b32 	%r56, 0;
	st.shared.u32 	[%r106], %r56;
	add.s32 	%r25, %r107, 16;
	add.s32 	%r106, %r106, 1088;
	setp.lt.u32 	%p4, %r107, 48;
	mov.u32 	%r107, %r25;
	@%p4 bra 	$L__BB8_4;
	bra.uni 	$L__BB8_11;
$L__BB8_5:
	setp.gt.u32 	%p5, %r13, 63;
	@%p5 bra 	$L__BB8_8;
	cvt.u64.u32 	%rd10, %r18;
	mov.u32 	%r104, %r13;
$L__BB8_7:
	mul.lo.s32 	%r57, %r104, %r3;
	cvt.u64.u32 	%rd9, %r57;
	mul.lo.s32 	%r58, %r3, %r6;
	cvt.s64.s32 	%rd11, %r58;
	add.s64 	%rd12, %rd10, %rd11;
	add.s64 	%rd13, %rd12, %rd9;
	shl.b64 	%rd14, %rd13, 2;
	add.s64 	%rd15, %rd3, %rd14;
	ld.global.f32 	%f51, [%rd15];
	shl.b32 	%r59, %r9, 2;
	and.b32  	%r60, %r59, 60;
	mov.u32 	%r61, _ZZ20conv2d_update_outputILi16ELi16ELi4ELi4ELi16EEvPfS0_S0_iiiiiiiiiiiE9shFilters;
	add.s32 	%r62, %r61, %r60;
	mad.lo.s32 	%r63, %r104, 68, %r62;
	st.shared.f32 	[%r63], %f51;
	add.s32 	%r20, %r104, 16;
	setp.lt.u32 	%p6, %r104, 48;
	mov.u32 	%r104, %r20;
	@%p6 bra 	$L__BB8_7;
$L__BB8_8:
	div.s32 	%r64, %r18, %r2;
	mul.lo.s32 	%r65, %r64, %r2;
	sub.s32 	%r66, %r18, %r65;
	div.s32 	%r67, %r66, %r31;
	mul.lo.s32 	%r68, %r67, %r31;
	sub.s32 	%r69, %r66, %r68;
	add.s32 	%r70, %r67, %r11;
	mad.lo.s32 	%r71, %r64, %r1, %r10;
	add.s32 	%r72, %r71, %r69;
	mad.lo.s32 	%r73, %r70, %r29, %r72;
	cvt.s64.s32 	%rd4, %r73;
	@%p5 bra 	$L__BB8_11;
	add.s64 	%rd5, %rd4, %rd1;
	mov.u32 	%r105, %r13;
$L__BB8_10:
	mul.lo.s32 	%r74, %r15, %r105;
	cvt.s64.s32 	%rd16, %r74;
	add.s64 	%rd17, %rd5, %rd16;
	shl.b64 	%rd18, %rd17, 2;
	add.s64 	%rd19, %rd2, %rd18;
	ld.global.f32 	%f52, [%rd19];
	shl.b32 	%r75, %r9, 2;
	and.b32  	%r76, %r75, 60;
	mov.u32 	%r77, _ZZ20conv2d_update_outputILi16ELi16ELi4ELi4ELi16EEvPfS0_S0_iiiiiiiiiiiE8shImages;
	add.s32 	%r78, %r77, %r76;
	mad.lo.s32 	%r79, %r105, 68, %r78;
	st.shared.f32 	[%r79], %f52;
	add.s32 	%r22, %r105, 16;
	setp.lt.u32 	%p8, %r105, 48;
	mov.u32 	%r105, %r22;
	@%p8 bra 	$L__BB8_10;
$L__BB8_11:
	bar.sync 	0;
	mov.u32 	%r80, _ZZ20conv2d_update_outputILi16ELi16ELi4ELi4ELi16EEvPfS0_S0_iiiiiiiiiiiE8shImages;
	mad.lo.s32 	%r81, %r9, 68, %r80;
	ld.shared.f32 	%f53, [%r81];
	mov.u32 	%r82, _ZZ20conv2d_update_outputILi16ELi16ELi4ELi4ELi16EEvPfS0_S0_iiiiiiiiiiiE9shFilters;
	mad.lo.s32 	%r83, %r8, 68, %r82;
	ld.shared.f32 	%f54, [%r83];
	fma.rn.f32 	%f55, %f53, %f54, %f452;
	ld.shared.f32 	%f56, [%r83+1088];
	fma.rn.f32 	%f57, %f53, %f56, %f448;
	ld.shared.f32 	%f58, [%r83+2176];
	fma.rn.f32 	%f59, %f53, %f58, %f444;
	ld.shared.f32 	%f60, [%r83+3264];
	fma.rn.f32 	%f61, %f53, %f60, %f440;
	ld.shared.f32 	%f62, [%r81+1088];
	fma.rn.f32 	%f63, %f62, %f54, %f451;
	fma.rn.f32 	%f64, %f62, %f56, %f447;
	fma.rn.f32 	%f65, %f62, %f58, %f443;
	fma.rn.f32 	%f66, %f62, %f60, %f439;
	ld.shared.f32 	%f67, [%r81+2176];
	fma.rn.f32 	%f68, %f67, %f54, %f450;
	fma.rn.f32 	%f69, %f67, %f56, %f446;
	fma.rn.f32 	%f70, %f67, %f58, %f442;
	fma.rn.f32 	%f71, %f67, %f60, %f438;
	ld.shared.f32 	%f72, [%r81+3264];
	fma.rn.f32 	%f73, %f72, %f54, %f449;
	fma.rn.f32 	%f74, %f72, %f56, %f445;
	fma.rn.f32 	%f75, %f72, %f58, %f441;
	fma.rn.f32 	%f76, %f72, %f60, %f437;
	ld.shared.f32 	%f77, [%r81+4];
	ld.shared.f32 	%f78, [%r83+4];
	fma.rn.f32 	%f79, %f77, %f78, %f55;
	ld.shared.f32 	%f80, [%r83+1092];
	fma.rn.f32 	%f81, %f77, %f80, %f57;
	ld.shared.f32 	%f82, [%r83+2180];
	fma.rn.f32 	%f83, %f77, %f82, %f59;
	ld.shared.f32 	%f84, [%r83+3268];
	fma.rn.f32 	%f85, %f77, %f84, %f61;
	ld.shared.f32 	%f86, [%r81+1092];
	fma.rn.f32 	%f87, %f86, %f78, %f63;
	fma.rn.f32 	%f88, %f86, %f80, %f64;
	fma.rn.f32 	%f89, %f86, %f82, %f65;
	fma.rn.f32 	%f90, %f86, %f84, %f66;
	ld.shared.f32 	%f91, [%r81+2180];
	fma.rn.f32 	%f92, %f91, %f78, %f68;
	fma.rn.f32 	%f93, %f91, %f80, %f69;
	fma.rn.f32 	%f94, %f91, %f82, %f70;
	fma.rn.f32 	%f95, %f91, %f84, %f71;
	ld.shared.f32 	%f96, [%r81+3268];
	fma.rn.f32 	%f97, %f96, %f78, %f73;
	fma.rn.f32 	%f98, %f96, %f80, %f74;
	fma.rn.f32 	%f99, %f96, %f82, %f75;
	fma.rn.f32 	%f100, %f96, %f84, %f76;
	ld.shared.f32 	%f101, [%r81+8];
	ld.shared.f32 	%f102, [%r83+8];
	fma.rn.f32 	%f103, %f101, %f102, %f79;
	ld.shared.f32 	%f104, [%r83+1096];
	fma.rn.f32 	%f105, %f101, %f104, %f81;
	ld.shared.f32 	%f106, [%r83+2184];
	fma.rn.f32 	%f107, %f101, %f106, %f83;
	ld.shared.f32 	%f108, [%r83+3272];
	fma.rn.f32 	%f109, %f101, %f108, %f85;
	ld.shared.f32 	%f110, [%r81+1096];
	fma.rn.f32 	%f111, %f110, %f102, %f87;
	fma.rn.f32 	%f112, %f110, %f104, %f88;
	fma.rn.f32 	%f113, %f110, %f106, %f89;
	fma.rn.f32 	%f114, %f110, %f108, %f90;
	ld.shared.f32 	%f115, [%r81+2184];
	fma.rn.f32 	%f116, %f115, %f102, %f92;
	fma.rn.f32 	%f117, %f115, %f104, %f93;
	fma.rn.f32 	%f118, %f115, %f106, %f94;
	fma.rn.f32 	%f119, %f115, %f108, %f95;
	ld.shared.f32 	%f120, [%r81+3272];
	fma.rn.f32 	%f121, %f120, %f102, %f97;
	fma.rn.f32 	%f122, %f120, %f104, %f98;
	fma.rn.f32 	%f123, %f120, %f106, %f99;
	fma.rn.f32 	%f124, %f120, %f108, %f100;
	ld.shared.f32 	%f125, [%r81+12];
	ld.shared.f32 	%f126, [%r83+12];
	fma.rn.f32 	%f127, %f125, %f126, %f103;
	ld.shared.f32 	%f128, [%r83+1100];
	fma.rn.f32 	%f129, %f125, %f128, %f105;
	ld.shared.f32 	%f130, [%r83+2188];
	fma.rn.f32 	%f131, %f125, %f130, %f107;
	ld.shared.f32 	%f132, [%r83+3276];
	fma.rn.f32 	%f133, %f125, %f132, %f109;
	ld.shared.f32 	%f134, [%r81+1100];
	fma.rn.f32 	%f135, %f134, %f126, %f111;
	fma.rn.f32 	%f136, %f134, %f128, %f112;
	fma.rn.f32 	%f137, %f134, %f130, %f113;
	fma.rn.f32 	%f138, %f134, %f132, %f114;
	ld.shared.f32 	%f139, [%r81+2188];
	fma.rn.f32 	%f140, %f139, %f126, %f116;
	fma.rn.f32 	%f141, %f139, %f128, %f117;
	fma.rn.f32 	%f142, %f139, %f130, %f118;
	fma.rn.f32 	%f143, %f139, %f132, %f119;
	ld.shared.f32 	%f144, [%r81+3276];
	fma.rn.f32 	%f145, %f144, %f126, %f121;
	fma.rn.f32 	%f146, %f144, %f128, %f122;
	fma.rn.f32 	%f147, %f144, %f130, %f123;
	fma.rn.f32 	%f148, %f144, %f132, %f124;
	ld.shared.f32 	%f149, [%r81+16];
	ld.shared.f32 	%f150, [%r83+16];
	fma.rn.f32 	%f151, %f149, %f150, %f127;
	ld.shared.f32 	%f152, [%r83+1104];
	fma.rn.f32 	%f153, %f149, %f152, %f129;
	ld.shared.f32 	%f154, [%r83+2192];
	fma.rn.f32 	%f155, %f149, %f154, %f131;
	ld.shared.f32 	%f156, [%r83+3280];
	fma.rn.f32 	%f157, %f149, %f156, %f133;
	ld.shared.f32 	%f158, [%r81+1104];
	fma.rn.f32 	%f159, %f158, %f150, %f135;
	fma.rn.f32 	%f160, %f158, %f152, %f136;
	fma.rn.f32 	%f161, %f158, %f154, %f137;
	fma.rn.f32 	%f162, %f158, %f156, %f138;
	ld.shared.f32 	%f163, [%r81+2192];
	fma.rn.f32 	%f164, %f163, %f150, %f140;
	fma.rn.f32 	%f165, %f163, %f152, %f141;
	fma.rn.f32 	%f166, %f163, %f154, %f142;
	fma.rn.f32 	%f167, %f163, %f156, %f143;
	ld.shared.f32 	%f168, [%r81+3280];
	fma.rn.f32 	%f169, %f168, %f150, %f145;
	fma.rn.f32 	%f170, %f168, %f152, %f146;
	fma.rn.f32 	%f171, %f168, %f154, %f147;
	fma.rn.f32 	%f172, %f168, %f156, %f148;
	ld.shared.f32 	%f173, [%r81+20];
	ld.shared.f32 	%f174, [%r83+20];
	fma.rn.f32 	%f175, %f173, %f174, %f151;
	ld.shared.f32 	%f176, [%r83+1108];
	fma.rn.f32 	%f177, %f173, %f176, %f153;
	ld.shared.f32 	%f178, [%r83+2196];
	fma.rn.f32 	%f179, %f173, %f178, %f155;
	ld.shared.f32 	%f180, [%r83+3284];
	fma.rn.f32 	%f181, %f173, %f180, %f157;
	ld.shared.f32 	%f182, [%r81+1108];
	fma.rn.f32 	%f183, %f182, %f174, %f159;
	fma.rn.f32 	%f184, %f182, %f176, %f160;
	fma.rn.f32 	%f185, %f182, %f178, %f161;
	fma.rn.f32 	%f186, %f182, %f180, %f162;
	ld.shared.f32 	%f187, [%r81+2196];
	fma.rn.f32 	%f188, %f187, %f174, %f164;
	fma.rn.f32 	%f189, %f187, %f176, %f165;
	fma.rn.f32 	%f190, %f187, %f178, %f166;
	fma.rn.f32 	%f191, %f187, %f180, %f167;
	ld.shared.f32 	%f192, [%r81+3284];
	fma.rn.f32 	%f193, %f192, %f174, %f169;
	fma.rn.f32 	%f194, %f192, %f176, %f170;
	fma.rn.f32 	%f195, %f192, %f178, %f171;
	fma.rn.f32 	%f196, %f192, %f180, %f172;
	ld.shared.f32 	%f197, [%r81+24];
	ld.shared.f32 	%f198, [%r83+24];
	fma.rn.f32 	%f199, %f197, %f198, %f175;
	ld.shared.f32 	%f200, [%r83+1112];
	fma.rn.f32 	%f201, %f197, %f200, %f177;
	ld.shared.f32 	%f202, [%r83+2200];
	fma.rn.f32 	%f203, %f197, %f202, %f179;
	ld.shared.f32 	%f204, [%r83+3288];
	fma.rn.f32 	%f205, %f197, %f204, %f181;
	ld.shared.f32 	%f206, [%r81+1112];
	fma.rn.f32 	%f207, %f206, %f198, %f183;
	fma.rn.f32 	%f208, %f206, %f200, %f184;
	fma.rn.f32 	%f209, %f206, %f202, %f185;
	fma.rn.f32 	%f210, %f206, %f204, %f186;
	ld.shared.f32 	%f211, [%r81+2200];
	fma.rn.f32 	%f212, %f211, %f198, %f188;
	fma.rn.f32 	%f213, %f211, %f200, %f189;
	fma.rn.f32 	%f214, %f211, %f202, %f190;
	fma.rn.f32 	%f215, %f211, %f204, %f191;
	ld.shared.f32 	%f216, [%r81+3288];
	fma.rn.f32 	%f217, %f216, %f198, %f193;
	fma.rn.f32 	%f218, %f216, %f200, %f194;
	fma.rn.f32 	%f219, %f216, %f202, %f195;
	fma.rn.f32 	%f220, %f216, %f204, %f196;
	ld.shared.f32 	%f221, [%r81+28];
	ld.shared.f32 	%f222, [%r83+28];
	fma.rn.f32 	%f223, %f221, %f222, %f199;
	ld.shared.f32 	%f224, [%r83+1116];
	fma.rn.f32 	%f225, %f221, %f224, %f201;
	ld.shared.f32 	%f226, [%r83+2204];
	fma.rn.f32 	%f227, %f221, %f226, %f203;
	ld.shared.f32 	%f228, [%r83+3292];
	fma.rn.f32 	%f229, %f221, %f228, %f205;
	ld.shared.f32 	%f230, [%r81+1116];
	fma.rn.f32 	%f231, %f230, %f222, %f207;
	fma.rn.f32 	%f232, %f230, %f224, %f208;
	fma.rn.f32 	%f233, %f230, %f226, %f209;
	fma.rn.f32 	%f234, %f230, %f228, %f210;
	ld.shared.f32 	%f235, [%r81+2204];
	fma.rn.f32 	%f236, %f235, %f222, %f212;
	fma.rn.f32 	%f237, %f235, %f224, %f213;
	fma.rn.f32 	%f238, %f235, %f226, %f214;
	fma.rn.f32 	%f239, %f235, %f228, %f215;
	ld.shared.f32 	%f240, [%r81+3292];
	fma.rn.f32 	%f241, %f240, %f222, %f217;
	fma.rn.f32 	%f242, %f240, %f224, %f218;
	fma.rn.f32 	%f243, %f240, %f226, %f219;
	fma.rn.f32 	%f244, %f240, %f228, %f220;
	ld.shared.f32 	%f245, [%r81+32];
	ld.shared.f32 	%f246, [%r83+32];
	fma.rn.f32 	%f247, %f245, %f246, %f223;
	ld.shared.f32 	%f248, [%r83+1120];
	fma.rn.f32 	%f249, %f245, %f248, %f225;
	ld.shared.f32 	%f250, [%r83+2208];
	fma.rn.f32 	%f251, %f245, %f250, %f227;
	ld.shared.f32 	%f252, [%r83+3296];
	fma.rn.f32 	%f253, %f245, %f252, %f229;
	ld.shared.f32 	%f254, [%r81+1120];
	fma.rn.f32 	%f255, %f254, %f246, %f231;
	fma.rn.f32 	%f256, %f254, %f248, %f232;
	fma.rn.f32 	%f257, %f254, %f250, %f233;
	fma.rn.f32 	%f258, %f254, %f252, %f234;
	ld.shared.f32 	%f259, [%r81+2208];
	fma.rn.f32 	%f260, %f259, %f246, %f236;
	fma.rn.f32 	%f261, %f259, %f248, %f237;
	fma.rn.f32 	%f262, %f259, %f250, %f238;
	fma.rn.f32 	%f263, %f259, %f252, %f239;
	ld.shared.f32 	%f264, [%r81+3296];
	fma.rn.f32 	%f265, %f264, %f246, %f241;
	fma.rn.f32 	%f266, %f264, %f248, %f242;
	fma.rn.f32 	%f267, %f264, %f250, %f243;
	fma.rn.f32 	%f268, %f264, %f252, %f244;
	ld.shared.f32 	%f269, [%r81+36];
	ld.shared.f32 	%f270, [%r83+36];
	fma.rn.f32 	%f271, %f269, %f270, %f247;
	ld.shared.f32 	%f272, [%r83+1124];
	fma.rn.f32 	%f273, %f269, %f272, %f249;
	ld.shared.f32 	%f274, [%r83+2212];
	fma.rn.f32 	%f275, %f269, %f274, %f251;
	ld.shared.f32 	%f276, [%r83+3300];
	fma.rn.f32 	%f277, %f269, %f276, %f253;
	ld.shared.f32 	%f278, [%r81+1124];
	fma.rn.f32 	%f279, %f278, %f270, %f255;
	fma.rn.f32 	%f280, %f278, %f272, %f256;
	fma.rn.f32 	%f281, %f278, %f274, %f257;
	fma.rn.f32 	%f282, %f278, %f276, %f258;
	ld.shared.f32 	%f283, [%r81+2212];
	fma.rn.f32 	%f284, %f283, %f270, %f260;
	fma.rn.f32 	%f285, %f283, %f272, %f261;
	fma.rn.f32 	%f286, %f283, %f274, %f262;
	fma.rn.f32 	%f287, %f283, %f276, %f263;
	ld.shared.f32 	%f288, [%r81+3300];
	fma.rn.f32 	%f289, %f288, %f270, %f265;
	fma.rn.f32 	%f290, %f288, %f272, %f266;
	fma.rn.f32 	%f291, %f288, %f274, %f267;
	fma.rn.f32 	%f292, %f288, %f276, %f268;
	ld.shared.f32 	%f293, [%r81+40];
	ld.shared.f32 	%f294, [%r83+40];
	fma.rn.f32 	%f295, %f293, %f294, %f271;
	ld.shared.f32 	%f296, [%r83+1128];
	fma.rn.f32 	%f297, %f293, %f296, %f273;
	ld.shared.f32 	%f298, [%r83+2216];
	fma.rn.f32 	%f299, %f293, %f298, %f275;
	ld.shared.f32 	%f300, [%r83+3304];
	fma.rn.f32 	%f301, %f293, %f300, %f277;
	ld.shared.f32 	%f302, [%r81+1128];
	fma.rn.f32 	%f303, %f302, %f294, %f279;
	fma.rn.f32 	%f304, %f302, %f296, %f280;
	fma.rn.f32 	%f305, %f302, %f298, %f281;
	fma.rn.f32 	%f306, %f302, %f300, %f282;
	ld.shared.f32 	%f307, [%r81+2216];
	fma.rn.f32 	%f308, %f307, %f294, %f284;
	fma.rn.f32 	%f309, %f307, %f296, %f285;
	fma.rn.f32 	%f310, %f307, %f298, %f286;
	fma.rn.f32 	%f311, %f307, %f300, %f287;
	ld.shared.f32 	%f312, [%r81+3304];
	fma.rn.f32 	%f313, %f312, %f294, %f289;
	fma.rn.f32 	%f314, %f312, %f296, %f290;
	fma.rn.f32 	%f315, %f312, %f298, %f291;
	fma.rn.f32 	%f316, %f312, %f300, %f292;
	ld.shared.f32 	%f317, [%r81+44];
	ld.shared.f32 	%f318, [%r83+44];
	fma.rn.f32 	%f319, %f317, %f318, %f295;
	ld.shared.f32 	%f320, [%r83+1132];
	fma.rn.f32 	%f321, %f317, %f320, %f297;
	ld.shared.f32 	%f322, [%r83+2220];
	fma.rn.f32 	%f323, %f317, %f322, %f299;
	ld.shared.f32 	%f324, [%r83+3308];
	fma.rn.f32 	%f325, %f317, %f324, %f301;
	ld.shared.f32 	%f326, [%r81+1132];
	fma.rn.f32 	%f327, %f326, %f318, %f303;
	fma.rn.f32 	%f328, %f326, %f320, %f304;
	fma.rn.f32 	%f329, %f326, %f322, %f305;
	fma.rn.f32 	%f330, %f326, %f324, %f306;
	ld.shared.f32 	%f331, [%r81+2220];
	fma.rn.f32 	%f332, %f331, %f318, %f308;
	fma.rn.f32 	%f333, %f331, %f320, %f309;
	fma.rn.f32 	%f334, %f331, %f322, %f310;
	fma.rn.f32 	%f335, %f331, %f324, %f311;
	ld.shared.f32 	%f336, [%r81+3308];
	fma.rn.f32 	%f337, %f336, %f318, %f313;
	fma.rn.f32 	%f338, %f336, %f320, %f314;
	fma.rn.f32 	%f339, %f336, %f322, %f315;
	fma.rn.f32 	%f340, %f336, %f324, %f316;
	ld.shared.f32 	%f341, [%r81+48];
	ld.shared.f32 	%f342, [%r83+48];
	fma.rn.f32 	%f343, %f341, %f342, %f319;
	ld.shared.f32 	%f344, [%r83+1136];
	fma.rn.f32 	%f345, %f341, %f344, %f321;
	ld.shared.f32 	%f346, [%r83+2224];
	fma.rn.f32 	%f347, %f341, %f346, %f323;
	ld.shared.f32 	%f348, [%r83+3312];
	fma.rn.f32 	%f349, %f341, %f348, %f325;
	ld.shared.f32 	%f350, [%r81+1136];
	fma.rn.f32 	%f351, %f350, %f342, %f327;
	fma.rn.f32 	%f352, %f350, %f344, %f328;
	fma.rn.f32 	%f353, %f350, %f346, %f329;
	fma.rn.f32 	%f354, %f350, %f348, %f330;
	ld.shared.f32 	%f355, [%r81+2224];
	fma.rn.f32 	%f356, %f355, %f342, %f332;
	fma.rn.f32 	%f357, %f355, %f344, %f333;
	fma.rn.f32 	%f358, %f355, %f346, %f334;
	fma.rn.f32 	%f359, %f355, %f348, %f335;
	ld.shared.f32 	%f360, [%r81+3312];
	fma.rn.f32 	%f361, %f360, %f342, %f337;
	fma.rn.f32 	%f362, %f360, %f344, %f338;
	fma.rn.f32 	%f363, %f360, %f346, %f339;
	fma.rn.f32 	%f364, %f360, %f348, %f340;
	ld.shared.f32 	%f365, [%r81+52];
	ld.shared.f32 	%f366, [%r83+52];
	fma.rn.f32 	%f367, %f365, %f366, %f343;
	ld.shared.f32 	%f368, [%r83+1140];
	fma.rn.f32 	%f369, %f365, %f368, %f345;
	ld.shared.f32 	%f370, [%r83+2228];
	fma.rn.f32 	%f371, %f365, %f370, %f347;
	ld.shared.f32 	%f372, [%r83+3316];
	fma.rn.f32 	%f373, %f365, %f372, %f349;
	ld.shared.f32 	%f374, [%r81+1140];
	fma.rn.f32 	%f375, %f374, %f366, %f351;
	fma.rn.f32 	%f376, %f374, %f368, %f352;
	fma.rn.f32 	%f377, %f374, %f370, %f353;
	fma.rn.f32 	%f378, %f374, %f372, %f354;
	ld.shared.f32 	%f379, [%r81+2228];
	fma.rn.f32 	%f380, %f379, %f366, %f356;
	fma.rn.f32 	%f381, %f379, %f368, %f357;
	fma.rn.f32 	%f382, %f379, %f370, %f358;
	fma.rn.f32 	%f383, %f379, %f372, %f359;
	ld.shared.f32 	%f384, [%r81+3316];
	fma.rn.f32 	%f385, %f384, %f366, %f361;
	fma.rn.f32 	%f386, %f384, %f368, %f362;
	fma.rn.f32 	%f387, %f384, %f370, %f363;
	fma.rn.f32 	%f388, %f384, %f372, %f364;
	ld.shared.f32 	%f389, [%r81+56];
	ld.shared.f32 	%f390, [%r83+56];
	fma.rn.f32 	%f391, %f389, %f390, %f367;
	ld.shared.f32 	%f392, [%r83+1144];
	fma.rn.f32 	%f393, %f389, %f392, %f369;
	ld.shared.f32 	%f394, [%r83+2232];
	fma.rn.f32 	%f395, %f389, %f394, %f371;
	ld.shared.f32 	%f396, [%r83+3320];
	fma.rn.f32 	%f397, %f389, %f396, %f373;
	ld.shared.f32 	%f398, [%r81+1144];
	fma.rn.f32 	%f399, %f398, %f390, %f375;
	fma.rn.f32 	%f400, %f398, %f392, %f376;
	fma.rn.f32 	%f401, %f398, %f394, %f377;
	fma.rn.f32 	%f402, %f398, %f396, %f378;
	ld.shared.f32 	%f403, [%r81+2232];
	fma.rn.f32 	%f404, %f403, %f390, %f380;
	fma.rn.f32 	%f405, %f403, %f392, %f381;
	fma.rn.f32 	%f406, %f403, %f394, %f382;
	fma.rn.f32 	%f407, %f403, %f396, %f383;
	ld.shared.f32 	%f408, [%r81+3320];
	fma.rn.f32 	%f409, %f408, %f390, %f385;
	fma.rn.f32 	%f410, %f408, %f392, %f386;
	fma.rn.f32 	%f411, %f408, %f394, %f387;
	fma.rn.f32 	%f412, %f408, %f396, %f388;
	ld.shared.f32 	%f413, [%r81+60];
	ld.shared.f32 	%f414, [%r83+60];
	fma.rn.f32 	%f452, %f413, %f414, %f391;
	ld.shared.f32 	%f415, [%r83+1148];
	fma.rn.f32 	%f448, %f413, %f415, %f393;
	ld.shared.f32 	%f416, [%r83+2236];
	fma.rn.f32 	%f444, %f413, %f416, %f395;
	ld.shared.f32 	%f417, [%r83+3324];
	fma.rn.f32 	%f440, %f413, %f417, %f397;
	ld.shared.f32 	%f418, [%r81+1148];
	fma.rn.f32 	%f451, %f418, %f414, %f399;
	fma.rn.f32 	%f447, %f418, %f415, %f400;
	fma.rn.f32 	%f443, %f418, %f416, %f401;
	fma.rn.f32 	%f439, %f418, %f417, %f402;
	ld.shared.f32 	%f419, [%r81+2236];
	fma.rn.f32 	%f450, %f419, %f414, %f404;
	fma.rn.f32 	%f446, %f419, %f415, %f405;
	fma.rn.f32 	%f442, %f419, %f416, %f406;
	fma.rn.f32 	%f438, %f419, %f417, %f407;
	ld.shared.f32 	%f420, [%r81+3324];
	fma.rn.f32 	%f449, %f420, %f414, %f409;
	fma.rn.f32 	%f445, %f420, %f415, %f410;
	fma.rn.f32 	%f441, %f420, %f416, %f411;
	fma.rn.f32 	%f437, %f420, %f417, %f412;
	bar.sync 	0;
	add.s32 	%r103, %r103, 16;
	setp.lt.s32 	%p9, %r103, %r3;
	@%p9 bra 	$L__BB8_2;
$L__BB8_12:
	ld.param.u64 	%rd53, [_Z20conv2d_update_outputILi16ELi16ELi4ELi4ELi16EEvPfS0_S0_iiiiiiiiiii_param_2];
	add.s32 	%r84, %r7, %r9;
	mad.lo.s32 	%r85, %r30, %r84, %r8;
	add.s32 	%r86, %r85, %r6;
	mad.lo.s32 	%r87, %r86, %r4, %r5;
	cvta.to.global.u64 	%rd20, %rd53;
	shl.b32 	%r88, %r4, 4;
	mul.wide.u32 	%rd21, %r87, 4;
	add.s64 	%rd22, %rd20, %rd21;
	st.global.f32 	[%rd22], %f452;
	mul.wide.s32 	%rd23, %r88, 4;
	add.s64 	%rd24, %rd22, %rd23;
	st.global.f32 	[%rd24], %f448;
	shl.b32 	%r89, %r4, 5;
	mul.wide.s32 	%rd25, %r89, 4;
	add.s64 	%rd26, %rd22, %rd25;
	st.global.f32 	[%rd26], %f444;
	mul.lo.s32 	%r90, %r4, 48;
	mul.wide.s32 	%rd27, %r90, 4;
	add.s64 	%rd28, %rd22, %rd27;
	st.global.f32 	[%rd28], %f440;
	mul.lo.s32 	%r91, %r88, %r30;
	mul.wide.s32 	%rd29, %r91, 4;
	add.s64 	%rd30, %rd22, %rd29;
	st.global.f32 	[%rd30], %f451;
	add.s32 	%r92, %r91, %r88;
	mul.wide.s32 	%rd31, %r92, 4;
	add.s64 	%rd32, %rd22, %rd31;
	st.global.f32 	[%rd32], %f447;
	add.s32 	%r93, %r92, %r88;
	mul.wide.s32 	%rd33, %r93, 4;
	add.s64 	%rd34, %rd22, %rd33;
	st.global.f32 	[%rd34], %f443;
	add.s32 	%r94, %r93, %r88;
	mul.wide.s32 	%rd35, %r94, 4;
	add.s64 	%rd36, %rd22, %rd35;
	st.global.f32 	[%rd36], %f439;
	shl.b32 	%r95, %r91, 1;
	mul.wide.s32 	%rd37, %r95, 4;
	add.s64 	%rd38, %rd22, %rd37;
	st.global.f32 	[%rd38], %f450;
	add.s32 	%r96, %r95, %r88;
	mul.wide.s32 	%rd39, %r96, 4;
	add.s64 	%rd40, %rd22, %rd39;
	st.global.f32 	[%rd40], %f446;
	add.s32 	%r97, %r96, %r88;
	mul.wide.s32 	%rd41, %r97, 4;
	add.s64 	%rd42, %rd22, %rd41;
	st.global.f32 	[%rd42], %f442;
	add.s32 	%r98, %r97, %r88;
	mul.wide.s32 	%rd43, %r98, 4;
	add.s64 	%rd44, %rd22, %rd43;
	st.global.f32 	[%rd44], %f438;
	mul.lo.s32 	%r99, %r91, 3;
	mul.wide.s32 	%rd45, %r99, 4;
	add.s64 	%rd46, %rd22, %rd45;
	st.global.f32 	[%rd46], %f449;
	add.s32 	%r100, %r99, %r88;
	mul.wide.s32 	%rd47, %r100, 4;
	add.s64 	%rd48, %rd22, %rd47;
	st.global.f32 	[%rd48], %f445;
	add.s32 	%r101, %r100, %r88;
	mul.wide.s32 	%rd49, %r101, 4;
	add.s64 	%rd50, %rd22, %rd49;
	st.global.f32 	[%rd50], %f441;
	add.s32 	%r102, %r101, %r88;
	mul.wide.s32 	%rd51, %r102, 4;
	add.s64 	%rd52, %rd22, %rd51;
	st.global.f32 	[%rd52], %f437;
	ret;

}
	// .globl	_Z20conv2d_update_outputILi16ELi16ELi8ELi1ELi16EEvPfS0_S0_iiiiiiiiiii
.visible .entry _Z20conv2d_update_outputILi16ELi16ELi8ELi1ELi16EEvPfS0_S0_iiiiiiiiiii(
	.param .u64 .ptr .align 1 _Z20conv2d_update_outputILi16ELi16ELi8ELi1ELi16EEvPfS0_S0_iiiiiiiiiii_param_0,
	.param .u64 .ptr .align 1 _Z20conv2d_update_outputILi16ELi16ELi8ELi1ELi16EEvPfS0_S0_iiiiiiiiiii_param_1,
	.param .u64 .ptr .align 1 _Z20conv2d_update_outputILi16ELi16ELi8ELi1ELi16EEvPfS0_S0_iiiiiiiiiii_param_2,
	.param .u32 _Z20conv2d_update_outputILi16ELi16ELi8ELi1ELi16EEvPfS0_S0_iiiiiiiiiii_param_3,
	.param .u32 _Z20conv2d_update_outputILi16ELi16ELi8ELi1ELi16EEvPfS0_S0_iiiiiiiiiii_param_4,
	.param .u32 _Z20conv2d_update_outputILi16ELi16ELi8ELi1ELi16EEvPfS0_S0_iiiiiiiiiii_param_5,
	.param .u32 _Z20conv2d_update_outputILi16ELi16ELi8ELi1ELi16EEvPfS0_S0_iiiiiiiiiii_param_6,
	.param .u32 _Z20conv2d_update_outputILi16ELi16ELi8ELi1ELi16EEvPfS0_S0_iiiiiiiiiii_param_7,
	.param .u32 _Z20conv2d_update_outputILi16ELi16ELi8ELi1ELi16EEvPfS0_S0_iiiiiiiiiii_param_8,
	.param .u32 _Z20conv2d_update_outputILi16ELi16ELi8ELi1ELi16EEvPfS0_S0_iiiiiiiiiii_param_9,
	.param .u32 _Z20conv2d_update_outputILi16ELi16ELi8ELi1ELi16EEvPfS0_S0_iiiiiiiiiii_param_10,
	.param .u32 _Z20conv2d_update_outputILi16ELi16ELi8ELi1ELi16EEvPfS0_S0_iiiiiiiiiii_param_11,
	.param .u32 _Z20conv2d_update_outputILi16ELi16ELi8ELi1ELi16EEvPfS0_S0_iiiiiiiiiii_param_12,
	.param .u32 _Z20conv2d_update_outputILi16ELi16ELi8ELi1ELi16EEvPfS0_S0_iiiiiiiiiii_param_13
)
{
	.reg .pred 	%p<12>;
	.reg .b32 	%r<128>;
	.reg .b32 	%f<315>;
	.reg .b64 	%rd<62>;
	// demoted variable
	.shared .align 4 .b8 _ZZ20conv2d_update_outputILi16ELi16ELi8ELi1ELi16EEvPfS0_S0_iiiiiiiiiiiE9shFilters[1088];
	// demoted variable
	.shared .align 4 .b8 _ZZ20conv2d_update_outputILi16ELi16ELi8ELi1ELi16EEvPfS0_S0_iiiiiiiiiiiE8shImages[8704];
	ld.param.u64 	%rd7, [_Z20conv2d_update_outputILi16ELi16ELi8ELi1ELi16EEvPfS0_S0_iiiiiiiiiii_param_0];
	ld.param.u64 	%rd5, [_Z20conv2d_update_outputILi16ELi16ELi8ELi1ELi16EEvPfS0_S0_iiiiiiiiiii_param_1];
	ld.param.u32 	%r43, [_Z20conv2d_update_outputILi16ELi16ELi8ELi1ELi16EEvPfS0_S0_iiiiiiiiiii_param_4];
	ld.param.u32 	%r47, [_Z20conv2d_update_outputILi16ELi16ELi8ELi1ELi16EEvPfS0_S0_iiiiiiiiiii_param_5];
	ld.param.u32 	%r44, [_Z20conv2d_update_outputILi16ELi16ELi8ELi1ELi16EEvPfS0_S0_iiiiiiiiiii_param_6];
	ld.param.u32 	%r45, [_Z20conv2d_update_outputILi16ELi16ELi8ELi1ELi16EEvPfS0_S0_iiiiiiiiiii_param_7];
	ld.param.u32 	%r48, [_Z20conv2d_update_outputILi16ELi16ELi8ELi1ELi16EEvPfS0_S0_iiiiiiiiiii_param_8];
	ld.param.u32 	%r46, [_Z20conv2d_update_outputILi16ELi16ELi8ELi1ELi16EEvPfS0_S0_iiiiiiiiiii_param_9];
	ld.param.u32 	%r49, [_Z20conv2d_update_outputILi16ELi16ELi8ELi1ELi16EEvPfS0_S0_iiiiiiiiiii_param_10];
	ld.param.u32 	%r50, [_Z20conv2d_update_outputILi16ELi16ELi8ELi1ELi16EEvPfS0_S0_iiiiiiiiiii_param_11];
	ld.param.u32 	%r51, [_Z20conv2d_update_outputILi16ELi16ELi8ELi1ELi16EEvPfS0_S0_iiiiiiiiiii_param_12];
	ld.param.u32 	%r52, [_Z20conv2d_update_outputILi16ELi16ELi8ELi1ELi16EEvPfS0_S0_iiiiiiiiiii_param_13];
	cvta.to.global.u64 	%rd1, %rd7;
	mul.lo.s32 	%r1, %r44, %r47;
	mul.lo.s32 	%r2, %r46, %r48;
	mul.lo.s32 	%r3, %r2, %r43;
	mul.lo.s32 	%r4, %r50, %r49;
	shr.s32 	%r53, %r45, 31;
	shr.u32 	%r54, %r53, 28;
	add.s32 	%r55, %r45, %r54;
	shr.s32 	%r56, %r55, 4;
	mov.u32 	%r57, %ctaid.y;
	div.u32 	%r5, %r57, %r56;
	mul.lo.s32 	%r58, %r5, %r56;
	sub.s32 	%r59, %r57, %r58;
	shl.b32 	%r6, %r59, 4;
	mov.u32 	%r60, %ctaid.x;
	shl.b32 	%r7, %r60, 7;
	mov.u32 	%r8, %tid.y;
	mov.u32 	%r9, %tid.x;
	div.s32 	%r61, %r5, %r50;
	mul.lo.s32 	%r62, %r61, %r50;
	sub.s32 	%r63, %r5, %r62;
	mul.lo.s32 	%r10, %r63, %r52;
	mul.lo.s32 	%r11, %r61, %r51;
	shr.u32 	%r64, %r9, 4;
	add.s32 	%r12, %r64, %r8;
	mul.lo.s32 	%r65, %r43, %r7;
	mul.lo.s32 	%r13, %r65, %r1;
	bar.sync 	0;
	setp.lt.s32 	%p1, %r3, 1;
	mov.f32 	%f307, 0f00000000;
	mov.f32 	%f308, %f307;
	mov.f32 	%f309, %f307;
	mov.f32 	%f310, %f307;
	mov.f32 	%f311, %f307;
	mov.f32 	%f312, %f307;
	mov.f32 	%f313, %f307;
	mov.f32 	%f314, %f307;
	@%p1 bra 	$L__BB9_16;
	mul.lo.s32 	%r67, %r12, 68;
	mov.u32 	%r68, _ZZ20conv2d_update_outputILi16ELi16ELi8ELi1ELi16EEvPfS0_S0_iiiiiiiiiiiE9shFilters;
	add.s32 	%r69, %r68, %r67;
	shl.b32 	%r70, %r9, 2;
	and.b32  	%r71, %r70, 60;
	add.s32 	%r14, %r69, %r71;
	mul.lo.s32 	%r15, %r1, %r43;
	mov.u32 	%r72, _ZZ20conv2d_update_outputILi16ELi16ELi8ELi1ELi16EEvPfS0_S0_iiiiiiiiiiiE8shImages;
	add.s32 	%r73, %r72, %r71;
	max.u32 	%r74, %r12, 112;
	sub.s32 	%r75, %r74, %r12;
	add.s32 	%r16, %r75, 15;
	and.b32  	%r17, %r16, 48;
	add.s32 	%r18, %r73, %r67;
	cvt.s64.s32 	%rd2, %r13;
	cvta.to.global.u64 	%rd3, %rd5;
	mov.b32 	%r120, 0;
	mov.f32 	%f307, 0f00000000;
$L__BB9_2:
	and.b32  	%r76, %r9, 15;
	add.s32 	%r20, %r120, %r76;
	setp.lt.s32 	%p2, %r20, %r3;
	@%p2 bra 	$L__BB9_5;
	setp.lt.u32 	%p3, %r12, 16;
	@%p3 bra 	$L__BB9_4;
	bra.uni 	$L__BB9_15;
$L__BB9_4:
	mov.b32 	%r77, 0;
	st.shared.u32 	[%r14], %r77;
	bra.uni 	$L__BB9_15;
$L__BB9_5:
	setp.gt.u32 	%p4, %r12, 15;
	@%p4 bra 	$L__BB9_7;
	cvt.u64.u32 	%rd8, %r20;
	mul.lo.s32 	%r78, %r3, %r6;
	cvt.s64.s32 	%rd9, %r78;
	mul.lo.s32 	%r79, %r12, %r3;
	cvt.u64.u32 	%rd10, %r79;
	add.s64 	%rd11, %rd9, %rd10;
	add.s64 	%rd12, %rd11, %rd8;
	shl.b64 	%rd13, %rd12, 2;
	add.s64 	%rd14, %rd3, %rd13;
	ld.global.f32 	%f27, [%rd14];
	st.shared.f32 	[%r14], %f27;
$L__BB9_7:
	setp.gt.u32 	%p5, %r12, 127;
	div.s32 	%r80, %r20, %r2;
	mul.lo.s32 	%r81, %r80, %r2;
	sub.s32 	%r82, %r20, %r81;
	div.s32 	%r83, %r82, %r46;
	mul.lo.s32 	%r84, %r83, %r46;
	sub.s32 	%r85, %r82, %r84;
	add.s32 	%r86, %r83, %r11;
	mad.lo.s32 	%r87, %r80, %r1, %r10;
	add.s32 	%r88, %r87, %r85;
	mad.lo.s32 	%r89, %r86, %r44, %r88;
	cvt.s64.s32 	%rd15, %r89;
	add.s64 	%rd4, %rd15, %rd2;
	@%p5 bra 	$L__BB9_15;
	setp.eq.s32 	%p6, %r17, 48;
	mov.u32 	%r121, %r12;
	@%p6 bra 	$L__BB9_12;
	add.s32 	%r121, %r12, 16;
	setp.eq.s32 	%p7, %r17, 0;
	mul.lo.s32 	%r90, %r15, %r12;
	cvt.s64.s32 	%rd16, %r90;
	add.s64 	%rd17, %rd4, %rd16;
	shl.b64 	%rd18, %rd17, 2;
	add.s64 	%rd19, %rd1, %rd18;
	ld.global.f32 	%f28, [%rd19];
	st.shared.f32 	[%r18], %f28;
	@%p7 bra 	$L__BB9_12;
	add.s32 	%r121, %r12, 32;
	setp.eq.s32 	%p8, %r17, 16;
	shl.b32 	%r91, %r15, 4;
	mad.lo.s32 	%r92, %r15, %r12, %r91;
	cvt.s64.s32 	%rd20, %r92;
	add.s64 	%rd21, %rd4, %rd20;
	shl.b64 	%rd22, %rd21, 2;
	add.s64 	%rd23, %rd1, %rd22;
	ld.global.f32 	%f29, [%rd23];
	st.shared.f32 	[%r18+1088], %f29;
	@%p8 bra 	$L__BB9_12;
	add.s32 	%r121, %r12, 48;
	shl.b32 	%r93, %r15, 5;
	mad.lo.s32 	%r94, %r15, %r12, %r93;
	cvt.s64.s32 	%rd24, %r94;
	add.s64 	%rd25, %rd4, %rd24;
	shl.b64 	%rd26, %rd25, 2;
	add.s64 	%rd27, %rd1, %rd26;
	ld.global.f32 	%f30, [%rd27];
	st.shared.f32 	[%r18+2176], %f30;
$L__BB9_12:
	setp.lt.u32 	%p9, %r16, 48;
	@%p9 bra 	$L__BB9_15;
	mul.lo.s32 	%r126, %r15, %r121;
	add.s32 	%r95, %r121, 16;
	mul.lo.s32 	%r125, %r15, %r95;
	add.s32 	%r96, %r121, 32;
	mul.lo.s32 	%r124, %r15, %r96;
	shl.b32 	%r97, %r9, 2;
	and.b32  	%r98, %r97, 60;
	mov.u32 	%r99, _ZZ20conv2d_update_outputILi16ELi16ELi8ELi1ELi16EEvPfS0_S0_iiiiiiiiiiiE8shImages;
	add.s32 	%r100, %r98, %r99;
	mad.lo.s32 	%r101, %r121, 68, %r100;
	add.s32 	%r123, %r101, 2176;
	add.s32 	%r102, %r121, 48;
	mul.lo.s32 	%r122, %r15, %r102;
$L__BB9_14:
	cvt.s64.s32 	%rd28, %r126;
	add.s64 	%rd29, %rd4, %rd28;
	shl.b64 	%rd30, %rd29, 2;
	add.s64 	%rd31, %rd1, %rd30;
	ld.global.f32 	%f31, [%rd31];
	st.shared.f32 	[%r123+-2176], %f31;
	cvt.s64.s32 	%rd32, %r125;
	add.s64 	%rd33, %rd4, %rd32;
	shl.b64 	%rd34, %rd33, 2;
	add.s64 	%rd35, %rd1, %rd34;
	ld.global.f32 	%f32, [%rd35];
	st.shared.f32 	[%r123+-1088], %f32;
	cvt.s64.s32 	%rd36, %r124;
	add.s64 	%rd37, %rd4, %rd36;
	shl.b64 	%rd38, %rd37, 2;
	add.s64 	%rd39, %rd1, %rd38;
	ld.global.f32 	%f33, [%rd39];
	st.shared.f32 	[%r123], %f33;
	cvt.s64.s32 	%rd40, %r122;
	add.s64 	%rd41, %rd4, %rd40;
	shl.b64 	%rd42, %rd41, 2;
	add.s64 	%rd43, %rd1, %rd42;
	ld.global.f32 	%f34, [%rd43];
	st.shared.f32 	[%r123+1088], %f34;
	add.s32 	%r36, %r121, 64;
	shl.b32 	%r103, %r15, 6;
	add.s32 	%r126, %r126, %r103;
	add.s32 	%r125, %r125, %r103;
	add.s32 	%r124, %r124, %r103;
	add.s32 	%r123, %r123, 4352;
	add.s32 	%r122, %r122, %r103;
	setp.lt.u32 	%p10, %r121, 64;
	mov.u32 	%r121, %r36;
	@%p10 bra 	$L__BB9_14;
$L__BB9_15:
	bar.sync 	0;
	mov.u32 	%r104, _ZZ20conv2d_update_outputILi16ELi16ELi8ELi1ELi16EEvPfS0_S0_iiiiiiiiiiiE9shFilters;
	mad.lo.s32 	%r105, %r8, 68, %r104;
	ld.shared.f32 	%f35, [%r105];
	mov.u32 	%r106, _ZZ20conv2d_update_outputILi16ELi16ELi8ELi1ELi16EEvPfS0_S0_iiiiiiiiiiiE8shImages;
	mad.lo.s32 	%r107, %r9, 68, %r106;
	ld.shared.f32 	%f36, [%r107];
	fma.rn.f32 	%f37, %f36, %f35, %f314;
	ld.shared.f32 	%f38, [%r107+1088];
	fma.rn.f32 	%f39, %f38, %f35, %f313;
	ld.shared.f32 	%f40, [%r107+2176];
	fma.rn.f32 	%f41, %f40, %f35, %f312;
	ld.shared.f32 	%f42, [%r107+3264];
	fma.rn.f32 	%f43, %f42, %f35, %f311;
	ld.shared.f32 	%f44, [%r107+4352];
	fma.rn.f32 	%f45, %f44, %f35, %f310;
	ld.shared.f32 	%f46, [%r107+5440];
	fma.rn.f32 	%f47, %f46, %f35, %f309;
	ld.shared.f32 	%f48, [%r107+6528];
	fma.rn.f32 	%f49, %f48, %f35, %f308;
	ld.shared.f32 	%f50, [%r107+7616];
	fma.rn.f32 	%f51, %f50, %f35, %f307;
	ld.shared.f32 	%f52, [%r105+4];
	ld.shared.f32 	%f53, [%r107+4];
	fma.rn.f32 	%f54, %f53, %f52, %f37;
	ld.shared.f32 	%f55, [%r107+1092];
	fma.rn.f32 	%f56, %f55, %f52, %f39;
	ld.shared.f32 	%f57, [%r107+2180];
	fma.rn.f32 	%f58, %f57, %f52, %f41;
	ld.shared.f32 	%f59, [%r107+3268];
	fma.rn.f32 	%f60, %f59, %f52, %f43;
	ld.shared.f32 	%f61, [%r107+4356];
	fma.rn.f32 	%f62, %f61, %f52, %f45;
	ld.shared.f32 	%f63, [%r107+5444];
	fma.rn.f32 	%f64, %f63, %f52, %f47;
	ld.shared.f32 	%f65, [%r107+6532];
	fma.rn.f32 	%f66, %f65, %f52, %f49;
	ld.shared.f32 	%f67, [%r107+7620];
	fma.rn.f32 	%f68, %f67, %f52, %f51;
	ld.shared.f32 	%f69, [%r105+8];
	ld.shared.f32 	%f70, [%r107+8];
	fma.rn.f32 	%f71, %f70, %f69, %f54;
	ld.shared.f32 	%f72, [%r107+1096];
	fma.rn.f32 	%f73, %f72, %f69, %f56;
	ld.shared.f32 	%f74, [%r107+2184];
	fma.rn.f32 	%f75, %f74, %f69, %f58;
	ld.shared.f32 	%f76, [%r107+3272];
	fma.rn.f32 	%f77, %f76, %f69, %f60;
	ld.shared.f32 	%f78, [%r107+4360];
	fma.rn.f32 	%f79, %f78, %f69, %f62;
	ld.shared.f32 	%f80, [%r107+5448];
	fma.rn.f32 	%f81, %f80, %f69, %f64;
	ld.shared.f32 	%f82, [%r107+6536];
	fma.rn.f32 	%f83, %f82, %f69, %f66;
	ld.shared.f32 	%f84, [%r107+7624];
	fma.rn.f32 	%f85, %f84, %f69, %f68;
	ld.shared.f32 	%f86, [%r105+12];
	ld.shared.f32 	%f87, [%r107+12];
	fma.rn.f32 	%f88, %f87, %f86, %f71;
	ld.shared.f32 	%f89, [%r107+1100];
	fma.rn.f32 	%f90, %f89, %f86, %f73;
	ld.shared.f32 	%f91, [%r107+2188];
	fma.rn.f32 	%f92, %f91, %f86, %f75;
	ld.shared.f32 	%f93, [%r107+3276];
	fma.rn.f32 	%f94, %f93, %f86, %f77;
	ld.shared.f32 	%f95, [%r107+4364];
	fma.rn.f32 	%f96, %f95, %f86, %f79;
	ld.shared.f32 	%f97, [%r107+5452];
	fma.rn.f32 	%f98, %f97, %f86, %f81;
	ld.shared.f32 	%f99, [%r107+6540];
	fma.rn.f32 	%f100, %f99, %f86, %f83;
	ld.shared.f32 	%f101, [%r107+7628];
	fma.rn.f32 	%f102, %f101, %f86, %f85;
	ld.shared.f32 	%f103, [%r105+16];
	ld.shared.f32 	%f104, [%r107+16];
	fma.rn.f32 	%f105, %f104, %f103, %f88;
	ld.shared.f32 	%f106, [%r107+1104];
	fma.rn.f32 	%f107, %f106, %f103, %f90;
	ld.shared.f32 	%f108, [%r107+2192];
	fma.rn.f32 	%f109, %f108, %f103, %f92;
	ld.shared.f32 	%f110, [%r107+3280];
	fma.rn.f32 	%f111, %f110, %f103, %f94;
	ld.shared.f32 	%f112, [%r107+4368];
	fma.rn.f32 	%f113, %f112, %f103, %f96;
	ld.shared.f32 	%f114, [%r107+5456];
	fma.rn.f32 	%f115, %f114, %f103, %f98;
	ld.shared.f32 	%f116, [%r107+6544];
	fma.rn.f32 	%f117, %f116, %f103, %f100;
	ld.shared.f32 	%f118, [%r107+7632];
	fma.rn.f32 	%f119, %f118, %f103, %f102;
	ld.shared.f32 	%f120, [%r105+20];
	ld.shared.f32 	%f121, [%r107+20];
	fma.rn.f32 	%f122, %f121, %f120, %f105;
	ld.shared.f32 	%f123, [%r107+1108];
	fma.rn.f32 	%f124, %f123, %f120, %f107;
	ld.shared.f32 	%f125, [%r107+2196];
	fma.rn.f32 	%f126, %f125, %f120, %f109;
	ld.shared.f32 	%f127, [%r107+3284];
	fma.rn.f32 	%f128, %f127, %f120, %f111;
	ld.shared.f32 	%f129, [%r107+4372];
	fma.rn.f32 	%f130, %f129, %f120, %f113;
	ld.shared.f32 	%f131, [%r107+5460];
	fma.rn.f32 	%f132, %f131, %f120, %f115;
	ld.shared.f32 	%f133, [%r107+6548];
	fma.rn.f32 	%f134, %f133, %f120, %f117;
	ld.shared.f32 	%f135, [%r107+7636];
	fma.rn.f32 	%f136, %f135, %f120, %f119;
	ld.shared.f32 	%f137, [%r105+24];
	ld.shared.f32 	%f138, [%r107+24];
	fma.rn.f32 	%f139, %f138, %f137, %f122;
	ld.shared.f32 	%f140, [%r107+1112];
	fma.rn.f32 	%f141, %f140, %f137, %f124;
	ld.shared.f32 	%f142, [%r107+2200];
	fma.rn.f32 	%f143, %f142, %f137, %f126;
	ld.shared.f32 	%f144, [%r107+3288];
	fma.rn.f32 	%f145, %f144, %f137, %f128;
	ld.shared.f32 	%f146, [%r107+4376];
	fma.rn.f32 	%f147, %f146, %f137, %f130;
	ld.shared.f32 	%f148, [%r107+5464];
	fma.rn.f32 	%f149, %f148, %f137, %f132;
	ld.shared.f32 	%f150, [%r107+6552];
	fma.rn.f32 	%f151, %f150, %f137, %f134;
	ld.shared.f32 	%f152, [%r107+7640];
	fma.rn.f32 	%f153, %f152, %f137, %f136;
	ld.shared.f32 	%f154, [%r105+28];
	ld.shared.f32 	%f155, [%r107+28];
	fma.rn.f32 	%f156, %f155, %f154, %f139;
	ld.shared.f32 	%f157, [%r107+1116];
	fma.rn.f32 	%f158, %f157, %f154, %f141;
	ld.shared.f32 	%f159, [%r107+2204];
	fma.rn.f32 	%f160, %f159, %f154, %f143;
	ld.shared.f32 	%f161, [%r107+3292];
	fma.rn.f32 	%f162, %f161, %f154, %f145;
	ld.shared.f32 	%f163, [%r107+4380];
	fma.rn.f32 	%f164, %f163, %f154, %f147;
	ld.shared.f32 	%f165, [%r107+5468];
	fma.rn.f32 	%f166, %f165, %f154, %f149;
	ld.shared.f32 	%f167, [%r107+6556];
	fma.rn.f32 	%f168, %f167, %f154, %f151;
	ld.shared.f32 	%f169, [%r107+7644];
	fma.rn.f32 	%f170, %f169, %f154, %f153;
	ld.shared.f32 	%f171, [%r105+32];
	ld.shared.f32 	%f172, [%r107+32];
	fma.rn.f32 	%f173, %f172, %f171, %f156;
	ld.shared.f32 	%f174, [%r107+1120];
	fma.rn.f32 	%f175, %f174, %f171, %f158;
	ld.shared.f32 	%f176, [%r107+2208];
	fma.rn.f32 	%f177, %f176, %f171, %f160;
	ld.shared.f32 	%f178, [%r107+3296];
	fma.rn.f32 	%f179, %f178, %f171, %f162;
	ld.shared.f32 	%f180, [%r107+4384];
	fma.rn.f32 	%f181, %f180, %f171, %f164;
	ld.shared.f32 	%f182, [%r107+5472];
	fma.rn.f32 	%f183, %f182, %f171, %f166;
	ld.shared.f32 	%f184, [%r107+6560];
	fma.rn.f32 	%f185, %f184, %f171, %f168;
	ld.shared.f32 	%f186, [%r107+7648];
	fma.rn.f32 	%f187, %f186, %f171, %f170;
	ld.shared.f32 	%f188, [%r105+36];
	ld.shared.f32 	%f189, [%r107+36];
	fma.rn.f32 	%f190, %f189, %f188, %f173;
	ld.shared.f32 	%f191, [%r107+1124];
	fma.rn.f32 	%f192, %f191, %f188, %f175;
	ld.shared.f32 	%f193, [%r107+2212];
	fma.rn.f32 	%f194, %f193, %f188, %f177;
	ld.shared.f32 	%f195, [%r107+3300];
	fma.rn.f32 	%f196, %f195, %f188, %f179;
	ld.shared.f32 	%f197, [%r107+4388];
	fma.rn.f32 	%f198, %f197, %f188, %f181;
	ld.shared.f32 	%f199, [%r107+5476];
	fma.rn.f32 	%f200, %f199, %f188, %f183;
	ld.shared.f32 	%f201, [%r107+6564];
	fma.rn.f32 	%f202, %f201, %f188, %f185;
	ld.shared.f32 	%f203, [%r107+7652];
	fma.rn.f32 	%f204, %f203, %f188, %f187;
	ld.shared.f32 	%f205, [%r105+40];
	ld.shared.f32 	%f206, [%r107+40];
	fma.rn.f32 	%f207, %f206, %f205, %f190;
	ld.shared.f32 	%f208, [%r107+1128];
	fma.rn.f32 	%f209, %f208, %f205, %f192;
	ld.shared.f32 	%f210, [%r107+2216];
	fma.rn.f32 	%f211, %f210, %f205, %f194;
	ld.shared.f32 	%f212, [%r107+3304];
	fma.rn.f32 	%f213, %f212, %f205, %f196;
	ld.shared.f32 	%f214, [%r107+4392];
	fma.rn.f32 	%f215, %f214, %f205, %f198;
	ld.shared.f32 	%f216, [%r107+5480];
	fma.rn.f32 	%f217, %f216, %f205, %f200;
	ld.shared.f32 	%f218, [%r107+6568];
	fma.rn.f32 	%f219, %f218, %f205, %f202;
	ld.shared.f32 	%f220, [%r107+7656];
	fma.rn.f32 	%f221, %f220, %f205, %f204;
	ld.shared.f32 	%f222, [%r105+44];
	ld.shared.f32 	%f223, [%r107+44];
	fma.rn.f32 	%f224, %f223, %f222, %f207;
	ld.shared.f32 	%f225, [%r107+1132];
	fma.rn.f32 	%f226, %f225, %f222, %f209;
	ld.shared.f32 	%f227, [%r107+2220];
	fma.rn.f32 	%f228, %f227, %f222, %f211;
	ld.shared.f32 	%f229, [%r107+3308];
	fma.rn.f32 	%f230, %f229, %f222, %f213;
	ld.shared.f32 	%f231, [%r107+4396];
	fma.rn.f32 	%f232, %f231, %f222, %f215;
	ld.shared.f32 	%f233, [%r107+5484];
	fma.rn.f32 	%f234, %f233, %f222, %f217;
	ld.shared.f32 	%f235, [%r107+6572];
	fma.rn.f32 	%f236, %f235, %f222, %f219;
	ld.shared.f32 	%f237, [%r107+7660];
	fma.rn.f32 	%f238, %f237, %f222, %f221;
	ld.shared.f32 	%f239, [%r105+48];
	ld.shared.f32 	%f240, [%r107+48];
	fma.rn.f32 	%f241, %f240, %f239, %f224;
	ld.shared.f32 	%f242, [%r107+1136];
	fma.rn.f32 	%f243, %f242, %f239, %f226;
	ld.shared.f32 	%f244, [%r107+2224];
	fma.rn.f32 	%f245, %f244, %f239, %f228;
	ld.shared.f32 	%f246, [%r107+3312];
	fma.rn.f32 	%f247, %f246, %f239, %f230;
	ld.shared.f32 	%f248, [%r107+4400];
	fma.rn.f32 	%f249, %f248, %f239, %f232;
	ld.shared.f32 	%f250, [%r107+5488];
	fma.rn.f32 	%f251, %f250, %f239, %f234;
	ld.shared.f32 	%f252, [%r107+6576];
	fma.rn.f32 	%f253, %f252, %f239, %f236;
	ld.shared.f32 	%f254, [%r107+7664];
	fma.rn.f32 	%f255, %f254, %f239, %f238;
	ld.shared.f32 	%f256, [%r105+52];
	ld.shared.f32 	%f257, [%r107+52];
	fma.rn.f32 	%f258, %f257, %f256, %f241;
	ld.shared.f32 	%f259, [%r107+1140];
	fma.rn.f32 	%f260, %f259, %f256, %f243;
	ld.shared.f32 	%f261, [%r107+2228];
	fma.rn.f32 	%f262, %f261, %f256, %f245;
	ld.shared.f32 	%f263, [%r107+3316];
	fma.rn.f32 	%f264, %f263, %f256, %f247;
	ld.shared.f32 	%f265, [%r107+4404];
	fma.rn.f32 	%f266, %f265, %f256, %f249;
	ld.shared.f32 	%f267, [%r107+5492];
	fma.rn.f32 	%f268, %f267, %f256, %f251;
	ld.shared.f32 	%f269, [%r107+6580];
	fma.rn.f32 	%f270, %f269, %f256, %f253;
	ld.shared.f32 	%f271, [%r107+7668];
	fma.rn.f32 	%f272, %f271, %f256, %f255;
	ld.shared.f32 	%f273, [%r105+56];
	ld.shared.f32 	%f274, [%r107+56];
	fma.rn.f32 	%f275, %f274, %f273, %f258;
	ld.shared.f32 	%f276, [%r107+1144];
	fma.rn.f32 	%f277, %f276, %f273, %f260;
	ld.shared.f32 	%f278, [%r107+2232];
	fma.rn.f32 	%f279, %f278, %f273, %f262;
	ld.shared.f32 	%f280, [%r107+3320];
	fma.rn.f32 	%f281, %f280, %f273, %f264;
	ld.shared.f32 	%f282, [%r107+4408];
	fma.rn.f32 	%f283, %f282, %f273, %f266;
	ld.shared.f32 	%f284, [%r107+5496];
	fma.rn.f32 	%f285, %f284, %f273, %f268;
	ld.shared.f32 	%f286, [%r107+6584];
	fma.rn.f32 	%f287, %f286, %f273, %f270;
	ld.shared.f32 	%f288, [%r107+7672];
	fma.rn.f32 	%f289, %f288, %f273, %f272;
	ld.shared.f32 	%f290, [%r105+60];
	ld.shared.f32 	%f291, [%r107+60];
	fma.rn.f32 	%f314, %f291, %f290, %f275;
	ld.shared.f32 	%f292, [%r107+1148];
	fma.rn.f32 	%f313, %f292, %f290, %f277;
	ld.shared.f32 	%f293, [%r107+2236];
	fma.rn.f32 	%f312, %f293, %f290, %f279;
	ld.shared.f32 	%f294, [%r107+3324];
	fma.rn.f32 	%f311, %f294, %f290, %f281;
	ld.shared.f32 	%f295, [%r107+4412];
	fma.rn.f32 	%f310, %f295, %f290, %f283;
	ld.shared.f32 	%f296, [%r107+5500];
	fma.rn.f32 	%f309, %f296, %f290, %f285;
	ld.shared.f32 	%f297, [%r107+6588];
	fma.rn.f32 	%f308, %f297, %f290, %f287;
	ld.shared.f32 	%f298, [%r107+7676];
	fma.rn.f32 	%f307, %f298, %f290, %f289;
	bar.sync 	0;
	add.s32 	%r120, %r120, 16;
	setp.lt.s32 	%p11, %r120, %r3;
	@%p11 bra 	$L__BB9_2;
$L__BB9_16:
	ld.param.u64 	%rd61, [_Z20conv2d_update_outputILi16ELi16ELi8ELi1ELi16EEvPfS0_S0_iiiiiiiiiii_param_2];
	mul.lo.s32 	%r108, %r45, %r4;
	shl.b32 	%r109, %r108, 4;
	add.s32 	%r110, %r7, %r9;
	mad.lo.s32 	%r111, %r45, %r110, %r8;
	add.s32 	%r112, %r111, %r6;
	mad.lo.s32 	%r113, %r112, %r4, %r5;
	cvta.to.global.u64 	%rd44, %rd61;
	mul.wide.u32 	%rd45, %r113, 4;
	add.s64 	%rd46, %rd44, %rd45;
	st.global.f32 	[%rd46], %f314;
	mul.wide.s32 	%rd47, %r109, 4;
	add.s64 	%rd48, %rd46, %rd47;
	st.global.f32 	[%rd48], %f313;
	shl.b32 	%r114, %r108, 5;
	mul.wide.s32 	%rd49, %r114, 4;
	add.s64 	%rd50, %rd46, %rd49;
	st.global.f32 	[%rd50], %f312;
	mul.lo.s32 	%r115, %r108, 48;
	mul.wide.s32 	%rd51, %r115, 4;
	add.s64 	%rd52, %rd46, %rd51;
	st.global.f32 	[%rd52], %f311;
	shl.b32 	%r116, %r108, 6;
	mul.wide.s32 	%rd53, %r116, 4;
	add.s64 	%rd54, %rd46, %rd53;
	st.global.f32 	[%rd54], %f310;
	mul.lo.s32 	%r117, %r108, 80;
	mul.wide.s32 	%rd55, %r117, 4;
	add.s64 	%rd56, %rd46, %rd55;
	st.global.f32 	[%rd56], %f309;
	mul.lo.s32 	%r118, %r108, 96;
	mul.wide.s32 	%rd57, %r118, 4;
	add.s64 	%rd58, %rd46, %rd57;
	st.global.f32 	[%rd58], %f308;
	mul.lo.s32 	%r119, %r108, 112;
	mul.wide.s32 	%rd59, %r119, 4;
	add.s64 	%rd60, %rd46, %rd59;
	st.global.f32 	[%rd60], %f307;
	ret;

}
	// .globl	_Z20conv2d_update_outputILi16ELi16ELi8ELi2ELi16EEvPfS0_S0_iiiiiiiiiii
.visible .entry _Z20conv2d_update_outputILi16ELi16ELi8ELi2ELi16EEvPfS0_S0_iiiiiiiiiii(
	.param .u64 .ptr .align 1 _Z20conv2d_update_outputILi16ELi16ELi8ELi2ELi16EEvPfS0_S0_iiiiiiiiiii_param_0,
	.param .u64 .ptr .align 1 _Z20conv2d_update_outputILi16ELi16ELi8ELi2ELi16EEvPfS0_S0_iiiiiiiiiii_param_1,
	.param .u64 .ptr .align 1 _Z20conv2d_update_outputILi16ELi16ELi8ELi2ELi16EEvPfS0_S0_iiiiiiiiiii_param_2,
	.param .u32 _Z20conv2d_update_outputILi16ELi16ELi8ELi2ELi16EEvPfS0_S0_iiiiiiiiiii_param_3,
	.param .u32 _Z20conv2d_update_outputILi16ELi16ELi8ELi2ELi16EEvPfS0_S0_iiiiiiiiiii_param_4,
	.param .u32 _Z20conv2d_update_outputILi16ELi16ELi8ELi2ELi16EEvPfS0_S0_iiiiiiiiiii_param_5,
	.param .u32 _Z20conv2d_update_outputILi16ELi16ELi8ELi2ELi16EEvPfS0_S0_iiiiiiiiiii_param_6,
	.param .u32 _Z20conv2d_update_outputILi16ELi16ELi8ELi2ELi16EEvPfS0_S0_iiiiiiiiiii_param_7,
	.param .u32 _Z20conv2d_update_outputILi16ELi16ELi8ELi2ELi16EEvPfS0_S0_iiiiiiiiiii_param_8,
	.param .u32 _Z20conv2d_update_outputILi16ELi16ELi8ELi2ELi16EEvPfS0_S0_iiiiiiiiiii_param_9,
	.param .u32 _Z20conv2d_update_outputILi16ELi16ELi8ELi2ELi16EEvPfS0_S0_iiiiiiiiiii_param_10,
	.param .u32 _Z20conv2d_update_outputILi16ELi16ELi8ELi2ELi16EEvPfS0_S0_iiiiiiiiiii_param_11,
	.param .u32 _Z20conv2d_update_outputILi16ELi16ELi8ELi2ELi16EEvPfS0_S0_iiiiiiiiiii_param_12,
	.param .u32 _Z20conv2d_update_outputILi16ELi16ELi8ELi2ELi16EEvPfS0_S0_iiiiiiiiiii_param_13
)
{
	.reg .pred 	%p<14>;
	.reg .b32 	%r<122>;
	.reg .b32 	%f<491>;
	.reg .b64 	%rd<77>;
	// demoted variable
	.shared .align 4 .b8 _ZZ20conv2d_update_outputILi16ELi16ELi8ELi2ELi16EEvPfS0_S0_iiiiiiiiiiiE9shFilters[2176];
	// demoted variable
	.shared .align 4 .b8 _ZZ20conv2d_update_outputILi16ELi16ELi8ELi2ELi16EEvPfS0_S0_iiiiiiiiiiiE8shImages[8704];
	ld.param.u64 	%rd10, [_Z20conv2d_update_outputILi16ELi16ELi8ELi2ELi16EEvPfS0_S0_iiiiiiiiiii_param_0];
	ld.param.u64 	%rd8, [_Z20conv2d_update_outputILi16ELi16ELi8ELi2ELi16EEvPfS0_S0_iiiiiiiiiii_param_1];
	ld.param.u64 	%rd9, [_Z20conv2d_update_outputILi16ELi16ELi8ELi2ELi16EEvPfS0_S0_iiiiiiiiiii_param_2];
	ld.param.u32 	%r40, [_Z20conv2d_update_outputILi16ELi16ELi8ELi2ELi16EEvPfS0_S0_iiiiiiiiiii_param_4];
	ld.param.u32 	%r44, [_Z20conv2d_update_outputILi16ELi16ELi8ELi2ELi16EEvPfS0_S0_iiiiiiiiiii_param_5];
	ld.param.u32 	%r41, [_Z20conv2d_update_outputILi16ELi16ELi8ELi2ELi16EEvPfS0_S0_iiiiiiiiiii_param_6];
	ld.param.u32 	%r42, [_Z20conv2d_update_outputILi16ELi16ELi8ELi2ELi16EEvPfS0_S0_iiiiiiiiiii_param_7];
	ld.param.u32 	%r45, [_Z20conv2d_update_outputILi16ELi16ELi8ELi2ELi16EEvPfS0_S0_iiiiiiiiiii_param_8];
	ld.param.u32 	%r43, [_Z20conv2d_update_outputILi16ELi16ELi8ELi2ELi16EEvPfS0_S0_iiiiiiiiiii_param_9];
	ld.param.u32 	%r46, [_Z20conv2d_update_outputILi16ELi16ELi8ELi2ELi16EEvPfS0_S0_iiiiiiiiiii_param_10];
	ld.param.u32 	%r47, [_Z20conv2d_update_outputILi16ELi16ELi8ELi2ELi16EEvPfS0_S0_iiiiiiiiiii_param_11];
	ld.param.u32 	%r48, [_Z20conv2d_update_outputILi16ELi16ELi8ELi2ELi16EEvPfS0_S0_iiiiiiiiiii_param_12];
	ld.param.u32 	%r49, [_Z20conv2d_update_outputILi16ELi16ELi8ELi2ELi16EEvPfS0_S0_iiiiiiiiiii_param_13];
	cvta.to.global.u64 	%rd1, %rd10;
	mul.lo.s32 	%r1, %r41, %r44;
	mul.lo.s32 	%r2, %r43, %r45;
	mul.lo.s32 	%r3, %r2, %r40;
	mul.lo.s32 	%r4, %r47, %r46;
	shr.s32 	%r50, %r42, 31;
	shr.u32 	%r51, %r50, 27;
	add.s32 	%r52, %r42, %r51;
	shr.s32 	%r53, %r52, 5;
	mov.u32 	%r54, %ctaid.y;
	div.u32 	%r5, %r54, %r53;
	mul.lo.s32 	%r55, %r5, %r53;
	sub.s32 	%r56, %r54, %r55;
	shl.b32 	%r6, %r56, 5;
	mov.u32 	%r57, %ctaid.x;
	shl.b32 	%r7, %r57, 7;
	mov.u32 	%r8, %tid.y;
	mov.u32 	%r9, %tid.x;
	div.s32 	%r58, %r5, %r47;
	mul.lo.s32 	%r59, %r58, %r47;
	sub.s32 	%r60, %r5, %r59;
	mul.lo.s32 	%r10, %r60, %r49;
	mul.lo.s32 	%r11, %r58, %r48;
	and.b32  	%r12, %r9, 15;
	shr.u32 	%r61, %r9, 4;
	add.s32 	%r13, %r61, %r8;
	mul.lo.s32 	%r62, %r40, %r7;
	mul.lo.s32 	%r14, %r62, %r1;
	bar.sync 	0;
	setp.lt.s32 	%p1, %r3, 1;
	mov.f32 	%f475, 0f00000000;
	mov.f32 	%f476, %f475;
	mov.f32 	%f477, %f475;
	mov.f32 	%f478, %f475;
	mov.f32 	%f479, %f475;
	mov.f32 	%f480, %f475;
	mov.f32 	%f481, %f475;
	mov.f32 	%f482, %f475;
	mov.f32 	%f483, %f475;
	mov.f32 	%f484, %f475;
	mov.f32 	%f485, %f475;
	mov.f32 	%f486, %f475;
	mov.f32 	%f487, %f475;
	mov.f32 	%f488, %f475;
	mov.f32 	%f489, %f475;
	mov.f32 	%f490, %f475;
	@%p1 bra 	$L__BB10_16;
	shl.b32 	%r64, %r12, 2;
	mov.u32 	%r65, _ZZ20conv2d_update_outputILi16ELi16ELi8ELi2ELi16EEvPfS0_S0_iiiiiiiiiiiE9shFilters;
	add.s32 	%r15, %r65, %r64;
	mul.lo.s32 	%r16, %r1, %r40;
	mov.u32 	%r66, _ZZ20conv2d_update_outputILi16ELi16ELi8ELi2ELi16EEvPfS0_S0_iiiiiiiiiiiE8shImages;
	add.s32 	%r17, %r66, %r64;
	max.u32 	%r67, %r13, 112;
	sub.s32 	%r68, %r67, %r13;
	add.s32 	%r18, %r68, 15;
	mad.lo.s32 	%r69, %r9, 68, %r66;
	add.s32 	%r19, %r69, 60;
	and.b32  	%r20, %r18, 48;
	mul.lo.s32 	%r70, %r16, %r13;
	mul.lo.s32 	%r71, %r13, 68;
	add.s32 	%r21, %r17, %r71;
	shl.b32 	%r22, %r16, 4;
	add.s32 	%r72, %r70, %r22;
	cvt.s64.s32 	%rd2, %r72;
	shl.b32 	%r23, %r16, 5;
	add.s32 	%r73, %r23, %r70;
	cvt.s64.s32 	%rd3, %r73;
	add.s32 	%r74, %r71, %r64;
	add.s32 	%r24, %r65, %r74;
	cvt.s64.s32 	%rd4, %r14;
	cvta.to.global.u64 	%rd5, %rd8;
	mov.b32 	%r116, 0;
	mov.f32 	%f475, 0f00000000;
$L__BB10_2:
	add.s32 	%r26, %r116, %r12;
	setp.lt.s32 	%p2, %r26, %r3;
	@%p2 bra 	$L__BB10_5;
	setp.gt.u32 	%p3, %r13, 31;
	mov.u32 	%r120, %r24;
	mov.u32 	%r121, %r13;
	@%p3 bra 	$L__BB10_15;
$L__BB10_4:
	mov.b32 	%r75, 0;
	st.shared.u32 	[%r120], %r75;
	add.s32 	%r37, %r121, 16;
	add.s32 	%r120, %r120, 1088;
	setp.lt.u32 	%p4, %r121, 16;
	mov.u32 	%r121, %r37;
	@%p4 bra 	$L__BB10_4;
	bra.uni 	$L__BB10_15;
$L__BB10_5:
	setp.gt.u32 	%p5, %r13, 31;
	@%p5 bra 	$L__BB10_8;
	cvt.u64.u32 	%rd11, %r26;
	mul.lo.s32 	%r76, %r3, %r6;
	cvt.s64.s32 	%rd12, %r76;
	add.s64 	%rd6, %rd11, %rd12;
	mov.u32 	%r117, %r13;
$L__BB10_7:
	mul.lo.s32 	%r77, %r117, %r3;
	cvt.u64.u32 	%rd13, %r77;
	add.s64 	%rd14, %rd6, %rd13;
	shl.b64 	%rd15, %rd14, 2;
	add.s64 	%rd16, %rd5, %rd15;
	ld.global.f32 	%f51, [%rd16];
	mad.lo.s32 	%r78, %r117, 68, %r15;
	st.shared.f32 	[%r78], %f51;
	add.s32 	%r28, %r117, 16;
	setp.lt.u32 	%p6, %r117, 16;
	mov.u32 	%r117, %r28;
	@%p6 bra 	$L__BB10_7;
$L__BB10_8:
	setp.gt.u32 	%p7, %r13, 127;
	div.s32 	%r79, %r26, %r2;
	mul.lo.s32 	%r80, %r79, %r2;
	sub.s32 	%r81, %r26, %r80;
	div.s32 	%r82, %r81, %r43;
	mul.lo.s32 	%r83, %r82, %r43;
	sub.s32 	%r84, %r81, %r83;
	add.s32 	%r85, %r82, %r11;
	mad.lo.s32 	%r86, %r79, %r1, %r10;
	add.s32 	%r87, %r86, %r84;
	mad.lo.s32 	%r88, %r85, %r41, %r87;
	cvt.s64.s32 	%rd17, %r88;
	add.s64 	%rd7, %rd17, %rd4;
	@%p7 bra 	$L__BB10_15;
	setp.eq.s32 	%p8, %r20, 48;
	mov.u32 	%r118, %r13;
	@%p8 bra 	$L__BB10_13;
	add.s32 	%r118, %r13, 16;
	setp.eq.s32 	%p9, %r20, 0;
	mul.lo.s32 	%r89, %r16, %r13;
	cvt.s64.s32 	%rd18, %r89;
	add.s64 	%rd19, %rd7, %rd18;
	shl.b64 	%rd20, %rd19, 2;
	add.s64 	%rd21, %rd1, %rd20;
	ld.global.f32 	%f52, [%rd21];
	st.shared.f32 	[%r21], %f52;
	@%p9 bra 	$L__BB10_13;
	add.s32 	%r118, %r13, 32;
	setp.eq.s32 	%p10, %r20, 16;
	add.s64 	%rd22, %rd7, %rd2;
	shl.b64 	%rd23, %rd22, 2;
	add.s64 	%rd24, %rd1, %rd23;
	ld.global.f32 	%f53, [%rd24];
	st.shared.f32 	[%r21+1088], %f53;
	@%p10 bra 	$L__BB10_13;
	add.s32 	%r118, %r13, 48;
	add.s64 	%rd25, %rd7, %rd3;
	shl.b64 	%rd26, %rd25, 2;
	add.s64 	%rd27, %rd1, %rd26;
	ld.global.f32 	%f54, [%rd27];
	st.shared.f32 	[%r21+2176], %f54;
$L__BB10_13:
	setp.lt.u32 	%p11, %r18, 48;
	@%p11 bra 	$L__BB10_15;
$L__BB10_14:
	mul.lo.s32 	%r90, %r16, %r118;
	cvt.s64.s32 	%rd28, %r90;
	add.s64 	%rd29, %rd7, %rd28;
	shl.b64 	%rd30, %rd29, 2;
	add.s64 	%rd31, %rd1, %rd30;
	ld.global.f32 	%f55, [%rd31];
	mad.lo.s32 	%r91, %r118, 68, %r17;
	st.shared.f32 	[%r91], %f55;
	add.s32 	%r92, %r90, %r22;
	cvt.s64.s32 	%rd32, %r92;
	add.s64 	%rd33, %rd7, %rd32;
	shl.b64 	%rd34, %rd33, 2;
	add.s64 	%rd35, %rd1, %rd34;
	ld.global.f32 	%f56, [%rd35];
	st.shared.f32 	[%r91+1088], %f56;
	add.s32 	%r93, %r23, %r90;
	cvt.s64.s32 	%rd36, %r93;
	add.s64 	%rd37, %rd7, %rd36;
	shl.b64 	%rd38, %rd37, 2;
	add.s64 	%rd39, %rd1, %rd38;
	ld.global.f32 	%f57, [%rd39];
	st.shared.f32 	[%r91+2176], %f57;
	add.s32 	%r94, %r93, %r22;
	cvt.s64.s32 	%rd40, %r94;
	add.s64 	%rd41, %rd7, %rd40;
	shl.b64 	%rd42, %rd41, 2;
	add.s64 	%rd43, %rd1, %rd42;
	ld.global.f32 	%f58, [%rd43];
	st.shared.f32 	[%r91+3264], %f58;
	add.s32 	%r34, %r118, 64;
	setp.lt.u32 	%p12, %r118, 64;
	mov.u32 	%r118, %r34;
	@%p12 bra 	$L__BB10_14;
$L__BB10_15:
	bar.sync 	0;
	ld.shared.f32 	%f59, [%r19+-60];
	mov.u32 	%r95, _ZZ20conv2d_update_outputILi16ELi16ELi8ELi2ELi16EEvPfS0_S0_iiiiiiiiiiiE9shFilters;
	mad.lo.s32 	%r96, %r8, 68, %r95;
	ld.shared.f32 	%f60, [%r96];
	fma.rn.f32 	%f61, %f59, %f60, %f490;
	ld.shared.f32 	%f62, [%r96+1088];
	fma.rn.f32 	%f63, %f59, %f62, %f482;
	ld.shared.f32 	%f64, [%r19+1028];
	fma.rn.f32 	%f65, %f64, %f60, %f489;
	fma.rn.f32 	%f66, %f64, %f62, %f481;
	ld.shared.f32 	%f67, [%r19+2116];
	fma.rn.f32 	%f68, %f67, %f60, %f488;
	fma.rn.f32 	%f69, %f67, %f62, %f480;
	ld.shared.f32 	%f70, [%r19+3204];
	fma.rn.f32 	%f71, %f70, %f60, %f487;
	fma.rn.f32 	%f72, %f70, %f62, %f479;
	ld.shared.f32 	%f73, [%r19+4292];
	fma.rn.f32 	%f74, %f73, %f60, %f486;
	fma.rn.f32 	%f75, %f73, %f62, %f478;
	ld.shared.f32 	%f76, [%r19+5380];
	fma.rn.f32 	%f77, %f76, %f60, %f485;
	fma.rn.f32 	%f78, %f76, %f62, %f477;
	ld.shared.f32 	%f79, [%r19+6468];
	fma.rn.f32 	%f80, %f79, %f60, %f484;
	fma.rn.f32 	%f81, %f79, %f62, %f476;
	ld.shared.f32 	%f82, [%r19+7556];
	fma.rn.f32 	%f83, %f82, %f60, %f483;
	fma.rn.f32 	%f84, %f82, %f62, %f475;
	ld.shared.f32 	%f85, [%r19+-56];
	ld.shared.f32 	%f86, [%r96+4];
	fma.rn.f32 	%f87, %f85, %f86, %f61;
	ld.shared.f32 	%f88, [%r96+1092];
	fma.rn.f32 	%f89, %f85, %f88, %f63;
	ld.shared.f32 	%f90, [%r19+1032];
	fma.rn.f32 	%f91, %f90, %f86, %f65;
	fma.rn.f32 	%f92, %f90, %f88, %f66;
	ld.shared.f32 	%f93, [%r19+2120];
	fma.rn.f32 	%f94, %f93, %f86, %f68;
	fma.rn.f32 	%f95, %f93, %f88, %f69;
	ld.shared.f32 	%f96, [%r19+3208];
	fma.rn.f32 	%f97, %f96, %f86, %f71;
	fma.rn.f32 	%f98, %f96, %f88, %f72;
	ld.shared.f32 	%f99, [%r19+4296];
	fma.rn.f32 	%f100, %f99, %f86, %f74;
	fma.rn.f32 	%f101, %f99, %f88, %f75;
	ld.shared.f32 	%f102, [%r19+5384];
	fma.rn.f32 	%f103, %f102, %f86, %f77;
	fma.rn.f32 	%f104, %f102, %f88, %f78;
	ld.shared.f32 	%f105, [%r19+6472];
	fma.rn.f32 	%f106, %f105, %f86, %f80;
	fma.rn.f32 	%f107, %f105, %f88, %f81;
	ld.shared.f32 	%f108, [%r19+7560];
	fma.rn.f32 	%f109, %f108, %f86, %f83;
	fma.rn.f32 	%f110, %f108, %f88, %f84;
	ld.shared.f32 	%f111, [%r19+-52];
	ld.shared.f32 	%f112, [%r96+8];
	fma.rn.f32 	%f113, %f111, %f112, %f87;
	ld.shared.f32 	%f114, [%r96+1096];
	fma.rn.f32 	%f115, %f111, %f114, %f89;
	ld.shared.f32 	%f116, [%r19+1036];
	fma.rn.f32 	%f117, %f116, %f112, %f91;
	fma.rn.f32 	%f118, %f116, %f114, %f92;
	ld.shared.f32 	%f119, [%r19+2124];
	fma.rn.f32 	%f120, %f119, %f112, %f94;
	fma.rn.f32 	%f121, %f119, %f114, %f95;
	ld.shared.f32 	%f122, [%r19+3212];
	fma.rn.f32 	%f123, %f122, %f112, %f97;
	fma.rn.f32 	%f124, %f122, %f114, %f98;
	ld.shared.f32 	%f125, [%r19+4300];
	fma.rn.f32 	%f126, %f125, %f112, %f100;
	fma.rn.f32 	%f127, %f125, %f114, %f101;
	ld.shared.f32 	%f128, [%r19+5388];
	fma.rn.f32 	%f129, %f128, %f112, %f103;
	fma.rn.f32 	%f130, %f128, %f114, %f104;
	ld.shared.f32 	%f131, [%r19+6476];
	fma.rn.f32 	%f132, %f131, %f112, %f106;
	fma.rn.f32 	%f133, %f131, %f114, %f107;
	ld.shared.f32 	%f134, [%r19+7564];
	fma.rn.f32 	%f135, %f134, %f112, %f109;
	fma.rn.f32 	%f136, %f134, %f114, %f110;
	ld.shared.f32 	%f137, [%r19+-48];
	ld.shared.f32 	%f138, [%r96+12];
	fma.rn.f32 	%f139, %f137, %f138, %f113;
	ld.shared.f32 	%f140, [%r96+1100];
	fma.rn.f32 	%f141, %f137, %f140, %f115;
	ld.shared.f32 	%f142, [%r19+1040];
	fma.rn.f32 	%f143, %f142, %f138, %f117;
	fma.rn.f32 	%f144, %f142, %f140, %f118;
	ld.shared.f32 	%f145, [%r19+2128];
	fma.rn.f32 	%f146, %f145, %f138, %f120;
	fma.rn.f32 	%f147, %f145, %f140, %f121;
	ld.shared.f32 	%f148, [%r19+3216];
	fma.rn.f32 	%f149, %f148, %f138, %f123;
	fma.rn.f32 	%f150, %f148, %f140, %f124;
	ld.shared.f32 	%f151, [%r19+4304];
	fma.rn.f32 	%f152, %f151, %f138, %f126;
	fma.rn.f32 	%f153, %f151, %f140, %f127;
	ld.shared.f32 	%f154, [%r19+5392];
	fma.rn.f32 	%f155, %f154, %f138, %f129;
	fma.rn.f32 	%f156, %f154, %f140, %f130;
	ld.shared.f32 	%f157, [%r19+6480];
	fma.rn.f32 	%f158, %f157, %f138, %f132;
	fma.rn.f32 	%f159, %f157, %f140, %f133;
	ld.shared.f32 	%f160, [%r19+7568];
	fma.rn.f32 	%f161, %f160, %f138, %f135;
	fma.rn.f32 	%f162, %f160, %f140, %f136;
	ld.shared.f32 	%f163, [%r19+-44];
	ld.shared.f32 	%f164, [%r96+16];
	fma.rn.f32 	%f165, %f163, %f164, %f139;
	ld.shared.f32 	%f166, [%r96+1104];
	fma.rn.f32 	%f167, %f163, %f166, %f141;
	ld.shared.f32 	%f168, [%r19+1044];
	fma.rn.f32 	%f169, %f168, %f164, %f143;
	fma.rn.f32 	%f170, %f168, %f166, %f144;
	ld.shared.f32 	%f171, [%r19+2132];
	fma.rn.f32 	%f172, %f171, %f164, %f146;
	fma.rn.f32 	%f173, %f171, %f166, %f147;
	ld.shared.f32 	%f174, [%r19+3220];
	fma.rn.f32 	%f175, %f174, %f164, %f149;
	fma.rn.f32 	%f176, %f174, %f166, %f150;
	ld.shared.f32 	%f177, [%r19+4308];
	fma.rn.f32 	%f178, %f177, %f164, %f152;
	fma.rn.f32 	%f179, %f177, %f166, %f153;
	ld.shared.f32 	%f180, [%r19+5396];
	fma.rn.f32 	%f181, %f180, %f164, %f155;
	fma.rn.f32 	%f182, %f180, %f166, %f156;
	ld.shared.f32 	%f183, [%r19+6484];
	fma.rn.f32 	%f184, %f183, %f164, %f158;
	fma.rn.f32 	%f185, %f183, %f166, %f159;
	ld.shared.f32 	%f186, [%r19+7572];
	fma.rn.f32 	%f187, %f186, %f164, %f161;
	fma.rn.f32 	%f188, %f186, %f166, %f162;
	ld.shared.f32 	%f189, [%r19+-40];
	ld.shared.f32 	%f190, [%r96+20];
	fma.rn.f32 	%f191, %f189, %f190, %f165;
	ld.shared.f32 	%f192, [%r96+1108];
	fma.rn.f32 	%f193, %f189, %f192, %f167;
	ld.shared.f32 	%f194, [%r19+1048];
	fma.rn.f32 	%f195, %f194, %f190, %f169;
	fma.rn.f32 	%f196, %f194, %f192, %f170;
	ld.shared.f32 	%f197, [%r19+2136];
	fma.rn.f32 	%f198, %f197, %f190, %f172;
	fma.rn.f32 	%f199, %f197, %f192, %f173;
	ld.shared.f32 	%f200, [%r19+3224];
	fma.rn.f32 	%f201, %f200, %f190, %f175;
	fma.rn.f32 	%f202, %f200, %f192, %f176;
	ld.shared.f32 	%f203, [%r19+4312];
	fma.rn.f32 	%f204, %f203, %f190, %f178;
	fma.rn.f32 	%f205, %f203, %f192, %f179;
	ld.shared.f32 	%f206, [%r19+5400];
	fma.rn.f32 	%f207, %f206, %f190, %f181;
	fma.rn.f32 	%f208, %f206, %f192, %f182;
	ld.shared.f32 	%f209, [%r19+6488];
	fma.rn.f32 	%f210, %f209, %f190, %f184;
	fma.rn.f32 	%f211, %f209, %f192, %f185;
	ld.shared.f32 	%f212, [%r19+7576];
	fma.rn.f32 	%f213, %f212, %f190, %f187;
	fma.rn.f32 	%f214, %f212, %f192, %f188;
	ld.shared.f32 	%f215, [%r19+-36];
	ld.shared.f32 	%f216, [%r96+24];
	fma.rn.f32 	%f217, %f215, %f216, %f191;
	ld.shared.f32 	%f218, [%r96+1112];
	fma.rn.f32 	%f219, %f215, %f218, %f193;
	ld.shared.f32 	%f220, [%r19+1052];
	fma.rn.f32 	%f221, %f220, %f216, %f195;
	fma.rn.f32 	%f222, %f220, %f218, %f196;
	ld.shared.f32 	%f223, [%r19+2140];
	fma.rn.f32 	%f224, %f223, %f216, %f198;
	fma.rn.f32 	%f225, %f223, %f218, %f199;
	ld.shared.f32 	%f226, [%r19+3228];
	fma.rn.f32 	%f227, %f226, %f216, %f201;
	fma.rn.f32 	%f228, %f226, %f218, %f202;
	ld.shared.f32 	%f229, [%r19+4316];
	fma.rn.f32 	%f230, %f229, %f216, %f204;
	fma.rn.f32 	%f231, %f229, %f218, %f205;
	ld.shared.f32 	%f232, [%r19+5404];
	fma.rn.f32 	%f233, %f232, %f216, %f207;
	fma.rn.f32 	%f234, %f232, %f218, %f208;
	ld.shared.f32 	%f235, [%r19+6492];
	fma.rn.f32 	%f236, %f235, %f216, %f210;
	fma.rn.f32 	%f237, %f235, %f218, %f211;
	ld.shared.f32 	%f238, [%r19+7580];
	fma.rn.f32 	%f239, %f238, %f216, %f213;
	fma.rn.f32 	%f240, %f238, %f218, %f214;
	ld.shared.f32 	%f241, [%r19+-32];
	ld.shared.f32 	%f242, [%r96+28];
	fma.rn.f32 	%f243, %f241, %f242, %f217;
	ld.shared.f32 	%f244, [%r96+1116];
	fma.rn.f32 	%f245, %f241, %f244, %f219;
	ld.shared.f32 	%f246, [%r19+1056];
	fma.rn.f32 	%f247, %f246, %f242, %f221;
	fma.rn.f32 	%f248, %f246, %f244, %f222;
	ld.shared.f32 	%f249, [%r19+2144];
	fma.rn.f32 	%f250, %f249, %f242, %f224;
	fma.rn.f32 	%f251, %f249, %f244, %f225;
	ld.shared.f32 	%f252, [%r19+3232];
	fma.rn.f32 	%f253, %f252, %f242, %f227;
	fma.rn.f32 	%f254, %f252, %f244, %f228;
	ld.shared.f32 	%f255, [%r19+4320];
	fma.rn.f32 	%f256, %f255, %f242, %f230;
	fma.rn.f32 	%f257, %f255, %f244, %f231;
	ld.shared.f32 	%f258, [%r19+5408];
	fma.rn.f32 	%f259, %f258, %f242, %f233;
	fma.rn.f32 	%f260, %f258, %f244, %f234;
	ld.shared.f32 	%f261, [%r19+6496];
	fma.rn.f32 	%f262, %f261, %f242, %f236;
	fma.rn.f32 	%f263, %f261, %f244, %f237;
	ld.shared.f32 	%f264, [%r19+7584];
	fma.rn.f32 	%f265, %f264, %f242, %f239;
	fma.rn.f32 	%f266, %f264, %f244, %f240;
	ld.shared.f32 	%f267, [%r19+-28];
	ld.shared.f32 	%f268, [%r96+32];
	fma.rn.f32 	%f269, %f267, %f268, %f243;
	ld.shared.f32 	%f270, [%r96+1120];
	fma.rn.f32 	%f271, %f267, %f270, %f245;
	ld.shared.f32 	%f272, [%r19+1060];
	fma.rn.f32 	%f273, %f272, %f268, %f247;
	fma.rn.f32 	%f274, %f272, %f270, %f248;
	ld.shared.f32 	%f275, [%r19+2148];
	fma.rn.f32 	%f276, %f275, %f268, %f250;
	fma.rn.f32 	%f277, %f275, %f270, %f251;
	ld.shared.f32 	%f278, [%r19+3236];
	fma.rn.f32 	%f279, %f278, %f268, %f253;
	fma.rn.f32 	%f280, %f278, %f270, %f254;
	ld.shared.f32 	%f281, [%r19+4324];
	fma.rn.f32 	%f282, %f281, %f268, %f256;
	fma.rn.f32 	%f283, %f281, %f270, %f257;
	ld.shared.f32 	%f284, [%r19+5412];
	fma.rn.f32 	%f285, %f284, %f268, %f259;
	fma.rn.f32 	%f286, %f284, %f270, %f260;
	ld.shared.f32 	%f287, [%r19+6500];
	fma.rn.f32 	%f288, %f287, %f268, %f262;
	fma.rn.f32 	%f289, %f287, %f270, %f263;
	ld.shared.f32 	%f290, [%r19+7588];
	fma.rn.f32 	%f291, %f290, %f268, %f265;
	fma.rn.f32 	%f292, %f290, %f270, %f266;
	ld.shared.f32 	%f293, [%r19+-24];
	ld.shared.f32 	%f294, [%r96+36];
	fma.rn.f32 	%f295, %f293, %f294, %f269;
	ld.shared.f32 	%f296, [%r96+1124];
	fma.rn.f32 	%f297, %f293, %f296, %f271;
	ld.shared.f32 	%f298, [%r19+1064];
	fma.rn.f32 	%f299, %f298, %f294, %f273;
	fma.rn.f32 	%f300, %f298, %f296, %f274;
	ld.shared.f32 	%f301, [%r19+2152];
	fma.rn.f32 	%f302, %f301, %f294, %f276;
	fma.rn.f32 	%f303, %f301, %f296, %f277;
	ld.shared.f32 	%f304, [%r19+3240];
	fma.rn.f32 	%f305, %f304, %f294, %f279;
	fma.rn.f32 	%f306, %f304, %f296, %f280;
	ld.shared.f32 	%f307, [%r19+4328];
	fma.rn.f32 	%f308, %f307, %f294, %f282;
	fma.rn.f32 	%f309, %f307, %f296, %f283;
	ld.shared.f32 	%f310, [%r19+5416];
	fma.rn.f32 	%f311, %f310, %f294, %f285;
	fma.rn.f32 	%f312, %f310, %f296, %f286;
	ld.shared.f32 	%f313, [%r19+6504];
	fma.rn.f32 	%f314, %f313, %f294, %f288;
	fma.rn.f32 	%f315, %f313, %f296, %f289;
	ld.shared.f32 	%f316, [%r19+7592];
	fma.rn.f32 	%f317, %f316, %f294, %f291;
	fma.rn.f32 	%f318, %f316, %f296, %f292;
	ld.shared.f32 	%f319, [%r19+-20];
	ld.shared.f32 	%f320, [%r96+40];
	fma.rn.f32 	%f321, %f319, %f320, %f295;
	ld.shared.f32 	%f322, [%r96+1128];
	fma.rn.f32 	%f323, %f319, %f322, %f297;
	ld.shared.f32 	%f324, [%r19+1068];
	fma.rn.f32 	%f325, %f324, %f320, %f299;
	fma.rn.f32 	%f326, %f324, %f322, %f300;
	ld.shared.f32 	%f327, [%r19+2156];
	fma.rn.f32 	%f328, %f327, %f320, %f302;
	fma.rn.f32 	%f329, %f327, %f322, %f303;
	ld.shared.f32 	%f330, [%r19+3244];
	fma.rn.f32 	%f331, %f330, %f320, %f305;
	fma.rn.f32 	%f332, %f330, %f322, %f306;
	ld.shared.f32 	%f333, [%r19+4332];
	fma.rn.f32 	%f334, %f333, %f320, %f308;
	fma.rn.f32 	%f335, %f333, %f322, %f309;
	ld.shared.f32 	%f336, [%r19+5420];
	fma.rn.f32 	%f337, %f336, %f320, %f311;
	fma.rn.f32 	%f338, %f336, %f322, %f312;
	ld.shared.f32 	%f339, [%r19+6508];
	fma.rn.f32 	%f340, %f339, %f320, %f314;
	fma.rn.f32 	%f341, %f339, %f322, %f315;
	ld.shared.f32 	%f342, [%r19+7596];
	fma.rn.f32 	%f343, %f342, %f320, %f317;
	fma.rn.f32 	%f344, %f342, %f322, %f318;
	ld.shared.f32 	%f345, [%r19+-16];
	ld.shared.f32 	%f346, [%r96+44];
	fma.rn.f32 	%f347, %f345, %f346, %f321;
	ld.shared.f32 	%f348, [%r96+1132];
	fma.rn.f32 	%f349, %f345, %f348, %f323;
	ld.shared.f32 	%f350, [%r19+1072];
	fma.rn.f32 	%f351, %f350, %f346, %f325;
	fma.rn.f32 	%f352, %f350, %f348, %f326;
	ld.shared.f32 	%f353, [%r19+2160];
	fma.rn.f32 	%f354, %f353, %f346, %f328;
	fma.rn.f32 	%f355, %f353, %f348, %f329;
	ld.shared.f32 	%f356, [%r19+3248];
	fma.rn.f32 	%f357, %f356, %f346, %f331;
	fma.rn.f32 	%f358, %f356, %f348, %f332;
	ld.shared.f32 	%f359, [%r19+4336];
	fma.rn.f32 	%f360, %f359, %f346, %f334;
	fma.rn.f32 	%f361, %f359, %f348, %f335;
	ld.shared.f32 	%f362, [%r19+5424];
	fma.rn.f32 	%f363, %f362, %f346, %f337;
	fma.rn.f32 	%f364, %f362, %f348, %f338;
	ld.shared.f32 	%f365, [%r19+6512];
	fma.rn.f32 	%f366, %f365, %f346, %f340;
	fma.rn.f32 	%f367, %f365, %f348, %f341;
	ld.shared.f32 	%f368, [%r19+7600];
	fma.rn.f32 	%f369, %f368, %f346, %f343;
	fma.rn.f32 	%f370, %f368, %f348, %f344;
	ld.shared.f32 	%f371, [%r19+-12];
	ld.shared.f32 	%f372, [%r96+48];
	fma.rn.f32 	%f373, %f371, %f372, %f347;
	ld.shared.f32 	%f374, [%r96+1136];
	fma.rn.f32 	%f375, %f371, %f374, %f349;
	ld.shared.f32 	%f376, [%r19+1076];
	fma.rn.f32 	%f377, %f376, %f372, %f351;
	fma.rn.f32 	%f378, %f376, %f374, %f352;
	ld.shared.f32 	%f379, [%r19+2164];
	fma.rn.f32 	%f380, %f379, %f372, %f354;
	fma.rn.f32 	%f381, %f379, %f374, %f355;
	ld.shared.f32 	%f382, [%r19+3252];
	fma.rn.f32 	%f383, %f382, %f372, %f357;
	fma.rn.f32 	%f384, %f382, %f374, %f358;
	ld.shared.f32 	%f385, [%r19+4340];
	fma.rn.f32 	%f386, %f385, %f372, %f360;
	fma.rn.f32 	%f387, %f385, %f374, %f361;
	ld.shared.f32 	%f388, [%r19+5428];
	fma.rn.f32 	%f389, %f388, %f372, %f363;
	fma.rn.f32 	%f390, %f388, %f374, %f364;
	ld.shared.f32 	%f391, [%r19+6516];
	fma.rn.f32 	%f392, %f391, %f372, %f366;
	fma.rn.f32 	%f393, %f391, %f374, %f367;
	ld.shared.f32 	%f394, [%r19+7604];
	fma.rn.f32 	%f395, %f394, %f372, %f369;
	fma.rn.f32 	%f396, %f394, %f374, %f370;
	ld.shared.f32 	%f397, [%r19+-8];
	ld.shared.f32 	%f398, [%r96+52];
	fma.rn.f32 	%f399, %f397, %f398, %f373;
	ld.shared.f32 	%f400, [%r96+1140];
	fma.rn.f32 	%f401, %f397, %f400, %f375;
	ld.shared.f32 	%f402, [%r19+1080];
	fma.rn.f32 	%f403, %f402, %f398, %f377;
	fma.rn.f32 	%f404, %f402, %f400, %f378;
	ld.shared.f32 	%f405, [%r19+2168];
	fma.rn.f32 	%f406, %f405, %f398, %f380;
	fma.rn.f32 	%f407, %f405, %f400, %f381;
	ld.shared.f32 	%f408, [%r19+3256];
	fma.rn.f32 	%f409, %f408, %f398, %f383;
	fma.rn.f32 	%f410, %f408, %f400, %f384;
	ld.shared.f32 	%f411, [%r19+4344];
	fma.rn.f32 	%f412, %f411, %f398, %f386;
	fma.rn.f32 	%f413, %f411, %f400, %f387;
	ld.shared.f32 	%f414, [%r19+5432];
	fma.rn.f32 	%f415, %f414, %f398, %f389;
	fma.rn.f32 	%f416, %f414, %f400, %f390;
	ld.shared.f32 	%f417, [%r19+6520];
	fma.rn.f32 	%f418, %f417, %f398, %f392;
	fma.rn.f32 	%f419, %f417, %f400, %f393;
	ld.shared.f32 	%f420, [%r19+7608];
	fma.rn.f32 	%f421, %f420, %f398, %f395;
	fma.rn.f32 	%f422, %f420, %f400, %f396;
	ld.shared.f32 	%f423, [%r19+-4];
	ld.shared.f32 	%f424, [%r96+56];
	fma.rn.f32 	%f425, %f423, %f424, %f399;
	ld.shared.f32 	%f426, [%r96+1144];
	fma.rn.f32 	%f427, %f423, %f426, %f401;
	ld.shared.f32 	%f428, [%r19+1084];
	fma.rn.f32 	%f429, %f428, %f424, %f403;
	fma.rn.f32 	%f430, %f428, %f426, %f404;
	ld.shared.f32 	%f431, [%r19+2172];
	fma.rn.f32 	%f432, %f431, %f424, %f406;
	fma.rn.f32 	%f433, %f431, %f426, %f407;
	ld.shared.f32 	%f434, [%r19+3260];
	fma.rn.f32 	%f435, %f434, %f424, %f409;
	fma.rn.f32 	%f436, %f434, %f426, %f410;
	ld.shared.f32 	%f437, [%r19+4348];
	fma.rn.f32 	%f438, %f437, %f424, %f412;
	fma.rn.f32 	%f439, %f437, %f426, %f413;
	ld.shared.f32 	%f440, [%r19+5436];
	fma.rn.f32 	%f441, %f440, %f424, %f415;
	fma.rn.f32 	%f442, %f440, %f426, %f416;
	ld.shared.f32 	%f443, [%r19+6524];
	fma.rn.f32 	%f444, %f443, %f424, %f418;
	fma.rn.f32 	%f445, %f443, %f426, %f419;
	ld.shared.f32 	%f446, [%r19+7612];
	fma.rn.f32 	%f447, %f446, %f424, %f421;
	fma.rn.f32 	%f448, %f446, %f426, %f422;
	ld.shared.f32 	%f449, [%r19];
	ld.shared.f32 	%f450, [%r96+60];
	fma.rn.f32 	%f490, %f449, %f450, %f425;
	ld.shared.f32 	%f451, [%r96+1148];
	fma.rn.f32 	%f482, %f449, %f451, %f427;
	ld.shared.f32 	%f452, [%r19+1088];
	fma.rn.f32 	%f489, %f452, %f450, %f429;
	fma.rn.f32 	%f481, %f452, %f451, %f430;
	ld.shared.f32 	%f453, [%r19+2176];
	fma.rn.f32 	%f488, %f453, %f450, %f432;
	fma.rn.f32 	%f480, %f453, %f451, %f433;
	ld.shared.f32 	%f454, [%r19+3264];
	fma.rn.f32 	%f487, %f454, %f450, %f435;
	fma.rn.f32 	%f479, %f454, %f451, %f436;
	ld.shared.f32 	%f455, [%r19+4352];
	fma.rn.f32 	%f486, %f455, %f450, %f438;
	fma.rn.f32 	%f478, %f455, %f451, %f439;
	ld.shared.f32 	%f456, [%r19+5440];
	fma.rn.f32 	%f485, %f456, %f450, %f441;
	fma.rn.f32 	%f477, %f456, %f451, %f442;
	ld.shared.f32 	%f457, [%r19+6528];
	fma.rn.f32 	%f484, %f457, %f450, %f444;
	fma.rn.f32 	%f476, %f457, %f451, %f445;
	ld.shared.f32 	%f458, [%r19+7616];
	fma.rn.f32 	%f483, %f458, %f450, %f447;
	fma.rn.f32 	%f475, %f458, %f451, %f448;
	bar.sync 	0;
	add.s32 	%r116, %r116, 16;
	setp.lt.s32 	%p13, %r116, %r3;
	@%p13 bra 	$L__BB10_2;
$L__BB10_16:
	add.s32 	%r97, %r7, %r9;
	mad.lo.s32 	%r98, %r42, %r97, %r8;
	add.s32 	%r99, %r98, %r6;
	mad.lo.s32 	%r100, %r99, %r4, %r5;
	cvta.to.global.u64 	%rd44, %rd9;
	shl.b32 	%r101, %r4, 4;
	mul.wide.u32 	%rd45, %r100, 4;
	add.s64 	%rd46, %rd44, %rd45;
	st.global.f32 	[%rd46], %f490;
	mul.wide.s32 	%rd47, %r101, 4;
	add.s64 	%rd48, %rd46, %rd47;
	st.global.f32 	[%rd48], %f482;
	mul.lo.s32 	%r102, %r101, %r42;
	mul.wide.s32 	%rd49, %r102, 4;
	add.s64 	%rd50, %rd46, %rd49;
	st.global.f32 	[%rd50], %f489;
	add.s32 	%r103, %r102, %r101;
	mul.wide.s32 	%rd51, %r103, 4;
	add.s64 	%rd52, %rd46, %rd51;
	st.global.f32 	[%rd52], %f481;
	shl.b32 	%r104, %r102, 1;
	mul.wide.s32 	%rd53, %r104, 4;
	add.s64 	%rd54, %rd46, %rd53;
	st.global.f32 	[%rd54], %f488;
	add.s32 	%r105, %r104, %r101;
	mul.wide.s32 	%rd55, %r105, 4;
	add.s64 	%rd56, %rd46, %rd55;
	st.global.f32 	[%rd56], %f480;
	mul.lo.s32 	%r106, %r102, 3;
	mul.wide.s32 	%rd57, %r106, 4;
	add.s64 	%rd58, %rd46, %rd57;
	st.global.f32 	[%rd58], %f487;
	add.s32 	%r107, %r106, %r101;
	mul.wide.s32 	%rd59, %r107, 4;
	add.s64 	%rd60, %rd46, %rd59;
	st.global.f32 	[%rd60], %f479;
	shl.b32 	%r108, %r102, 2;
	mul.wide.s32 	%rd61, %r108, 4;
	add.s64 	%rd62, %rd46, %rd61;
	st.global.f32 	[%rd62], %f486;
	add.s32 	%r109, %r108, %r101;
	mul.wide.s32 	%rd63, %r109, 4;
	add.s64 	%rd64, %rd46, %rd63;
	st.global.f32 	[%rd64], %f478;
	mul.lo.s32 	%r110, %r102, 5;
	mul.wide.s32 	%rd65, %r110, 4;
	add.s64 	%rd66, %rd46, %rd65;
	st.global.f32 	[%rd66], %f485;
	add.s32 	%r111, %r110, %r101;
	mul.wide.s32 	%rd67, %r111, 4;
	add.s64 	%rd68, %rd46, %rd67;
	st.global.f32 	[%rd68], %f477;
	mul.lo.s32 	%r112, %r102, 6;
	mul.wide.s32 	%rd69, %r112, 4;
	add.s64 	%rd70, %rd46, %rd69;
	st.global.f32 	[%rd70], %f484;
	add.s32 	%r113, %r112, %r101;
	mul.wide.s32 	%rd71, %r113, 4;
	add.s64 	%rd72, %rd46, %rd71;
	st.global.f32 	[%rd72], %f476;
	mul.lo.s32 	%r114, %r102, 7;
	mul.wide.s32 	%rd73, %r114, 4;
	add.s64 	%rd74, %rd46, %rd73;
	st.global.f32 	[%rd74], %f483;
	add.s32 	%r115, %r114, %r101;
	mul.wide.s32 	%rd75, %r115, 4;
	add.s64 	%rd76, %rd46, %rd75;
	st.global.f32 	[%rd76], %f475;
	ret;

}
	// .globl	_Z20conv2d_update_outputILi16ELi16ELi8ELi4ELi16EEvPfS0_S0_iiiiiiiiiii
.visible .entry _Z20conv2d_update_outputILi16ELi16ELi8ELi4ELi16EEvPfS0_S0_iiiiiiiiiii(
	.param .u64 .ptr .align 1 _Z20conv2d_update_outputILi16ELi16ELi8ELi4ELi16EEvPfS0_S0_iiiiiiiiiii_param_0,
	.param .u64 .ptr .align 1 _Z20conv2d_update_outputILi16ELi16ELi8ELi4ELi16EEvPfS0_S0_iiiiiiiiiii_param_1,
	.param .u64 .ptr .align 1 _Z20conv2d_update_outputILi16ELi16ELi8ELi4ELi16EEvPfS0_S0_iiiiiiiiiii_param_2,
	.param .u32 _Z20conv2d_update_outputILi16ELi16ELi8ELi4ELi16EEvPfS0_S0_iiiiiiiiiii_param_3,
	.param .u32 _Z20conv2d_update_outputILi16ELi16ELi8ELi4ELi16EEvPfS0_S0_iiiiiiiiiii_param_4,
	.param .u32 _Z20conv2d_update_outputILi16ELi16ELi8ELi4ELi16EEvPfS0_S0_iiiiiiiiiii_param_5,
	.param .u32 _Z20conv2d_update_outputILi16ELi16ELi8ELi4ELi16EEvPfS0_S0_iiiiiiiiiii_param_6,
	.param .u32 _Z20conv2d_update_outputILi16ELi16ELi8ELi4ELi16EEvPfS0_S0_iiiiiiiiiii_param_7,
	.param .u32 _Z20conv2d_update_outputILi16ELi16ELi8ELi4ELi16EEvPfS0_S0_iiiiiiiiiii_param_8,
	.param .u32 _Z20conv2d_update_outputILi16ELi16ELi8ELi4ELi16EEvPfS0_S0_iiiiiiiiiii_param_9,
	.param .u32 _Z20conv2d_update_outputILi16ELi16ELi8ELi4ELi16EEvPfS0_S0_iiiiiiiiiii_param_10,
	.param .u32 _Z20conv2d_update_outputILi16ELi16ELi8ELi4ELi16EEvPfS0_S0_iiiiiiiiiii_param_11,
	.param .u32 _Z20conv2d_update_outputILi16ELi16ELi8ELi4ELi16EEvPfS0_S0_iiiiiiiiiii_param_12,
	.param .u32 _Z20conv2d_update_outputILi16ELi16ELi8ELi4ELi16EEvPfS0_S0_iiiiiiiiiii_param_13
)
{
	.reg .pred 	%p<14>;
	.reg .b32 	%r<138>;
	.reg .b32 	%f<843>;
	.reg .b64 	%rd<109>;
	// demoted variable
	.shared .align 4 .b8 _ZZ20conv2d_update_outputILi16ELi16ELi8ELi4ELi16EEvPfS0_S0_iiiiiiiiiiiE9shFilters[4352];
	// demoted variable
	.shared .align 4 .b8 _ZZ20conv2d_update_outputILi16ELi16ELi8ELi4ELi16EEvPfS0_S0_iiiiiiiiiiiE8shImages[8704];
	ld.param.u64 	%rd10, [_Z20conv2d_update_outputILi16ELi16ELi8ELi4ELi16EEvPfS0_S0_iiiiiiiiiii_param_0];
	ld.param.u64 	%rd8, [_Z20conv2d_update_outputILi16ELi16ELi8ELi4ELi16EEvPfS0_S0_iiiiiiiiiii_param_1];
	ld.param.u64 	%rd9, [_Z20conv2d_update_outputILi16ELi16ELi8ELi4ELi16EEvPfS0_S0_iiiiiiiiiii_param_2];
	ld.param.u32 	%r40, [_Z20conv2d_update_outputILi16ELi16ELi8ELi4ELi16EEvPfS0_S0_iiiiiiiiiii_param_4];
	ld.param.u32 	%r44, [_Z20conv2d_update_outputILi16ELi16ELi8ELi4ELi16EEvPfS0_S0_iiiiiiiiiii_param_5];
	ld.param.u32 	%r41, [_Z20conv2d_update_outputILi16ELi16ELi8ELi4ELi16EEvPfS0_S0_iiiiiiiiiii_param_6];
	ld.param.u32 	%r42, [_Z20conv2d_update_outputILi16ELi16ELi8ELi4ELi16EEvPfS0_S0_iiiiiiiiiii_param_7];
	ld.param.u32 	%r45, [_Z20conv2d_update_outputILi16ELi16ELi8ELi4ELi16EEvPfS0_S0_iiiiiiiiiii_param_8];
	ld.param.u32 	%r43, [_Z20conv2d_update_outputILi16ELi16ELi8ELi4ELi16EEvPfS0_S0_iiiiiiiiiii_param_9];
	ld.param.u32 	%r46, [_Z20conv2d_update_outputILi16ELi16ELi8ELi4ELi16EEvPfS0_S0_iiiiiiiiiii_param_10];
	ld.param.u32 	%r47, [_Z20conv2d_update_outputILi16ELi16ELi8ELi4ELi16EEvPfS0_S0_iiiiiiiiiii_param_11];
	ld.param.u32 	%r48, [_Z20conv2d_update_outputILi16ELi16ELi8ELi4ELi16EEvPfS0_S0_iiiiiiiiiii_param_12];
	ld.param.u32 	%r49, [_Z20conv2d_update_outputILi16ELi16ELi8ELi4ELi16EEvPfS0_S0_iiiiiiiiiii_param_13];
	cvta.to.global.u64 	%rd1, %rd10;
	mul.lo.s32 	%r1, %r41, %r44;
	mul.lo.s32 	%r2, %r43, %r45;
	mul.lo.s32 	%r3, %r2, %r40;
	mul.lo.s32 	%r4, %r47, %r46;
	shr.s32 	%r50, %r42, 31;
	shr.u32 	%r51, %r50, 26;
	add.s32 	%r52, %r42, %r51;
	shr.s32 	%r53, %r52, 6;
	mov.u32 	%r54, %ctaid.y;
	div.u32 	%r5, %r54, %r53;
	mul.lo.s32 	%r55, %r5, %r53;
	sub.s32 	%r56, %r54, %r55;
	shl.b32 	%r6, %r56, 6;
	mov.u32 	%r57, %ctaid.x;
	shl.b32 	%r7, %r57, 7;
	mov.u32 	%r8, %tid.y;
	mov.u32 	%r9, %tid.x;
	div.s32 	%r58, %r5, %r47;
	mul.lo.s32 	%r59, %r58, %r47;
	sub.s32 	%r60, %r5, %r59;
	mul.lo.s32 	%r10, %r60, %r49;
	mul.lo.s32 	%r11, %r58, %r48;
	and.b32  	%r12, %r9, 15;
	shr.u32 	%r61, %r9, 4;
	add.s32 	%r13, %r61, %r8;
	mul.lo.s32 	%r62, %r40, %r7;
	mul.lo.s32 	%r14, %r62, %r1;
	bar.sync 	0;
	setp.lt.s32 	%p1, %r3, 1;
	mov.f32 	%f811, 0f00000000;
	mov.f32 	%f812, %f811;
	mov.f32 	%f813, %f811;
	mov.f32 	%f814, %f811;
	mov.f32 	%f815, %f811;
	mov.f32 	%f816, %f811;
	mov.f32 	%f817, %f811;
	mov.f32 	%f818, %f811;
	mov.f32 	%f819, %f811;
	mov.f32 	%f820, %f811;
	mov.f32 	%f821, %f811;
	mov.f32 	%f822, %f811;
	mov.f32 	%f823, %f811;
	mov.f32 	%f824, %f811;
	mov.f32 	%f825, %f811;
	mov.f32 	%f826, %f811;
	mov.f32 	%f827, %f811;
	mov.f32 	%f828, %f811;
	mov.f32 	%f829, %f811;
	mov.f32 	%f830, %f811;
	mov.f32 	%f831, %f811;
	mov.f32 	%f832, %f811;
	mov.f32 	%f833, %f811;
	mov.f32 	%f834, %f811;
	mov.f32 	%f835, %f811;
	mov.f32 	%f836, %f811;
	mov.f32 	%f837, %f811;
	mov.f32 	%f838, %f811;
	mov.f32 	%f839, %f811;
	mov.f32 	%f840, %f811;
	mov.f32 	%f841, %f811;
	mov.f32 	%f842, %f811;
	@%p1 bra 	$L__BB11_16;
	shl.b32 	%r64, %r12, 2;
	mov.u32 	%r65, _ZZ20conv2d_update_outputILi16ELi16ELi8ELi4ELi16EEvPfS0_S0_iiiiiiiiiiiE9shFilters;
	add.s32 	%r15, %r65, %r64;
	mul.lo.s32 	%r16, %r1, %r40;
	mov.u32 	%r66, _ZZ20conv2d_update_outputILi16ELi16ELi8ELi4ELi16EEvPfS0_S0_iiiiiiiiiiiE8shImages;
	add.s32 	%r17, %r66, %r64;
	max.u32 	%r67, %r13, 112;
	sub.s32 	%r68, %r67, %r13;
	add.s32 	%r18, %r68, 15;
	mad.lo.s32 	%r69, %r9, 68, %r66;
	add.s32 	%r19, %r69, 60;
	and.b32  	%r20, %r18, 48;
	mul.lo.s32 	%r70, %r16, %r13;
	mul.lo.s32 	%r71, %r13, 68;
	add.s32 	%r21, %r17, %r71;
	shl.b32 	%r22, %r16, 4;
	add.s32 	%r72, %r70, %r22;
	cvt.s64.s32 	%rd2, %r72;
	shl.b32 	%r23, %r16, 5;
	add.s32 	%r73, %r23, %r70;
	cvt.s64.s32 	%rd3, %r73;
	add.s32 	%r74, %r71, %r64;
	add.s32 	%r24, %r65, %r74;
	cvt.s64.s32 	%rd4, %r14;
	cvta.to.global.u64 	%rd5, %rd8;
	mov.b32 	%r132, 0;
	mov.f32 	%f811, 0f00000000;
$L__BB11_2:
	add.s32 	%r26, %r132, %r12;
	setp.lt.s32 	%p2, %r26, %r3;
	@%p2 bra 	$L__BB11_5;
	setp.gt.u32 	%p3, %r13, 63;
	mov.u32 	%r136, %r24;
	mov.u32 	%r137, %r13;
	@%p3 bra 	$L__BB11_15;
$L__BB11_4:
	mov.b32 	%r75, 0;
	st.shared.u32 	[%r136], %r75;
	add.s32 	%r37, %r137, 16;
	add.s32 	%r136, %r136, 1088;
	setp.lt.u32 	%p4, %r137, 48;
	mov.u32 	%r137, %r37;
	@%p4 bra 	$L__BB11_4;
	bra.uni 	$L__BB11_15;
$L__BB11_5:
	setp.gt.u32 	%p5, %r13, 63;
	@%p5 bra 	$L__BB11_8;
	cvt.u64.u32 	%rd11, %r26;
	mul.lo.s32 	%r76, %r3, %r6;
	cvt.s64.s32 	%rd12, %r76;
	add.s64 	%rd6, %rd11, %rd12;
	mov.u32 	%r133, %r13;
$L__BB11_7:
	mul.lo.s32 	%r77, %r133, %r3;
	cvt.u64.u32 	%rd13, %r77;
	add.s64 	%rd14, %rd6, %rd13;
	shl.b64 	%rd15, %rd14, 2;
	add.s64 	%rd16, %rd5, %rd15;
	ld.global.f32 	%f99, [%rd16];
	mad.lo.s32 	%r78, %r133, 68, %r15;
	st.shared.f32 	[%r78], %f99;
	add.s32 	%r28, %r133, 16;
	setp.lt.u32 	%p6, %r133, 48;
	mov.u32 	%r133, %r28;
	@%p6 bra 	$L__BB11_7;
$L__BB11_8:
	setp.gt.u32 	%p7, %r13, 127;
	div.s32 	%r79, %r26, %r2;
	mul.lo.s32 	%r80, %r79, %r2;
	sub.s32 	%r81, %r26, %r80;
	div.s32 	%r82, %r81, %r43;
	mul.lo.s32 	%r83, %r82, %r43;
	sub.s32 	%r84, %r81, %r83;
	add.s32 	%r85, %r82, %r11;
	mad.lo.s32 	%r86, %r79, %r1, %r10;
	add.s32 	%r87, %r86, %r84;
	mad.lo.s32 	%r88, %r85, %r41, %r87;
	cvt.s64.s32 	%rd17, %r88;
	add.s64 	%rd7, %rd17, %rd4;
	@%p7 bra 	$L__BB11_15;
	setp.eq.s32 	%p8, %r20, 48;
	mov.u32 	%r134, %r13;
	@%p8 bra 	$L__BB11_13;
	add.s32 	%r134, %r13, 16;
	setp.eq.s32 	%p9, %r20, 0;
	mul.lo.s32 	%r89, %r16, %r13;
	cvt.s64.s32 	%rd18, %r89;
	add.s64 	%rd19, %rd7, %rd18;
	shl.b64 	%rd20, %rd19, 2;
	add.s64 	%rd21, %rd1, %rd20;
	ld.global.f32 	%f100, [%rd21];
	st.shared.f32 	[%r21], %f100;
	@%p9 bra 	$L__BB11_13;
	add.s32 	%r134, %r13, 32;
	setp.eq.s32 	%p10, %r20, 16;
	add.s64 	%rd22, %rd7, %rd2;
	shl.b64 	%rd23, %rd22, 2;
	add.s64 	%rd24, %rd1, %rd23;
	ld.global.f32 	%f101, [%rd24];
	st.shared.f32 	[%r21+1088], %f101;
	@%p10 bra 	$L__BB11_13;
	add.s32 	%r134, %r13, 48;
	add.s64 	%rd25, %rd7, %rd3;
	shl.b64 	%rd26, %rd25, 2;
	add.s64 	%rd27, %rd1, %rd26;
	ld.global.f32 	%f102, [%rd27];
	st.shared.f32 	[%r21+2176], %f102;
$L__BB11_13:
	setp.lt.u32 	%p11, %r18, 48;
	@%p11 bra 	$L__BB11_15;
$L__BB11_14:
	mul.lo.s32 	%r90, %r16, %r134;
	cvt.s64.s32 	%rd28, %r90;
	add.s64 	%rd29, %rd7, %rd28;
	shl.b64 	%rd30, %rd29, 2;
	add.s64 	%rd31, %rd1, %rd30;
	ld.global.f32 	%f103, [%rd31];
	mad.lo.s32 	%r91, %r134, 68, %r17;
	st.shared.f32 	[%r91], %f103;
	add.s32 	%r92, %r90, %r22;
	cvt.s64.s32 	%rd32, %r92;
	add.s64 	%rd33, %rd7, %rd32;
	shl.b64 	%rd34, %rd33, 2;
	add.s64 	%rd35, %rd1, %rd34;
	ld.global.f32 	%f104, [%rd35];
	st.shared.f32 	[%r91+1088], %f104;
	add.s32 	%r93, %r23, %r90;
	cvt.s64.s32 	%rd36, %r93;
	add.s64 	%rd37, %rd7, %rd36;
	shl.b64 	%rd38, %rd37, 2;
	add.s64 	%rd39, %rd1, %rd38;
	ld.global.f32 	%f105, [%rd39];
	st.shared.f32 	[%r91+2176], %f105;
	add.s32 	%r94, %r93, %r22;
	cvt.s64.s32 	%rd40, %r94;
	add.s64 	%rd41, %rd7, %rd40;
	shl.b64 	%rd42, %rd41, 2;
	add.s64 	%rd43, %rd1, %rd42;
	ld.global.f32 	%f106, [%rd43];
	st.shared.f32 	[%r91+3264], %f106;
	add.s32 	%r34, %r134, 64;
	setp.lt.u32 	%p12, %r134, 64;
	mov.u32 	%r134, %r34;
	@%p12 bra 	$L__BB11_14;
$L__BB11_15:
	bar.sync 	0;
	ld.shared.f32 	%f107, [%r19+-60];
	mov.u32 	%r95, _ZZ20conv2d_update_outputILi16ELi16ELi8ELi4ELi16EEvPfS0_S0_iiiiiiiiiiiE9shFilters;
	mad.lo.s32 	%r96, %r8, 68, %r95;
	ld.shared.f32 	%f108, [%r96];
	fma.rn.f32 	%f109, %f107, %f108, %f842;
	ld.shared.f32 	%f110, [%r96+1088];
	fma.rn.f32 	%f111, %f107, %f110, %f834;
	ld.shared.f32 	%f112, [%r96+2176];
	fma.rn.f32 	%f113, %f107, %f112, %f826;
	ld.shared.f32 	%f114, [%r96+3264];
	fma.rn.f32 	%f115, %f107, %f114, %f818;
	ld.shared.f32 	%f116, [%r19+1028];
	fma.rn.f32 	%f117, %f116, %f108, %f841;
	fma.rn.f32 	%f118, %f116, %f110, %f833;
	fma.rn.f32 	%f119, %f116, %f112, %f825;
	fma.rn.f32 	%f120, %f116, %f114, %f817;
	ld.shared.f32 	%f121, [%r19+2116];
	fma.rn.f32 	%f122, %f121, %f108, %f840;
	fma.rn.f32 	%f123, %f121, %f110, %f832;
	fma.rn.f32 	%f124, %f121, %f112, %f824;
	fma.rn.f32 	%f125, %f121, %f114, %f816;
	ld.shared.f32 	%f126, [%r19+3204];
	fma.rn.f32 	%f127, %f126, %f108, %f839;
	fma.rn.f32 	%f128, %f126, %f110, %f831;
	fma.rn.f32 	%f129, %f126, %f112, %f823;
	fma.rn.f32 	%f130, %f126, %f114, %f815;
	ld.shared.f32 	%f131, [%r19+4292];
	fma.rn.f32 	%f132, %f131, %f108, %f838;
	fma.rn.f32 	%f133, %f131, %f110, %f830;
	fma.rn.f32 	%f134, %f131, %f112, %f822;
	fma.rn.f32 	%f135, %f131, %f114, %f814;
	ld.shared.f32 	%f136, [%r19+5380];
	fma.rn.f32 	%f137, %f136, %f108, %f837;
	fma.rn.f32 	%f138, %f136, %f110, %f829;
	fma.rn.f32 	%f139, %f136, %f112, %f821;
	fma.rn.f32 	%f140, %f136, %f114, %f813;
	ld.shared.f32 	%f141, [%r19+6468];
	fma.rn.f32 	%f142, %f141, %f108, %f836;
	fma.rn.f32 	%f143, %f141, %f110, %f828;
	fma.rn.f32 	%f144, %f141, %f112, %f820;
	fma.rn.f32 	%f145, %f141, %f114, %f812;
	ld.shared.f32 	%f146, [%r19+7556];
	fma.rn.f32 	%f147, %f146, %f108, %f835;
	fma.rn.f32 	%f148, %f146, %f110, %f827;
	fma.rn.f32 	%f149, %f146, %f112, %f819;
	fma.rn.f32 	%f150, %f146, %f114, %f811;
	ld.shared.f32 	%f151, [%r19+-56];
	ld.shared.f32 	%f152, [%r96+4];
	fma.rn.f32 	%f153, %f151, %f152, %f109;
	ld.shared.f32 	%f154, [%r96+1092];
	fma.rn.f32 	%f155, %f151, %f154, %f111;
	ld.shared.f32 	%f156, [%r96+2180];
	fma.rn.f32 	%f157, %f151, %f156, %f113;
	ld.shared.f32 	%f158, [%r96+3268];
	fma.rn.f32 	%f159, %f151, %f158, %f115;
	ld.shared.f32 	%f160, [%r19+1032];
	fma.rn.f32 	%f161, %f160, %f152, %f117;
	fma.rn.f32 	%f162, %f160, %f154, %f118;
	fma.rn.f32 	%f163, %f160, %f156, %f119;
	fma.rn.f32 	%f164, %f160, %f158, %f120;
	ld.shared.f32 	%f165, [%r19+2120];
	fma.rn.f32 	%f166, %f165, %f152, %f122;
	fma.rn.f32 	%f167, %f165, %f154, %f123;
	fma.rn.f32 	%f168, %f165, %f156, %f124;
	fma.rn.f32 	%f169, %f165, %f158, %f125;
	ld.shared.f32 	%f170, [%r19+3208];
	fma.rn.f32 	%f171, %f170, %f152, %f127;
	fma.rn.f32 	%f172, %f170, %f154, %f128;
	fma.rn.f32 	%f173, %f170, %f156, %f129;
	fma.rn.f32 	%f174, %f170, %f158, %f130;
	ld.shared.f32 	%f175, [%r19+4296];
	fma.rn.f32 	%f176, %f175, %f152, %f132;
	fma.rn.f32 	%f177, %f175, %f154, %f133;
	fma.rn.f32 	%f178, %f175, %f156, %f134;
	fma.rn.f32 	%f179, %f175, %f158, %f135;
	ld.shared.f32 	%f180, [%r19+5384];
	fma.rn.f32 	%f181, %f180, %f152, %f137;
	fma.rn.f32 	%f182, %f180, %f154, %f138;
	fma.rn.f32 	%f183, %f180, %f156, %f139;
	fma.rn.f32 	%f184, %f180, %f158, %f140;
	ld.shared.f32 	%f185, [%r19+6472];
	fma.rn.f32 	%f186, %f185, %f152, %f142;
	fma.rn.f32 	%f187, %f185, %f154, %f143;
	fma.rn.f32 	%f188, %f185, %f156, %f144;
	fma.rn.f32 	%f189, %f185, %f158, %f145;
	ld.shared.f32 	%f190, [%r19+7560];
	fma.rn.f32 	%f191, %f190, %f152, %f147;
	fma.rn.f32 	%f192, %f190, %f154, %f148;
	fma.rn.f32 	%f193, %f190, %f156, %f149;
	fma.rn.f32 	%f194, %f190, %f158, %f150;
	ld.shared.f32 	%f195, [%r19+-52];
	ld.shared.f32 	%f196, [%r96+8];
	fma.rn.f32 	%f197, %f195, %f196, %f153;
	ld.shared.f32 	%f198, [%r96+1096];
	fma.rn.f32 	%f199, %f195, %f198, %f155;
	ld.shared.f32 	%f200, [%r96+2184];
	fma.rn.f32 	%f201, %f195, %f200, %f157;
	ld.shared.f32 	%f202, [%r96+3272];
	fma.rn.f32 	%f203, %f195, %f202, %f159;
	ld.shared.f32 	%f204, [%r19+1036];
	fma.rn.f32 	%f205, %f204, %f196, %f161;
	fma.rn.f32 	%f206, %f204, %f198, %f162;
	fma.rn.f32 	%f207, %f204, %f200, %f163;
	fma.rn.f32 	%f208, %f204, %f202, %f164;
	ld.shared.f32 	%f209, [%r19+2124];
	fma.rn.f32 	%f210, %f209, %f196, %f166;
	fma.rn.f32 	%f211, %f209, %f198, %f167;
	fma.rn.f32 	%f212, %f209, %f200, %f168;
	fma.rn.f32 	%f213, %f209, %f202, %f169;
	ld.shared.f32 	%f214, [%r19+3212];
	fma.rn.f32 	%f215, %f214, %f196, %f171;
	fma.rn.f32 	%f216, %f214, %f198, %f172;
	fma.rn.f32 	%f217, %f214, %f200, %f173;
	fma.rn.f32 	%f218, %f214, %f202, %f174;
	ld.shared.f32 	%f219, [%r19+4300];
	fma.rn.f32 	%f220, %f219, %f196, %f176;
	fma.rn.f32 	%f221, %f219, %f198, %f177;
	fma.rn.f32 	%f222, %f219, %f200, %f178;
	fma.rn.f32 	%f223, %f219, %f202, %f179;
	ld.shared.f32 	%f224, [%r19+5388];
	fma.rn.f32 	%f225, %f224, %f196, %f181;
	fma.rn.f32 	%f226, %f224, %f198, %f182;
	fma.rn.f32 	%f227, %f224, %f200, %f183;
	fma.rn.f32 	%f228, %f224, %f202, %f184;
	ld.shared.f32 	%f229, [%r19+6476];
	fma.rn.f32 	%f230, %f229, %f196, %f186;
	fma.rn.f32 	%f231, %f229, %f198, %f187;
	fma.rn.f32 	%f232, %f229, %f200, %f188;
	fma.rn.f32 	%f233, %f229, %f202, %f189;
	ld.shared.f32 	%f234, [%r19+7564];
	fma.rn.f32 	%f235, %f234, %f196, %f191;
	fma.rn.f32 	%f236, %f234, %f198, %f192;
	fma.rn.f32 	%f237, %f234, %f200, %f193;
	fma.rn.f32 	%f238, %f234, %f202, %f194;
	ld.shared.f32 	%f239, [%r19+-48];
	ld.shared.f32 	%f240, [%r96+12];
	fma.rn.f32 	%f241, %f239, %f240, %f197;
	ld.shared.f32 	%f242, [%r96+1100];
	fma.rn.f32 	%f243, %f239, %f242, %f199;
	ld.shared.f32 	%f244, [%r96+2188];
	fma.rn.f32 	%f245, %f239, %f244, %f201;
	ld.shared.f32 	%f246, [%r96+3276];
	fma.rn.f32 	%f247, %f239, %f246, %f203;
	ld.shared.f32 	%f248, [%r19+1040];
	fma.rn.f32 	%f249, %f248, %f240, %f205;
	fma.rn.f32 	%f250, %f248, %f242, %f206;
	fma.rn.f32 	%f251, %f248, %f244, %f207;
	fma.rn.f32 	%f252, %f248, %f246, %f208;
	ld.shared.f32 	%f253, [%r19+2128];
	fma.rn.f32 	%f254, %f253, %f240, %f210;
	fma.rn.f32 	%f255, %f253, %f242, %f211;
	fma.rn.f32 	%f256, %f253, %f244, %f212;
	fma.rn.f32 	%f257, %f253, %f246, %f213;
	ld.shared.f32 	%f258, [%r19+3216];
	fma.rn.f32 	%f259, %f258, %f240, %f215;
	fma.rn.f32 	%f260, %f258, %f242, %f216;
	fma.rn.f32 	%f261, %f258, %f244, %f217;
	fma.rn.f32 	%f262, %f258, %f246, %f218;
	ld.shared.f32 	%f263, [%r19+4304];
	fma.rn.f32 	%f264, %f263, %f240, %f220;
	fma.rn.f32 	%f265, %f263, %f242, %f221;
	fma.rn.f32 	%f266, %f263, %f244, %f222;
	fma.rn.f32 	%f267, %f263, %f246, %f223;
	ld.shared.f32 	%f268, [%r19+5392];
	fma.rn.f32 	%f269, %f268, %f240, %f225;
	fma.rn.f32 	%f270, %f268, %f242, %f226;
	fma.rn.f32 	%f271, %f268, %f244, %f227;
	fma.rn.f32 	%f272, %f268, %f246, %f228;
	ld.shared.f32 	%f273, [%r19+6480];
	fma.rn.f32 	%f274, %f273, %f240, %f230;
	fma.rn.f32 	%f275, %f273, %f242, %f231;
	fma.rn.f32 	%f276, %f273, %f244, %f232;
	fma.rn.f32 	%f277, %f273, %f246, %f233;
	ld.shared.f32 	%f278, [%r19+7568];
	fma.rn.f32 	%f279, %f278, %f240, %f235;
	fma.rn.f32 	%f280, %f278, %f242, %f236;
	fma.rn.f32 	%f281, %f278, %f244, %f237;
	fma.rn.f32 	%f282, %f278, %f246, %f238;
	ld.shared.f32 	%f283, [%r19+-44];
	ld.shared.f32 	%f284, [%r96+16];
	fma.rn.f32 	%f285, %f283, %f284, %f241;
	ld.shared.f32 	%f286, [%r96+1104];
	fma.rn.f32 	%f287, %f283, %f286, %f243;
	ld.shared.f32 	%f288, [%r96+2192];
	fma.rn.f32 	%f289, %f283, %f288, %f245;
	ld.shared.f32 	%f290, [%r96+3280];
	fma.rn.f32 	%f291, %f283, %f290, %f247;
	ld.shared.f32 	%f292, [%r19+1044];
	fma.rn.f32 	%f293, %f292, %f284, %f249;
	fma.rn.f32 	%f294, %f292, %f286, %f250;
	fma.rn.f32 	%f295, %f292, %f288, %f251;
	fma.rn.f32 	%f296, %f292, %f290, %f252;
	ld.shared.f32 	%f297, [%r19+2132];
	fma.rn.f32 	%f298, %f297, %f284, %f254;
	fma.rn.f32 	%f299, %f297, %f286, %f255;
	fma.rn.f32 	%f300, %f297, %f288, %f256;
	fma.rn.f32 	%f301, %f297, %f290, %f257;
	ld.shared.f32 	%f302, [%r19+3220];
	fma.rn.f32 	%f303, %f302, %f284, %f259;
	fma.rn.f32 	%f304, %f302, %f286, %f260;
	fma.rn.f32 	%f305, %f302, %f288, %f261;
	fma.rn.f32 	%f306, %f302, %f290, %f262;
	ld.shared.f32 	%f307, [%r19+4308];
	fma.rn.f32 	%f308, %f307, %f284, %f264;
	fma.rn.f32 	%f309, %f307, %f286, %f265;
	fma.rn.f32 	%f310, %f307, %f288, %f266;
	fma.rn.f32 	%f311, %f307, %f290, %f267;
	ld.shared.f32 	%f312, [%r19+5396];
	fma.rn.f32 	%f313, %f312, %f284, %f269;
	fma.rn.f32 	%f314, %f312, %f286, %f270;
	fma.rn.f32 	%f315, %f312, %f288, %f271;
	fma.rn.f32 	%f316, %f312, %f290, %f272;
	ld.shared.f32 	%f317, [%r19+6484];
	fma.rn.f32 	%f318, %f317, %f284, %f274;
	fma.rn.f32 	%f319, %f317, %f286, %f275;
	fma.rn.f32 	%f320, %f317, %f288, %f276;
	fma.rn.f32 	%f321, %f317, %f290, %f277;
	ld.shared.f32 	%f322, [%r19+7572];
	fma.rn.f32 	%f323, %f322, %f284, %f279;
	fma.rn.f32 	%f324, %f322, %f286, %f280;
	fma.rn.f32 	%f325, %f322, %f288, %f281;
	fma.rn.f32 	%f326, %f322, %f290, %f282;
	ld.shared.f32 	%f327, [%r19+-40];
	ld.shared.f32 	%f328, [%r96+20];
	fma.rn.f32 	%f329, %f327, %f328, %f285;
	ld.shared.f32 	%f330, [%r96+1108];
	fma.rn.f32 	%f331, %f327, %f330, %f287;
	ld.shared.f32 	%f332, [%r96+2196];
	fma.rn.f32 	%f333, %f327, %f332, %f289;
	ld.shared.f32 	%f334, [%r96+3284];
	fma.rn.f32 	%f335, %f327, %f334, %f291;
	ld.shared.f32 	%f336, [%r19+1048];
	fma.rn.f32 	%f337, %f336, %f328, %f293;
	fma.rn.f32 	%f338, %f336, %f330, %f294;
	fma.rn.f32 	%f339, %f336, %f332, %f295;
	fma.rn.f32 	%f340, %f336, %f334, %f296;
	ld.shared.f32 	%f341, [%r19+2136];
	fma.rn.f32 	%f342, %f341, %f328, %f298;
	fma.rn.f32 	%f343, %f341, %f330, %f299;
	fma.rn.f32 	%f344, %f341, %f332, %f300;
	fma.rn.f32 	%f345, %f341, %f334, %f301;
	ld.shared.f32 	%f346, [%r19+3224];
	fma.rn.f32 	%f347, %f346, %f328, %f303;
	fma.rn.f32 	%f348, %f346, %f330, %f304;
	fma.rn.f32 	%f349, %f346, %f332, %f305;
	fma.rn.f32 	%f350, %f346, %f334, %f306;
	ld.shared.f32 	%f351, [%r19+4312];
	fma.rn.f32 	%f352, %f351, %f328, %f308;
	fma.rn.f32 	%f353, %f351, %f330, %f309;
	fma.rn.f32 	%f354, %f351, %f332, %f310;
	fma.rn.f32 	%f355, %f351, %f334, %f311;
	ld.shared.f32 	%f356, [%r19+5400];
	fma.rn.f32 	%f357, %f356, %f328, %f313;
	fma.rn.f32 	%f358, %f356, %f330, %f314;
	fma.rn.f32 	%f359, %f356, %f332, %f315;
	fma.rn.f32 	%f360, %f356, %f334, %f316;
	ld.shared.f32 	%f361, [%r19+6488];
	fma.rn.f32 	%f362, %f361, %f328, %f318;
	fma.rn.f32 	%f363, %f361, %f330, %f319;
	fma.rn.f32 	%f364, %f361, %f332, %f320;
	fma.rn.f32 	%f365, %f361, %f334, %f321;
	ld.shared.f32 	%f366, [%r19+7576];
	fma.rn.f32 	%f367, %f366, %f328, %f323;
	fma.rn.f32 	%f368, %f366, %f330, %f324;
	fma.rn.f32 	%f369, %f366, %f332, %f325;
	fma.rn.f32 	%f370, %f366, %f334, %f326;
	ld.shared.f32 	%f371, [%r19+-36];
	ld.shared.f32 	%f372, [%r96+24];
	fma.rn.f32 	%f373, %f371, %f372, %f329;
	ld.shared.f32 	%f374, [%r96+1112];
	fma.rn.f32 	%f375, %f371, %f374, %f331;
	ld.shared.f32 	%f376, [%r96+2200];
	fma.rn.f32 	%f377, %f371, %f376, %f333;
	ld.shared.f32 	%f378, [%r96+3288];
	fma.rn.f32 	%f379, %f371, %f378, %f335;
	ld.shared.f32 	%f380, [%r19+1052];
	fma.rn.f32 	%f381, %f380, %f372, %f337;
	fma.rn.f32 	%f382, %f380, %f374, %f338;
	fma.rn.f32 	%f383, %f380, %f376, %f339;
	fma.rn.f32 	%f384, %f380, %f378, %f340;
	ld.shared.f32 	%f385, [%r19+2140];
	fma.rn.f32 	%f386, %f385, %f372, %f342;
	fma.rn.f32 	%f387, %f385, %f374, %f343;
	fma.rn.f32 	%f388, %f385, %f376, %f344;
	fma.rn.f32 	%f389, %f385, %f378, %f345;
	ld.shared.f32 	%f390, [%r19+3228];
	fma.rn.f32 	%f391, %f390, %f372, %f347;
	fma.rn.f32 	%f392, %f390, %f374, %f348;
	fma.rn.f32 	%f393, %f390, %f376, %f349;
	fma.rn.f32 	%f394, %f390, %f378, %f350;
	ld.shared.f32 	%f395, [%r19+4316];
	fma.rn.f32 	%f396, %f395, %f372, %f352;
	fma.rn.f32 	%f397, %f395, %f374, %f353;
	fma.rn.f32 	%f398, %f395, %f376, %f354;
	fma.rn.f32 	%f399, %f395, %f378, %f355;
	ld.shared.f32 	%f400, [%r19+5404];
	fma.rn.f32 	%f401, %f400, %f372, %f357;
	fma.rn.f32 	%f402, %f400, %f374, %f358;
	fma.rn.f32 	%f403, %f400, %f376, %f359;
	fma.rn.f32 	%f404, %f400, %f378, %f360;
	ld.shared.f32 	%f405, [%r19+6492];
	fma.rn.f32 	%f406, %f405, %f372, %f362;
	fma.rn.f32 	%f407, %f405, %f374, %f363;
	fma.rn.f32 	%f408, %f405, %f376, %f364;
	fma.rn.f32 	%f409, %f405, %f378, %f365;
	ld.shared.f32 	%f410, [%r19+7580];
	fma.rn.f32 	%f411, %f410, %f372, %f367;
	fma.rn.f32 	%f412, %f410, %f374, %f368;
	fma.rn.f32 	%f413, %f410, %f376, %f369;
	fma.rn.f32 	%f414, %f410, %f378, %f370;
	ld.shared.f32 	%f415, [%r19+-32];
	ld.shared.f32 	%f416, [%r96+28];
	fma.rn.f32 	%f417, %f415, %f416, %f373;
	ld.shared.f32 	%f418, [%r96+1116];
	fma.rn.f32 	%f419, %f415, %f418, %f375;
	ld.shared.f32 	%f420, [%r96+2204];
	fma.rn.f32 	%f421, %f415, %f420, %f377;
	ld.shared.f32 	%f422, [%r96+3292];
	fma.rn.f32 	%f423, %f415, %f422, %f379;
	ld.shared.f32 	%f424, [%r19+1056];
	fma.rn.f32 	%f425, %f424, %f416, %f381;
	fma.rn.f32 	%f426, %f424, %f418, %f382;
	fma.rn.f32 	%f427, %f424, %f420, %f383;
	fma.rn.f32 	%f428, %f424, %f422, %f384;
	ld.shared.f32 	%f429, [%r19+2144];
	fma.rn.f32 	%f430, %f429, %f416, %f386;
	fma.rn.f32 	%f431, %f429, %f418, %f387;
	fma.rn.f32 	%f432, %f429, %f420, %f388;
	fma.rn.f32 	%f433, %f429, %f422, %f389;
	ld.shared.f32 	%f434, [%r19+3232];
	fma.rn.f32 	%f435, %f434, %f416, %f391;
	fma.rn.f32 	%f436, %f434, %f418, %f392;
	fma.rn.f32 	%f437, %f434, %f420, %f393;
	fma.rn.f32 	%f438, %f434, %f422, %f394;
	ld.shared.f32 	%f439, [%r19+4320];
	fma.rn.f32 	%f440, %f439, %f416, %f396;
	fma.rn.f32 	%f441, %f439, %f418, %f397;
	fma.rn.f32 	%f442, %f439, %f420, %f398;
	fma.rn.f32 	%f443, %f439, %f422, %f399;
	ld.shared.f32 	%f444, [%r19+5408];
	fma.rn.f32 	%f445, %f444, %f416, %f401;
	fma.rn.f32 	%f446, %f444, %f418, %f402;
	fma.rn.f32 	%f447, %f444, %f420, %f403;
	fma.rn.f32 	%f448, %f444, %f422, %f404;
	ld.shared.f32 	%f449, [%r19+6496];
	fma.rn.f32 	%f450, %f449, %f416, %f406;
	fma.rn.f32 	%f451, %f449, %f418, %f407;
	fma.rn.f32 	%f452, %f449, %f420, %f408;
	fma.rn.f32 	%f453, %f449, %f422, %f409;
	ld.shared.f32 	%f454, [%r19+7584];
	fma.rn.f32 	%f455, %f454, %f416, %f411;
	fma.rn.f32 	%f456, %f454, %f418, %f412;
	fma.rn.f32 	%f457, %f454, %f420, %f413;
	fma.rn.f32 	%f458, %f454, %f422, %f414;
	ld.shared.f32 	%f459, [%r19+-28];
	ld.shared.f32 	%f460, [%r96+32];
	fma.rn.f32 	%f461, %f459, %f460, %f417;
	ld.shared.f32 	%f462, [%r96+1120];
	fma.rn.f32 	%f463, %f459, %f462, %f419;
	ld.shared.f32 	%f464, [%r96+2208];
	fma.rn.f32 	%f465, %f459, %f464, %f421;
	ld.shared.f32 	%f466, [%r96+3296];
	fma.rn.f32 	%f467, %f459, %f466, %f423;
	ld.shared.f32 	%f468, [%r19+1060];
	fma.rn.f32 	%f469, %f468, %f460, %f425;
	fma.rn.f32 	%f470, %f468, %f462, %f426;
	fma.rn.f32 	%f471, %f468, %f464, %f427;
	fma.rn.f32 	%f472, %f468, %f466, %f428;
	ld.shared.f32 	%f473, [%r19+2148];
	fma.rn.f32 	%f474, %f473, %f460, %f430;
	fma.rn.f32 	%f475, %f473, %f462, %f431;
	fma.rn.f32 	%f476, %f473, %f464, %f432;
	fma.rn.f32 	%f477, %f473, %f466, %f433;
	ld.shared.f32 	%f478, [%r19+3236];
	fma.rn.f32 	%f479, %f478, %f460, %f435;
	fma.rn.f32 	%f480, %f478, %f462, %f436;
	fma.rn.f32 	%f481, %f478, %f464, %f437;
	fma.rn.f32 	%f482, %f478, %f466, %f438;
	ld.shared.f32 	%f483, [%r19+4324];
	fma.rn.f32 	%f484, %f483, %f460, %f440;
	fma.rn.f32 	%f485, %f483, %f462, %f441;
	fma.rn.f32 	%f486, %f483, %f464, %f442;
	fma.rn.f32 	%f487, %f483, %f466, %f443;
	ld.shared.f32 	%f488, [%r19+5412];
	fma.rn.f32 	%f489, %f488, %f460, %f445;
	fma.rn.f32 	%f490, %f488, %f462, %f446;
	fma.rn.f32 	%f491, %f488, %f464, %f447;
	fma.rn.f32 	%f492, %f488, %f466, %f448;
	ld.shared.f32 	%f493, [%r19+6500];
	fma.rn.f32 	%f494, %f493, %f460, %f450;
	fma.rn.f32 	%f495, %f493, %f462, %f451;
	fma.rn.f32 	%f496, %f493, %f464, %f452;
	fma.rn.f32 	%f497, %f493, %f466, %f453;
	ld.shared.f32 	%f498, [%r19+7588];
	fma.rn.f32 	%f499, %f498, %f460, %f455;
	fma.rn.f32 	%f500, %f498, %f462, %f456;
	fma.rn.f32 	%f501, %f498, %f464, %f457;
	fma.rn.f32 	%f502, %f498, %f466, %f458;
	ld.shared.f32 	%f503, [%r19+-24];
	ld.shared.f32 	%f504, [%r96+36];
	fma.rn.f32 	%f505, %f503, %f504, %f461;
	ld.shared.f32 	%f506, [%r96+1124];
	fma.rn.f32 	%f507, %f503, %f506, %f463;
	ld.shared.f32 	%f508, [%r96+2212];
	fma.rn.f32 	%f509, %f503, %f508, %f465;
	ld.shared.f32 	%f510, [%r96+3300];
	fma.rn.f32 	%f511, %f503, %f510, %f467;
	ld.shared.f32 	%f512, [%r19+1064];
	fma.rn.f32 	%f513, %f512, %f504, %f469;
	fma.rn.f32 	%f514, %f512, %f506, %f470;
	fma.rn.f32 	%f515, %f512, %f508, %f471;
	fma.rn.f32 	%f516, %f512, %f510, %f472;
	ld.shared.f32 	%f517, [%r19+2152];
	fma.rn.f32 	%f518, %f517, %f504, %f474;
	fma.rn.f32 	%f519, %f517, %f506, %f475;
	fma.rn.f32 	%f520, %f517, %f508, %f476;
	fma.rn.f32 	%f521, %f517, %f510, %f477;
	ld.shared.f32 	%f522, [%r19+3240];
	fma.rn.f32 	%f523, %f522, %f504, %f479;
	fma.rn.f32 	%f524, %f522, %f506, %f480;
	fma.rn.f32 	%f525, %f522, %f508, %f481;
	fma.rn.f32 	%f526, %f522, %f510, %f482;
	ld.shared.f32 	%f527, [%r19+4328];
	fma.rn.f32 	%f528, %f527, %f504, %f484;
	fma.rn.f32 	%f529, %f527, %f506, %f485;
	fma.rn.f32 	%f530, %f527, %f508, %f486;
	fma.rn.f32 	%f531, %f527, %f510, %f487;
	ld.shared.f32 	%f532, [%r19+5416];
	fma.rn.f32 	%f533, %f532, %f504, %f489;
	fma.rn.f32 	%f534, %f532, %f506, %f490;
	fma.rn.f32 	%f535, %f532, %f508, %f491;
	fma.rn.f32 	%f536, %f532, %f510, %f492;
	ld.shared.f32 	%f537, [%r19+6504];
	fma.rn.f32 	%f538, %f537, %f504, %f494;
	fma.rn.f32 	%f539, %f537, %f506, %f495;
	fma.rn.f32 	%f540, %f537, %f508, %f496;
	fma.rn.f32 	%f541, %f537, %f510, %f497;
	ld.shared.f32 	%f542, [%r19+7592];
	fma.rn.f32 	%f543, %f542, %f504, %f499;
	fma.rn.f32 	%f544, %f542, %f506, %f500;
	fma.rn.f32 	%f545, %f542, %f508, %f501;
	fma.rn.f32 	%f546, %f542, %f510, %f502;
	ld.shared.f32 	%f547, [%r19+-20];
	ld.shared.f32 	%f548, [%r96+40];
	fma.rn.f32 	%f549, %f547, %f548, %f505;
	ld.shared.f32 	%f550, [%r96+1128];
	fma.rn.f32 	%f551, %f547, %f550, %f507;
	ld.shared.f32 	%f552, [%r96+2216];
	fma.rn.f32 	%f553, %f547, %f552, %f509;
	ld.shared.f32 	%f554, [%r96+3304];
	fma.rn.f32 	%f555, %f547, %f554, %f511;
	ld.shared.f32 	%f556, [%r19+1068];
	fma.rn.f32 	%f557, %f556, %f548, %f513;
	fma.rn.f32 	%f558, %f556, %f550, %f514;
	fma.rn.f32 	%f559, %f556, %f552, %f515;
	fma.rn.f32 	%f560, %f556, %f554, %f516;
	ld.shared.f32 	%f561, [%r19+2156];
	fma.rn.f32 	%f562, %f561, %f548, %f518;
	fma.rn.f32 	%f563, %f561, %f550, %f519;
	fma.rn.f32 	%f564, %f561, %f552, %f520;
	fma.rn.f32 	%f565, %f561, %f554, %f521;
	ld.shared.f32 	%f566, [%r19+3244];
	fma.rn.f32 	%f567, %f566, %f548, %f523;
	fma.rn.f32 	%f568, %f566, %f550, %f524;
	fma.rn.f32 	%f569, %f566, %f552, %f525;
	fma.rn.f32 	%f570, %f566, %f554, %f526;
	ld.shared.f32 	%f571, [%r19+4332];
	fma.rn.f32 	%f572, %f571, %f548, %f528;
	fma.rn.f32 	%f573, %f571, %f550, %f529;
	fma.rn.f32 	%f574, %f571, %f552, %f530;
	fma.rn.f32 	%f575, %f571, %f554, %f531;
	ld.shared.f32 	%f576, [%r19+5420];
	fma.rn.f32 	%f577, %f576, %f548, %f533;
	fma.rn.f32 	%f578, %f576, %f550, %f534;
	fma.rn.f32 	%f579, %f576, %f552, %f535;
	fma.rn.f32 	%f580, %f576, %f554, %f536;
	ld.shared.f32 	%f581, [%r19+6508];
	fma.rn.f32 	%f582, %f581, %f548, %f538;
	fma.rn.f32 	%f583, %f581, %f550, %f539;
	fma.rn.f32 	%f584, %f581, %f552, %f540;
	fma.rn.f32 	%f585, %f581, %f554, %f541;
	ld.shared.f32 	%f586, [%r19+7596];
	fma.rn.f32 	%f587, %f586, %f548, %f543;
	fma.rn.f32 	%f588, %f586, %f550, %f544;
	fma.rn.f32 	%f589, %f586, %f552, %f545;
	fma.rn.f32 	%f590, %f586, %f554, %f546;
	ld.shared.f32 	%f591, [%r19+-16];
	ld.shared.f32 	%f592, [%r96+44];
	fma.rn.f32 	%f593, %f591, %f592, %f549;
	ld.shared.f32 	%f594, [%r96+1132];
	fma.rn.f32 	%f595, %f591, %f594, %f551;
	ld.shared.f32 	%f596, [%r96+2220];
	fma.rn.f32 	%f597, %f591, %f596, %f553;
	ld.shared.f32 	%f598, [%r96+3308];
	fma.rn.f32 	%f599, %f591, %f598, %f555;
	ld.shared.f32 	%f600, [%r19+1072];
	fma.rn.f32 	%f601, %f600, %f592, %f557;
	fma.rn.f32 	%f602, %f600, %f594, %f558;
	fma.rn.f32 	%f603, %f600, %f596, %f559;
	fma.rn.f32 	%f604, %f600, %f598, %f560;
	ld.shared.f32 	%f605, [%r19+2160];
	fma.rn.f32 	%f606, %f605, %f592, %f562;
	fma.rn.f32 	%f607, %f605, %f594, %f563;
	fma.rn.f32 	%f608, %f605, %f596, %f564;
	fma.rn.f32 	%f609, %f605, %f598, %f565;
	ld.shared.f32 	%f610, [%r19+3248];
	fma.rn.f32 	%f611, %f610, %f592, %f567;
	fma.rn.f32 	%f612, %f610, %f594, %f568;
	fma.rn.f32 	%f613, %f610, %f596, %f569;
	fma.rn.f32 	%f614, %f610, %f598, %f570;
	ld.shared.f32 	%f615, [%r19+4336];
	fma.rn.f32 	%f616, %f615, %f592, %f572;
	fma.rn.f32 	%f617, %f615, %f594, %f573;
	fma.rn.f32 	%f618, %f615, %f596, %f574;
	fma.rn.f32 	%f619, %f615, %f598, %f575;
	ld.shared.f32 	%f620, [%r19+5424];
	fma.rn.f32 	%f621, %f620, %f592, %f577;
	fma.rn.f32 	%f622, %f620, %f594, %f578;
	fma.rn.f32 	%f623, %f620, %f596, %f579;
	fma.rn.f32 	%f624, %f620, %f598, %f580;
	ld.shared.f32 	%f625, [%r19+6512];
	fma.rn.f32 	%f626, %f625, %f592, %f582;
	fma.rn.f32 	%f627, %f625, %f594, %f583;
	fma.rn.f32 	%f628, %f625, %f596, %f584;
	fma.rn.f32 	%f629, %f625, %f598, %f585;
	ld.shared.f32 	%f630, [%r19+7600];
	fma.rn.f32 	%f631, %f630, %f592, %f587;
	fma.rn.f32 	%f632, %f630, %f594, %f588;
	fma.rn.f32 	%f633, %f630, %f596, %f589;
	fma.rn.f32 	%f634, %f630, %f598, %f590;
	ld.shared.f32 	%f635, [%r19+-12];
	ld.shared.f32 	%f636, [%r96+48];
	fma.rn.f32 	%f637, %f635, %f636, %f593;
	ld.shared.f32 	%f638, [%r96+1136];
	fma.rn.f32 	%f639, %f635, %f638, %f595;
	ld.shared.f32 	%f640, [%r96+2224];
	fma.rn.f32 	%f641, %f635, %f640, %f597;
	ld.shared.f32 	%f642, [%r96+3312];
	fma.rn.f32 	%f643, %f635, %f642, %f599;
	ld.shared.f32 	%f644, [%r19+1076];
	fma.rn.f32 	%f645, %f644, %f636, %f601;
	fma.rn.f32 	%f646, %f644, %f638, %f602;
	fma.rn.f32 	%f647, %f644, %f640, %f603;
	fma.rn.f32 	%f648, %f644, %f642, %f604;
	ld.shared.f32 	%f649, [%r19+2164];
	fma.rn.f32 	%f650, %f649, %f636, %f606;
	fma.rn.f32 	%f651, %f649, %f638, %f607;
	fma.rn.f32 	%f652, %f649, %f640, %f608;
	fma.rn.f32 	%f653, %f649, %f642, %f609;
	ld.shared.f32 	%f654, [%r19+3252];
	fma.rn.f32 	%f655, %f654, %f636, %f611;
	fma.rn.f32 	%f656, %f654, %f638, %f612;
	fma.rn.f32 	%f657, %f654, %f640, %f613;
	fma.rn.f32 	%f658, %f654, %f642, %f614;
	ld.shared.f32 	%f659, [%r19+4340];
	fma.rn.f32 	%f660, %f659, %f636, %f616;
	fma.rn.f32 	%f661, %f659, %f638, %f617;
	fma.rn.f32 	%f662, %f659, %f640, %f618;
	fma.rn.f32 	%f663, %f659, %f642, %f619;
	ld.shared.f32 	%f664, [%r19+5428];
	fma.rn.f32 	%f665, %f664, %f636, %f621;
	fma.rn.f32 	%f666, %f664, %f638, %f622;
	fma.rn.f32 	%f667, %f664, %f640, %f623;
	fma.rn.f32 	%f668, %f664, %f642, %f624;
	ld.shared.f32 	%f669, [%r19+6516];
	fma.rn.f32 	%f670, %f669, %f636, %f626;
	fma.rn.f32 	%f671, %f669, %f638, %f627;
	fma.rn.f32 	%f672, %f669, %f640, %f628;
	fma.rn.f32 	%f673, %f669, %f642, %f629;
	ld.shared.f32 	%f674, [%r19+7604];
	fma.rn.f32 	%f675, %f674, %f636, %f631;
	fma.rn.f32 	%f676, %f674, %f638, %f632;
	fma.rn.f32 	%f677, %f674, %f640, %f633;
	fma.rn.f32 	%f678, %f674, %f642, %f634;
	ld.shared.f32 	%f679, [%r19+-8];
	ld.shared.f32 	%f680, [%r96+52];
	fma.rn.f32 	%f681, %f679, %f680, %f637;
	ld.shared.f32 	%f682, [%r96+1140];
	fma.rn.f32 	%f683, %f679, %f682, %f639;
	ld.shared.f32 	%f684, [%r96+2228];
	fma.rn.f32 	%f685, %f679, %f684, %f641;
	ld.shared.f32 	%f686, [%r96+3316];
	fma.rn.f32 	%f687, %f679, %f686, %f643;
	ld.shared.f32 	%f688, [%r19+1080];
	fma.rn.f32 	%f689, %f688, %f680, %f645;
	fma.rn.f32 	%f690, %f688, %f682, %f646;
	fma.rn.f32 	%f691, %f688, %f684, %f647;
	fma.rn.f32 	%f692, %f688, %f686, %f648;
	ld.shared.f32 	%f693, [%r19+2168];
	fma.rn.f32 	%f694, %f693, %f680, %f650;
	fma.rn.f32 	%f695, %f693, %f682, %f651;
	fma.rn.f32 	%f696, %f693, %f684, %f652;
	fma.rn.f32 	%f697, %f693, %f686, %f653;
	ld.shared.f32 	%f698, [%r19+3256];
	fma.rn.f32 	%f699, %f698, %f680, %f655;
	fma.rn.f32 	%f700, %f698, %f682, %f656;
	fma.rn.f32 	%f701, %f698, %f684, %f657;
	fma.rn.f32 	%f702, %f698, %f686, %f658;
	ld.shared.f32 	%f703, [%r19+4344];
	fma.rn.f32 	%f704, %f703, %f680, %f660;
	fma.rn.f32 	%f705, %f703, %f682, %f661;
	fma.rn.f32 	%f706, %f703, %f684, %f662;
	fma.rn.f32 	%f707, %f703, %f686, %f663;
	ld.shared.f32 	%f708, [%r19+5432];
	fma.rn.f32 	%f709, %f708, %f680, %f665;
	fma.rn.f32 	%f710, %f708, %f682, %f666;
	fma.rn.f32 	%f711, %f708, %f684, %f667;
	fma.rn.f32 	%f712, %f708, %f686, %f668;
	ld.shared.f32 	%f713, [%r19+6520];
	fma.rn.f32 	%f714, %f713, %f680, %f670;
	fma.rn.f32 	%f715, %f713, %f682, %f671;
	fma.rn.f32 	%f716, %f713, %f684, %f672;
	fma.rn.f32 	%f717, %f713, %f686, %f673;
	ld.shared.f32 	%f718, [%r19+7608];
	fma.rn.f32 	%f719, %f718, %f680, %f675;
	fma.rn.f32 	%f720, %f718, %f682, %f676;
	fma.rn.f32 	%f721, %f718, %f684, %f677;
	fma.rn.f32 	%f722, %f718, %f686, %f678;
	ld.shared.f32 	%f723, [%r19+-4];
	ld.shared.f32 	%f724, [%r96+56];
	fma.rn.f32 	%f725, %f723, %f724, %f681;
	ld.shared.f32 	%f726, [%r96+1144];
	fma.rn.f32 	%f727, %f723, %f726, %f683;
	ld.shared.f32 	%f728, [%r96+2232];
	fma.rn.f32 	%f729, %f723, %f728, %f685;
	ld.shared.f32 	%f730, [%r96+3320];
	fma.rn.f32 	%f731, %f723, %f730, %f687;
	ld.shared.f32 	%f732, [%r19+1084];
	fma.rn.f32 	%f733, %f732, %f724, %f689;
	fma.rn.f32 	%f734, %f732, %f726, %f690;
	fma.rn.f32 	%f735, %f732, %f728, %f691;
	fma.rn.f32 	%f736, %f732, %f730, %f692;
	ld.shared.f32 	%f737, [%r19+2172];
	fma.rn.f32 	%f738, %f737, %f724, %f694;
	fma.rn.f32 	%f739, %f737, %f726, %f695;
	fma.rn.f32 	%f740, %f737, %f728, %f696;
	fma.rn.f32 	%f741, %f737, %f730, %f697;
	ld.shared.f32 	%f742, [%r19+3260];
	fma.rn.f32 	%f743, %f742, %f724, %f699;
	fma.rn.f32 	%f744, %f742, %f726, %f700;
	fma.rn.f32 	%f745, %f742, %f728, %f701;
	fma.rn.f32 	%f746, %f742, %f730, %f702;
	ld.shared.f32 	%f747, [%r19+4348];
	fma.rn.f32 	%f748, %f747, %f724, %f704;
	fma.rn.f32 	%f749, %f747, %f726, %f705;
	fma.rn.f32 	%f750, %f747, %f728, %f706;
	fma.rn.f32 	%f751, %f747, %f730, %f707;
	ld.shared.f32 	%f752, [%r19+5436];
	fma.rn.f32 	%f753, %f752, %f724, %f709;
	fma.rn.f32 	%f754, %f752, %f726, %f710;
	fma.rn.f32 	%f755, %f752, %f728, %f711;
	fma.rn.f32 	%f756, %f752, %f730, %f712;
	ld.shared.f32 	%f757, [%r19+6524];
	fma.rn.f32 	%f758, %f757, %f724, %f714;
	fma.rn.f32 	%f759, %f757, %f726, %f715;
	fma.rn.f32 	%f760, %f757, %f728, %f716;
	fma.rn.f32 	%f761, %f757, %f730, %f717;
	ld.shared.f32 	%f762, [%r19+7612];
	fma.rn.f32 	%f763, %f762, %f724, %f719;
	fma.rn.f32 	%f764, %f762, %f726, %f720;
	fma.rn.f32 	%f765, %f762, %f728, %f721;
	fma.rn.f32 	%f766, %f762, %f730, %f722;
	ld.shared.f32 	%f767, [%r19];
	ld.shared.f32 	%f768, [%r96+60];
	fma.rn.f32 	%f842, %f767, %f768, %f725;
	ld.shared.f32 	%f769, [%r96+1148];
	fma.rn.f32 	%f834, %f767, %f769, %f727;
	ld.shared.f32 	%f770, [%r96+2236];
	fma.rn.f32 	%f826, %f767, %f770, %f729;
	ld.shared.f32 	%f771, [%r96+3324];
	fma.rn.f32 	%f818, %f767, %f771, %f731;
	ld.shared.f32 	%f772, [%r19+1088];
	fma.rn.f32 	%f841, %f772, %f768, %f733;
	fma.rn.f32 	%f833, %f772, %f769, %f734;
	fma.rn.f32 	%f825, %f772, %f770, %f735;
	fma.rn.f32 	%f817, %f772, %f771, %f736;
	ld.shared.f32 	%f773, [%r19+2176];
	fma.rn.f32 	%f840, %f773, %f768, %f738;
	fma.rn.f32 	%f832, %f773, %f769, %f739;
	fma.rn.f32 	%f824, %f773, %f770, %f740;
	fma.rn.f32 	%f816, %f773, %f771, %f741;
	ld.shared.f32 	%f774, [%r19+3264];
	fma.rn.f32 	%f839, %f774, %f768, %f743;
	fma.rn.f32 	%f831, %f774, %f769, %f744;
	fma.rn.f32 	%f823, %f774, %f770, %f745;
	fma.rn.f32 	%f815, %f774, %f771, %f746;
	ld.shared.f32 	%f775, [%r19+4352];
	fma.rn.f32 	%f838, %f775, %f768, %f748;
	fma.rn.f32 	%f830, %f775, %f769, %f749;
	fma.rn.f32 	%f822, %f775, %f770, %f750;
	fma.rn.f32 	%f814, %f775, %f771, %f751;
	ld.shared.f32 	%f776, [%r19+5440];
	fma.rn.f32 	%f837, %f776, %f768, %f753;
	fma.rn.f32 	%f829, %f776, %f769, %f754;
	fma.rn.f32 	%f821, %f776, %f770, %f755;
	fma.rn.f32 	%f813, %f776, %f771, %f756;
	ld.shared.f32 	%f777, [%r19+6528];
	fma.rn.f32 	%f836, %f777, %f768, %f758;
	fma.rn.f32 	%f828, %f777, %f769, %f759;
	fma.rn.f32 	%f820, %f777, %f770, %f760;
	fma.rn.f32 	%f812, %f777, %f771, %f761;
	ld.shared.f32 	%f778, [%r19+7616];
	fma.rn.f32 	%f835, %f778, %f768, %f763;
	fma.rn.f32 	%f827, %f778, %f769, %f764;
	fma.rn.f32 	%f819, %f778, %f770, %f765;
	fma.rn.f32 	%f811, %f778, %f771, %f766;
	bar.sync 	0;
	add.s32 	%r132, %r132, 16;
	setp.lt.s32 	%p13, %r132, %r3;
	@%p13 bra 	$L__BB11_2;
$L__BB11_16:
	add.s32 	%r97, %r7, %r9;
	mad.lo.s32 	%r98, %r42, %r97, %r8;
	add.s32 	%r99, %r98, %r6;
	mad.lo.s32 	%r100, %r99, %r4, %r5;
	cvta.to.global.u64 	%rd44, %rd9;
	shl.b32 	%r101, %r4, 4;
	mul.wide.u32 	%rd45, %r100, 4;
	add.s64 	%rd46, %rd44, %rd45;
	st.global.f32 	[%rd46], %f842;
	mul.wide.s32 	%rd47, %r101, 4;
	add.s64 	%rd48, %rd46, %rd47;
	st.global.f32 	[%rd48], %f834;
	shl.b32 	%r102, %r4, 5;
	mul.wide.s32 	%rd49, %r102, 4;
	add.s64 	%rd50, %rd46, %rd49;
	st.global.f32 	[%rd50], %f826;
	mul.lo.s32 	%r103, %r4, 48;
	mul.wide.s32 	%rd51, %r103, 4;
	add.s64 	%rd52, %rd46, %rd51;
	st.global.f32 	[%rd52], %f818;
	mul.lo.s32 	%r104, %r101, %r42;
	mul.wide.s32 	%rd53, %r104, 4;
	add.s64 	%rd54, %rd46, %rd53;
	st.global.f32 	[%rd54], %f841;
	add.s32 	%r105, %r104, %r101;
	mul.wide.s32 	%rd55, %r105, 4;
	add.s64 	%rd56, %rd46, %rd55;
	st.global.f32 	[%rd56], %f833;
	add.s32 	%r106, %r105, %r101;
	mul.wide.s32 	%rd57, %r106, 4;
	add.s64 	%rd58, %rd46, %rd57;
	st.global.f32 	[%rd58], %f825;
	add.s32 	%r107, %r106, %r101;
	mul.wide.s32 	%rd59, %r107, 4;
	add.s64 	%rd60, %rd46, %rd59;
	st.global.f32 	[%rd60], %f817;
	shl.b32 	%r108, %r104, 1;
	mul.wide.s32 	%rd61, %r108, 4;
	add.s64 	%rd62, %rd46, %rd61;
	st.global.f32 	[%rd62], %f840;
	add.s32 	%r109, %r108, %r101;
	mul.wide.s32 	%rd63, %r109, 4;
	add.s64 	%rd64, %rd46, %rd63;
	st.global.f32 	[%rd64], %f832;
	add.s32 	%r110, %r109, %r101;
	mul.wide.s32 	%rd65, %r110, 4;
	add.s64 	%rd66, %rd46, %rd65;
	st.global.f32 	[%rd66], %f824;
	add.s32 	%r111, %r110, %r101;
	mul.wide.s32 	%rd67, %r111, 4;
	add.s64 	%rd68, %rd46, %rd67;
	st.global.f32 	[%rd68], %f816;
	mul.lo.s32 	%r112, %r104, 3;
	mul.wide.s32 	%rd69, %r112, 4;
	add.s64 	%rd70, %rd46, %rd69;
	st.global.f32 	[%rd70], %f839;
	add.s32 	%r113, %r112, %r101;
	mul.wide.s32 	%rd71, %r113, 4;
	add.s64 	%rd72, %rd46, %rd71;
	st.global.f32 	[%rd72], %f831;
	add.s32 	%r114, %r113, %r101;
	mul.wide.s32 	%rd73, %r114, 4;
	add.s64 	%rd74, %rd46, %rd73;
	st.global.f32 	[%rd74], %f823;
	add.s32 	%r115, %r114, %r101;
	mul.wide.s32 	%rd75, %r115, 4;
	add.s64 	%rd76, %rd46, %rd75;
	st.global.f32 	[%rd76], %f815;
	shl.b32 	%r116, %r104, 2;
	mul.wide.s32 	%rd77, %r116, 4;
	add.s64 	%rd78, %rd46, %rd77;
	st.global.f32 	[%rd78], %f838;
	add.s32 	%r117, %r116, %r101;
	mul.wide.s32 	%rd79, %r117, 4;
	add.s64 	%rd80, %rd46, %rd79;
	st.global.f32 	[%rd80], %f830;
	add.s32 	%r118, %r117, %r101;
	mul.wide.s32 	%rd81, %r118, 4;
	add.s64 	%rd82, %rd46, %rd81;
	st.global.f32 	[%rd82], %f822;
	add.s32 	%r119, %r118, %r101;
	mul.wide.s32 	%rd83, %r119, 4;
	add.s64 	%rd84, %rd46, %rd83;
	st.global.f32 	[%rd84], %f814;
	mul.lo.s32 	%r120, %r104, 5;
	mul.wide.s32 	%rd85, %r120, 4;
	add.s64 	%rd86, %rd46, %rd85;
	st.global.f32 	[%rd86], %f837;
	add.s32 	%r121, %r120, %r101;
	mul.wide.s32 	%rd87, %r121, 4;
	add.s64 	%rd88, %rd46, %rd87;
	st.global.f32 	[%rd88], %f829;
	add.s32 	%r122, %r121, %r101;
	mul.wide.s32 	%rd89, %r122, 4;
	add.s64 	%rd90, %rd46, %rd89;
	st.global.f32 	[%rd90], %f821;
	add.s32 	%r123, %r122, %r101;
	mul.wide.s32 	%rd91, %r123, 4;
	add.s64 	%rd92, %rd46, %rd91;
	st.global.f32 	[%rd92], %f813;
	mul.lo.s32 	%r124, %r104, 6;
	mul.wide.s32 	%rd93, %r124, 4;
	add.s64 	%rd94, %rd46, %rd93;
	st.global.f32 	[%rd94], %f836;
	add.s32 	%r125, %r124, %r101;
	mul.wide.s32 	%rd95, %r125, 4;
	add.s64 	%rd96, %rd46, %rd95;
	st.global.f32 	[%rd96], %f828;
	add.s32 	%r126, %r125, %r101;
	mul.wide.s32 	%rd97, %r126, 4;
	add.s64 	%rd98, %rd46, %rd97;
	st.global.f32 	[%rd98], %f820;
	add.s32 	%r127, %r126, %r101;
	mul.wide.s32 	%rd99, %r127, 4;
	add.s64 	%rd100, %rd46, %rd99;
	st.global.f32 	[%rd100], %f812;
	mul.lo.s32 	%r128, %r104, 7;
	mul.wide.s32 	%rd101, %r128, 4;
	add.s64 	%rd102, %rd46, %rd101;
	st.global.f32 	[%rd102], %f835;
	add.s32 	%r129, %r128, %r101;
	mul.wide.s32 	%rd103, %r129, 4;
	add.s64 	%rd104, %rd46, %rd103;
	st.global.f32 	[%rd104], %f827;
	add.s32 	%r130, %r129, %r101;
	mul.wide.s32 	%rd105, %r130, 4;
	add.s64 	%rd106, %rd46, %rd105;
	st.global.f32 	[%rd106], %f819;
	add.s32 	%r131, %r130, %r101;
	mul.wide.s32 	%rd107, %r131, 4;
	add.s64 	%rd108, %rd46, %rd107;
	st.global.f32 	[%rd108], %f811;
	ret;

}
	// .globl	_Z20conv2d_update_outputILi16ELi16ELi16ELi1ELi16EEvPfS0_S0_iiiiiiiiiii
.visible .entry _Z20conv2d_update_outputILi16ELi16ELi16ELi1ELi16EEvPfS0_S0_iiiiiiiiiii(
	.param .u64 .ptr .align 1 _Z20conv2d_update_outputILi16ELi16ELi16ELi1ELi16EEvPfS0_S0_iiiiiiiiiii_param_0,
	.param .u64 .ptr .align 1 _Z20conv2d_update_outputILi16ELi16ELi16ELi1ELi16EEvPfS0_S0_iiiiiiiiiii_param_1,
	.param .u64 .ptr .align 1 _Z20conv2d_update_outputILi16ELi16ELi16ELi1ELi16EEvPfS0_S0_iiiiiiiiiii_param_2,
	.param .u32 _Z20conv2d_update_outputILi16ELi16ELi16ELi1ELi16EEvPfS0_S0_iiiiiiiiiii_param_3,
	.param .u32 _Z20conv2d_update_outputILi16ELi16ELi16ELi1ELi16EEvPfS0_S0_iiiiiiiiiii_param_4,
	.param .u32 _Z20conv2d_update_outputILi16ELi16ELi16ELi1ELi16EEvPfS0_S0_iiiiiiiiiii_param_5,
	.param .u32 _Z20conv2d_update_outputILi16ELi16ELi16ELi1ELi16EEvPfS0_S0_iiiiiiiiiii_param_6,
	.param .u32 _Z20conv2d_update_outputILi16ELi16ELi16ELi1ELi16EEvPfS0_S0_iiiiiiiiiii_param_7,
	.param .u32 _Z20conv2d_update_outputILi16ELi16ELi16ELi1ELi16EEvPfS0_S0_iiiiiiiiiii_param_8,
	.param .u32 _Z20conv2d_update_outputILi16ELi16ELi16ELi1ELi16EEvPfS0_S0_iiiiiiiiiii_param_9,
	.param .u32 _Z20conv2d_update_outputILi16ELi16ELi16ELi1ELi16EEvPfS0_S0_iiiiiiiiiii_param_10,
	.param .u32 _Z20conv2d_update_outputILi16ELi16ELi16ELi1ELi16EEvPfS0_S0_iiiiiiiiiii_param_11,
	.param .u32 _Z20conv2d_update_outputILi16ELi16ELi16ELi1ELi16EEvPfS0_S0_iiiiiiiiiii_param_12,
	.param .u32 _Z20conv2d_update_outputILi16ELi16ELi16ELi1ELi16EEvPfS0_S0_iiiiiiiiiii_param_13
)
{
	.reg .pred 	%p<12>;
	.reg .b32 	%r<133>;
	.reg .b32 	%f<603>;
	.reg .b64 	%rd<77>;
	// demoted variable
	.shared .align 4 .b8 _ZZ20conv2d_update_outputILi16ELi16ELi16ELi1ELi16EEvPfS0_S0_iiiiiiiiiiiE9shFilters[1088];
	// demoted variable
	.shared .align 4 .b8 _ZZ20conv2d_update_outputILi16ELi16ELi16ELi1ELi16EEvPfS0_S0_iiiiiiiiiiiE8shImages[17408];
	ld.param.u64 	%rd10, [_Z20conv2d_update_outputILi16ELi16ELi16ELi1ELi16EEvPfS0_S0_iiiiiiiiiii_param_0];
	ld.param.u64 	%rd8, [_Z20conv2d_update_outputILi16ELi16ELi16ELi1ELi16EEvPfS0_S0_iiiiiiiiiii_param_1];
	ld.param.u64 	%rd9, [_Z20conv2d_update_outputILi16ELi16ELi16ELi1ELi16EEvPfS0_S0_iiiiiiiiiii_param_2];
	ld.param.u32 	%r45, [_Z20conv2d_update_outputILi16ELi16ELi16ELi1ELi16EEvPfS0_S0_iiiiiiiiiii_param_4];
	ld.param.u32 	%r49, [_Z20conv2d_update_outputILi16ELi16ELi16ELi1ELi16EEvPfS0_S0_iiiiiiiiiii_param_5];
	ld.param.u32 	%r46, [_Z20conv2d_update_outputILi16ELi16ELi16ELi1ELi16EEvPfS0_S0_iiiiiiiiiii_param_6];
	ld.param.u32 	%r47, [_Z20conv2d_update_outputILi16ELi16ELi16ELi1ELi16EEvPfS0_S0_iiiiiiiiiii_param_7];
	ld.param.u32 	%r50, [_Z20conv2d_update_outputILi16ELi16ELi16ELi1ELi16EEvPfS0_S0_iiiiiiiiiii_param_8];
	ld.param.u32 	%r48, [_Z20conv2d_update_outputILi16ELi16ELi16ELi1ELi16EEvPfS0_S0_iiiiiiiiiii_param_9];
	ld.param.u32 	%r51, [_Z20conv2d_update_outputILi16ELi16ELi16ELi1ELi16EEvPfS0_S0_iiiiiiiiiii_param_10];
	ld.param.u32 	%r52, [_Z20conv2d_update_outputILi16ELi16ELi16ELi1ELi16EEvPfS0_S0_iiiiiiiiiii_param_11];
	ld.param.u32 	%r53, [_Z20conv2d_update_outputILi16ELi16ELi16ELi1ELi16EEvPfS0_S0_iiiiiiiiiii_param_12];
	ld.param.u32 	%r54, [_Z20conv2d_update_outputILi16ELi16ELi16ELi1ELi16EEvPfS0_S0_iiiiiiiiiii_param_13];
	cvta.to.global.u64 	%rd1, %rd10;
	mul.lo.s32 	%r1, %r46, %r49;
	mul.lo.s32 	%r2, %r48, %r50;
	mul.lo.s32 	%r3, %r2, %r45;
	mul.lo.s32 	%r4, %r52, %r51;
	shr.s32 	%r55, %r47, 31;
	shr.u32 	%r56, %r55, 28;
	add.s32 	%r57, %r47, %r56;
	shr.s32 	%r58, %r57, 4;
	mov.u32 	%r59, %ctaid.y;
	div.u32 	%r5, %r59, %r58;
	mul.lo.s32 	%r60, %r5, %r58;
	sub.s32 	%r61, %r59, %r60;
	shl.b32 	%r6, %r61, 4;
	mov.u32 	%r62, %ctaid.x;
	shl.b32 	%r7, %r62, 8;
	mov.u32 	%r8, %tid.y;
	mov.u32 	%r9, %tid.x;
	div.s32 	%r63, %r5, %r52;
	mul.lo.s32 	%r64, %r63, %r52;
	sub.s32 	%r65, %r5, %r64;
	mul.lo.s32 	%r10, %r65, %r54;
	mul.lo.s32 	%r11, %r63, %r53;
	and.b32  	%r12, %r9, 15;
	shr.u32 	%r66, %r9, 4;
	add.s32 	%r13, %r66, %r8;
	mul.lo.s32 	%r67, %r45, %r7;
	mul.lo.s32 	%r14, %r67, %r1;
	bar.sync 	0;
	setp.lt.s32 	%p1, %r3, 1;
	mov.f32 	%f587, 0f00000000;
	mov.f32 	%f588, %f587;
	mov.f32 	%f589, %f587;
	mov.f32 	%f590, %f587;
	mov.f32 	%f591, %f587;
	mov.f32 	%f592, %f587;
	mov.f32 	%f593, %f587;
	mov.f32 	%f594, %f587;
	mov.f32 	%f595, %f587;
	mov.f32 	%f596, %f587;
	mov.f32 	%f597, %f587;
	mov.f32 	%f598, %f587;
	mov.f32 	%f599, %f587;
	mov.f32 	%f600, %f587;
	mov.f32 	%f601, %f587;
	mov.f32 	%f602, %f587;
	@%p1 bra 	$L__BB12_16;
	mul.lo.s32 	%r69, %r3, %r6;
	cvt.s64.s32 	%rd11, %r69;
	mul.lo.s32 	%r70, %r13, 68;
	mov.u32 	%r71, _ZZ20conv2d_update_outputILi16ELi16ELi16ELi1ELi16EEvPfS0_S0_iiiiiiiiiiiE9shFilters;
	add.s32 	%r72, %r71, %r70;
	shl.b32 	%r73, %r12, 2;
	add.s32 	%r15, %r72, %r73;
	mul.lo.s32 	%r74, %r13, %r3;
	cvt.u64.u32 	%rd12, %r74;
	add.s64 	%rd2, %rd11, %rd12;
	mul.lo.s32 	%r16, %r1, %r45;
	mov.u32 	%r75, _ZZ20conv2d_update_outputILi16ELi16ELi16ELi1ELi16EEvPfS0_S0_iiiiiiiiiiiE8shImages;
	add.s32 	%r76, %r75, %r73;
	max.u32 	%r77, %r13, 240;
	sub.s32 	%r78, %r77, %r13;
	add.s32 	%r17, %r78, 15;
	and.b32  	%r18, %r17, 48;
	mul.lo.s32 	%r79, %r16, %r13;
	add.s32 	%r19, %r76, %r70;
	shl.b32 	%r80, %r16, 4;
	add.s32 	%r81, %r79, %r80;
	cvt.s64.s32 	%rd3, %r81;
	shl.b32 	%r82, %r16, 5;
	add.s32 	%r83, %r82, %r79;
	cvt.s64.s32 	%rd4, %r83;
	add.s32 	%r20, %r76, 2176;
	cvt.s64.s32 	%rd5, %r14;
	cvta.to.global.u64 	%rd6, %rd8;
	mov.b32 	%r125, 0;
	mov.f32 	%f587, 0f00000000;
$L__BB12_2:
	and.b32  	%r84, %r9, 15;
	add.s32 	%r22, %r125, %r84;
	setp.lt.s32 	%p2, %r22, %r3;
	@%p2 bra 	$L__BB12_5;
	setp.lt.u32 	%p3, %r13, 16;
	@%p3 bra 	$L__BB12_4;
	bra.uni 	$L__BB12_15;
$L__BB12_4:
	mov.b32 	%r85, 0;
	st.shared.u32 	[%r15], %r85;
	bra.uni 	$L__BB12_15;
$L__BB12_5:
	setp.gt.u32 	%p4, %r13, 15;
	@%p4 bra 	$L__BB12_7;
	cvt.u64.u32 	%rd13, %r22;
	add.s64 	%rd14, %rd2, %rd13;
	shl.b64 	%rd15, %rd14, 2;
	add.s64 	%rd16, %rd6, %rd15;
	ld.global.f32 	%f51, [%rd16];
	st.shared.f32 	[%r15], %f51;
$L__BB12_7:
	setp.gt.u32 	%p5, %r13, 255;
	div.s32 	%r86, %r22, %r2;
	mul.lo.s32 	%r87, %r86, %r2;
	sub.s32 	%r88, %r22, %r87;
	div.s32 	%r89, %r88, %r48;
	mul.lo.s32 	%r90, %r89, %r48;
	sub.s32 	%r91, %r88, %r90;
	add.s32 	%r92, %r89, %r11;
	mad.lo.s32 	%r93, %r86, %r1, %r10;
	add.s32 	%r94, %r93, %r91;
	mad.lo.s32 	%r95, %r92, %r46, %r94;
	cvt.s64.s32 	%rd17, %r95;
	add.s64 	%rd7, %rd17, %rd5;
	@%p5 bra 	$L__BB12_15;
	setp.eq.s32 	%p6, %r18, 48;
	mov.u32 	%r126, %r13;
	@%p6 bra 	$L__BB12_12;
	add.s32 	%r126, %r13, 16;
	setp.eq.s32 	%p7, %r18, 0;
	mul.lo.s32 	%r96, %r16, %r13;
	cvt.s64.s32 	%rd18, %r96;
	add.s64 	%rd19, %rd7, %rd18;
	shl.b64 	%rd20, %rd19, 2;
	add.s64 	%rd21, %rd1, %rd20;
	ld.global.f32 	%f52, [%rd21];
	st.shared.f32 	[%r19], %f52;
	@%p7 bra 	$L__BB12_12;
	add.s32 	%r126, %r13, 32;
	setp.eq.s32 	%p8, %r18, 16;
	add.s64 	%rd22, %rd7, %rd3;
	shl.b64 	%rd23, %rd22, 2;
	add.s64 	%rd24, %rd1, %rd23;
	ld.global.f32 	%f53, [%rd24];
	st.shared.f32 	[%r19+1088], %f53;
	@%p8 bra 	$L__BB12_12;
	add.s32 	%r126, %r13, 48;
	add.s64 	%rd25, %rd7, %rd4;
	shl.b64 	%rd26, %rd25, 2;
	add.s64 	%rd27, %rd1, %rd26;
	ld.global.f32 	%f54, [%rd27];
	st.shared.f32 	[%r19+2176], %f54;
$L__BB12_12:
	setp.lt.u32 	%p9, %r17, 48;
	@%p9 bra 	$L__BB12_15;
	mul.lo.s32 	%r131, %r16, %r126;
	add.s32 	%r97, %r126, 16;
	mul.lo.s32 	%r130, %r16, %r97;
	add.s32 	%r98, %r126, 32;
	mul.lo.s32 	%r129, %r16, %r98;
	mad.lo.s32 	%r128, %r126, 68, %r20;
	add.s32 	%r99, %r126, 48;
	mul.lo.s32 	%r127, %r16, %r99;
$L__BB12_14:
	cvt.s64.s32 	%rd28, %r131;
	add.s64 	%rd29, %rd7, %rd28;
	shl.b64 	%rd30, %rd29, 2;
	add.s64 	%rd31, %rd1, %rd30;
	ld.global.f32 	%f55, [%rd31];
	st.shared.f32 	[%r128+-2176], %f55;
	cvt.s64.s32 	%rd32, %r130;
	add.s64 	%rd33, %rd7, %rd32;
	shl.b64 	%rd34, %rd33, 2;
	add.s64 	%rd35, %rd1, %rd34;
	ld.global.f32 	%f56, [%rd35];
	st.shared.f32 	[%r128+-1088], %f56;
	cvt.s64.s32 	%rd36, %r129;
	add.s64 	%rd37, %rd7, %rd36;
	shl.b64 	%rd38, %rd37, 2;
	add.s64 	%rd39, %rd1, %rd38;
	ld.global.f32 	%f57, [%rd39];
	st.shared.f32 	[%r128], %f57;
	cvt.s64.s32 	%rd40, %r127;
	add.s64 	%rd41, %rd7, %rd40;
	shl.b64 	%rd42, %rd41, 2;
	add.s64 	%rd43, %rd1, %rd42;
	ld.global.f32 	%f58, [%rd43];
	st.shared.f32 	[%r128+1088], %f58;
	add.s32 	%r38, %r126, 64;
	shl.b32 	%r100, %r16, 6;
	add.s32 	%r131, %r131, %r100;
	add.s32 	%r130, %r130, %r100;
	add.s32 	%r129, %r129, %r100;
	add.s32 	%r128, %r128, 4352;
	add.s32 	%r127, %r127, %r100;
	setp.lt.u32 	%p10, %r126, 192;
	mov.u32 	%r126, %r38;
	@%p10 bra 	$L__BB12_14;
$L__BB12_15:
	bar.sync 	0;
	mov.u32 	%r101, _ZZ20conv2d_update_outputILi16ELi16ELi16ELi1ELi16EEvPfS0_S0_iiiiiiiiiiiE9shFilters;
	mad.lo.s32 	%r102, %r8, 68, %r101;
	ld.shared.f32 	%f59, [%r102];
	mov.u32 	%r103, _ZZ20conv2d_update_outputILi16ELi16ELi16ELi1ELi16EEvPfS0_S0_iiiiiiiiiiiE8shImages;
	mad.lo.s32 	%r104, %r9, 68, %r103;
	ld.shared.f32 	%f60, [%r104];
	fma.rn.f32 	%f61, %f60, %f59, %f602;
	ld.shared.f32 	%f62, [%r104+1088];
	fma.rn.f32 	%f63, %f62, %f59, %f601;
	ld.shared.f32 	%f64, [%r104+2176];
	fma.rn.f32 	%f65, %f64, %f59, %f600;
	ld.shared.f32 	%f66, [%r104+3264];
	fma.rn.f32 	%f67, %f66, %f59, %f599;
	ld.shared.f32 	%f68, [%r104+4352];
	fma.rn.f32 	%f69, %f68, %f59, %f598;
	ld.shared.f32 	%f70, [%r104+5440];
	fma.rn.f32 	%f71, %f70, %f59, %f597;
	ld.shared.f32 	%f72, [%r104+6528];
	fma.rn.f32 	%f73, %f72, %f59, %f596;
	ld.shared.f32 	%f74, [%r104+7616];
	fma.rn.f32 	%f75, %f74, %f59, %f595;
	ld.shared.f32 	%f76, [%r104+8704];
	fma.rn.f32 	%f77, %f76, %f59, %f594;
	ld.shared.f32 	%f78, [%r104+9792];
	fma.rn.f32 	%f79, %f78, %f59, %f593;
	ld.shared.f32 	%f80, [%r104+10880];
	fma.rn.f32 	%f81, %f80, %f59, %f592;
	ld.shared.f32 	%f82, [%r104+11968];
	fma.rn.f32 	%f83, %f82, %f59, %f591;
	ld.shared.f32 	%f84, [%r104+13056];
	fma.rn.f32 	%f85, %f84, %f59, %f590;
	ld.shared.f32 	%f86, [%r104+14144];
	fma.rn.f32 	%f87, %f86, %f59, %f589;
	ld.shared.f32 	%f88, [%r104+15232];
	fma.rn.f32 	%f89, %f88, %f59, %f588;
	ld.shared.f32 	%f90, [%r104+16320];
	fma.rn.f32 	%f91, %f90, %f59, %f587;
	ld.shared.f32 	%f92, [%r102+4];
	ld.shared.f32 	%f93, [%r104+4];
	fma.rn.f32 	%f94, %f93, %f92, %f61;
	ld.shared.f32 	%f95, [%r104+1092];
	fma.rn.f32 	%f96, %f95, %f92, %f63;
	ld.shared.f32 	%f97, [%r104+2180];
	fma.rn.f32 	%f98, %f97, %f92, %f65;
	ld.shared.f32 	%f99, [%r104+3268];
	fma.rn.f32 	%f100, %f99, %f92, %f67;
	ld.shared.f32 	%f101, [%r104+4356];
	fma.rn.f32 	%f102, %f101, %f92, %f69;
	ld.shared.f32 	%f103, [%r104+5444];
	fma.rn.f32 	%f104, %f103, %f92, %f71;
	ld.shared.f32 	%f105, [%r104+6532];
	fma.rn.f32 	%f106, %f105, %f92, %f73;
	ld.shared.f32 	%f107, [%r104+7620];
	fma.rn.f32 	%f108, %f107, %f92, %f75;
	ld.shared.f32 	%f109, [%r104+8708];
	fma.rn.f32 	%f110, %f109, %f92, %f77;
	ld.shared.f32 	%f111, [%r104+9796];
	fma.rn.f32 	%f112, %f111, %f92, %f79;
	ld.shared.f32 	%f113, [%r104+10884];
	fma.rn.f32 	%f114, %f113, %f92, %f81;
	ld.shared.f32 	%f115, [%r104+11972];
	fma.rn.f32 	%f116, %f115, %f92, %f83;
	ld.shared.f32 	%f117, [%r104+13060];
	fma.rn.f32 	%f118, %f117, %f92, %f85;
	ld.shared.f32 	%f119, [%r104+14148];
	fma.rn.f32 	%f120, %f119, %f92, %f87;
	ld.shared.f32 	%f121, [%r104+15236];
	fma.rn.f32 	%f122, %f121, %f92, %f89;
	ld.shared.f32 	%f123, [%r104+16324];
	fma.rn.f32 	%f124, %f123, %f92, %f91;
	ld.shared.f32 	%f125, [%r102+8];
	ld.shared.f32 	%f126, [%r104+8];
	fma.rn.f32 	%f127, %f126, %f125, %f94;
	ld.shared.f32 	%f128, [%r104+1096];
	fma.rn.f32 	%f129, %f128, %f125, %f96;
	ld.shared.f32 	%f130, [%r104+2184];
	fma.rn.f32 	%f131, %f130, %f125, %f98;
	ld.shared.f32 	%f132, [%r104+3272];
	fma.rn.f32 	%f133, %f132, %f125, %f100;
	ld.shared.f32 	%f134, [%r104+4360];
	fma.rn.f32 	%f135, %f134, %f125, %f102;
	ld.shared.f32 	%f136, [%r104+5448];
	fma.rn.f32 	%f137, %f136, %f125, %f104;
	ld.shared.f32 	%f138, [%r104+6536];
	fma.rn.f32 	%f139, %f138, %f125, %f106;
	ld.shared.f32 	%f140, [%r104+7624];
	fma.rn.f32 	%f141, %f140, %f125, %f108;
	ld.shared.f32 	%f142, [%r104+8712];
	fma.rn.f32 	%f143, %f142, %f125, %f110;
	ld.shared.f32 	%f144, [%r104+9800];
	fma.rn.f32 	%f145, %f144, %f125, %f112;
	ld.shared.f32 	%f146, [%r104+10888];
	fma.rn.f32 	%f147, %f146, %f125, %f114;
	ld.shared.f32 	%f148, [%r104+11976];
	fma.rn.f32 	%f149, %f148, %f125, %f116;
	ld.shared.f32 	%f150, [%r104+13064];
	fma.rn.f32 	%f151, %f150, %f125, %f118;
	ld.shared.f32 	%f152, [%r104+14152];
	fma.rn.f32 	%f153, %f152, %f125, %f120;
	ld.shared.f32 	%f154, [%r104+15240];
	fma.rn.f32 	%f155, %f154, %f125, %f122;
	ld.shared.f32 	%f156, [%r104+16328];
	fma.rn.f32 	%f157, %f156, %f125, %f124;
	ld.shared.f32 	%f158, [%r102+12];
	ld.shared.f32 	%f159, [%r104+12];
	fma.rn.f32 	%f160, %f159, %f158, %f127;
	ld.shared.f32 	%f161, [%r104+1100];
	fma.rn.f32 	%f162, %f161, %f158, %f129;
	ld.shared.f32 	%f163, [%r104+2188];
	fma.rn.f32 	%f164, %f163, %f158, %f131;
	ld.shared.f32 	%f165, [%r104+3276];
	fma.rn.f32 	%f166, %f165, %f158, %f133;
	ld.shared.f32 	%f167, [%r104+4364];
	fma.rn.f32 	%f168, %f167, %f158, %f135;
	ld.shared.f32 	%f169, [%r104+5452];
	fma.rn.f32 	%f170, %f169, %f158, %f137;
	ld.shared.f32 	%f171, [%r104+6540];
	fma.rn.f32 	%f172, %f171, %f158, %f139;
	ld.shared.f32 	%f173, [%r104+7628];
	fma.rn.f32 	%f174, %f173, %f158, %f141;
	ld.shared.f32 	%f175, [%r104+8716];
	fma.rn.f32 	%f176, %f175, %f158, %f143;
	ld.shared.f32 	%f177, [%r104+9804];
	fma.rn.f32 	%f178, %f177, %f158, %f145;
	ld.shared.f32 	%f179, [%r104+10892];
	fma.rn.f32 	%f180, %f179, %f158, %f147;
	ld.shared.f32 	%f181, [%r104+11980];
	fma.rn.f32 	%f182, %f181, %f158, %f149;
	ld.shared.f32 	%f183, [%r104+13068];
	fma.rn.f32 	%f184, %f183, %f158, %f151;
	ld.shared.f32 	%f185, [%r104+14156];
	fma.rn.f32 	%f186, %f185, %f158, %f153;
	ld.shared.f32 	%f187, [%r104+15244];
	fma.rn.f32 	%f188, %f187, %f158, %f155;
	ld.shared.f32 	%f189, [%r104+16332];
	fma.rn.f32 	%f190, %f189, %f158, %f157;
	ld.shared.f32 	%f191, [%r102+16];
	ld.shared.f32 	%f192, [%r104+16];
	fma.rn.f32 	%f193, %f192, %f191, %f160;
	ld.shared.f32 	%f194, [%r104+1104];
	fma.rn.f32 	%f195, %f194, %f191, %f162;
	ld.shared.f32 	%f196, [%r104+2192];
	fma.rn.f32 	%f197, %f196, %f191, %f164;
	ld.shared.f32 	%f198, [%r104+3280];
	fma.rn.f32 	%f199, %f198, %f191, %f166;
	ld.shared.f32 	%f200, [%r104+4368];
	fma.rn.f32 	%f201, %f200, %f191, %f168;
	ld.shared.f32 	%f202, [%r104+5456];
	fma.rn.f32 	%f203, %f202, %f191, %f170;
	ld.shared.f32 	%f204, [%r104+6544];
	fma.rn.f32 	%f205, %f204, %f191, %f172;
	ld.shared.f32 	%f206, [%r104+7632];
	fma.rn.f32 	%f207, %f206, %f191, %f174;
	ld.shared.f32 	%f208, [%r104+8720];
	fma.rn.f32 	%f209, %f208, %f191, %f176;
	ld.shared.f32 	%f210, [%r104+9808];
	fma.rn.f32 	%f211, %f210, %f191, %f178;
	ld.shared.f32 	%f212, [%r104+10896];
	fma.rn.f32 	%f213, %f212, %f191, %f180;
	ld.shared.f32 	%f214, [%r104+11984];
	fma.rn.f32 	%f215, %f214, %f191, %f182;
	ld.shared.f32 	%f216, [%r104+13072];
	fma.rn.f32 	%f217, %f216, %f191, %f184;
	ld.shared.f32 	%f218, [%r104+14160];
	fma.rn.f32 	%f219, %f218, %f191, %f186;
	ld.shared.f32 	%f220, [%r104+15248];
	fma.rn.f32 	%f221, %f220, %f191, %f188;
	ld.shared.f32 	%f222, [%r104+16336];
	fma.rn.f32 	%f223, %f222, %f191, %f190;
	ld.shared.f32 	%f224, [%r102+20];
	ld.shared.f32 	%f225, [%r104+20];
	fma.rn.f32 	%f226, %f225, %f224, %f193;
	ld.shared.f32 	%f227, [%r104+1108];
	fma.rn.f32 	%f228, %f227, %f224, %f195;
	ld.shared.f32 	%f229, [%r104+2196];
	fma.rn.f32 	%f230, %f229, %f224, %f197;
	ld.shared.f32 	%f231, [%r104+3284];
	fma.rn.f32 	%f232, %f231, %f224, %f199;
	ld.shared.f32 	%f233, [%r104+4372];
	fma.rn.f32 	%f234, %f233, %f224, %f201;
	ld.shared.f32 	%f235, [%r104+5460];
	fma.rn.f32 	%f236, %f235, %f224, %f203;
	ld.shared.f32 	%f237, [%r104+6548];
	fma.rn.f32 	%f238, %f237, %f224, %f205;
	ld.shared.f32 	%f239, [%r104+7636];
	fma.rn.f32 	%f240, %f239, %f224, %f207;
	ld.shared.f32 	%f241, [%r104+8724];
	fma.rn.f32 	%f242, %f241, %f224, %f209;
	ld.shared.f32 	%f243, [%r104+9812];
	fma.rn.f32 	%f244, %f243, %f224, %f211;
	ld.shared.f32 	%f245, [%r104+10900];
	fma.rn.f32 	%f246, %f245, %f224, %f213;
	ld.shared.f32 	%f247, [%r104+11988];
	fma.rn.f32 	%f248, %f247, %f224, %f215;
	ld.shared.f32 	%f249, [%r104+13076];
	fma.rn.f32 	%f250, %f249, %f224, %f217;
	ld.shared.f32 	%f251, [%r104+14164];
	fma.rn.f32 	%f252, %f251, %f224, %f219;
	ld.shared.f32 	%f253, [%r104+15252];
	fma.rn.f32 	%f254, %f253, %f224, %f221;
	ld.shared.f32 	%f255, [%r104+16340];
	fma.rn.f32 	%f256, %f255, %f224, %f223;
	ld.shared.f32 	%f257, [%r102+24];
	ld.shared.f32 	%f258, [%r104+24];
	fma.rn.f32 	%f259, %f258, %f257, %f226;
	ld.shared.f32 	%f260, [%r104+1112];
	fma.rn.f32 	%f261, %f260, %f257, %f228;
	ld.shared.f32 	%f262, [%r104+2200];
	fma.rn.f32 	%f263, %f262, %f257, %f230;
	ld.shared.f32 	%f264, [%r104+3288];
	fma.rn.f32 	%f265, %f264, %f257, %f232;
	ld.shared.f32 	%f266, [%r104+4376];
	fma.rn.f32 	%f267, %f266, %f257, %f234;
	ld.shared.f32 	%f268, [%r104+5464];
	fma.rn.f32 	%f269, %f268, %f257, %f236;
	ld.shared.f32 	%f270, [%r104+6552];
	fma.rn.f32 	%f271, %f270, %f257, %f238;
	ld.shared.f32 	%f272, [%r104+7640];
	fma.rn.f32 	%f273, %f272, %f257, %f240;
	ld.shared.f32 	%f274, [%r104+8728];
	fma.rn.f32 	%f275, %f274, %f257, %f242;
	ld.shared.f32 	%f276, [%r104+9816];
	fma.rn.f32 	%f277, %f276, %f257, %f244;
	ld.shared.f32 	%f278, [%r104+10904];
	fma.rn.f32 	%f279, %f278, %f257, %f246;
	ld.shared.f32 	%f280, [%r104+11992];
	fma.rn.f32 	%f281, %f280, %f257, %f248;
	ld.shared.f32 	%f282, [%r104+13080];
	fma.rn.f32 	%f283, %f282, %f257, %f250;
	ld.shared.f32 	%f284, [%r104+14168];
	fma.rn.f32 	%f285, %f284, %f257, %f252;
	ld.shared.f32 	%f286, [%r104+15256];
	fma.rn.f32 	%f287, %f286, %f257, %f254;
	ld.shared.f32 	%f288, [%r104+16344];
	fma.rn.f32 	%f289, %f288, %f257, %f256;
	ld.shared.f32 	%f290, [%r102+28];
	ld.shared.f32 	%f291, [%r104+28];
	fma.rn.f32 	%f292, %f291, %f290, %f259;
	ld.shared.f32 	%f293, [%r104+1116];
	fma.rn.f32 	%f294, %f293, %f290, %f261;
	ld.shared.f32 	%f295, [%r104+2204];
	fma.rn.f32 	%f296, %f295, %f290, %f263;
	ld.shared.f32 	%f297, [%r104+3292];
	fma.rn.f32 	%f298, %f297, %f290, %f265;
	ld.shared.f32 	%f299, [%r104+4380];
	fma.rn.f32 	%f300, %f299, %f290, %f267;
	ld.shared.f32 	%f301, [%r104+5468];
	fma.rn.f32 	%f302, %f301, %f290, %f269;
	ld.shared.f32 	%f303, [%r104+6556];
	fma.rn.f32 	%f304, %f303, %f290, %f271;
	ld.shared.f32 	%f305, [%r104+7644];
	fma.rn.f32 	%f306, %f305, %f290, %f273;
	ld.shared.f32 	%f307, [%r104+8732];
	fma.rn.f32 	%f308, %f307, %f290, %f275;
	ld.shared.f32 	%f309, [%r104+9820];
	fma.rn.f32 	%f310, %f309, %f290, %f277;
	ld.shared.f32 	%f311, [%r104+10908];
	fma.rn.f32 	%f312, %f311, %f290, %f279;
	ld.shared.f32 	%f313, [%r104+11996];
	fma.rn.f32 	%f314, %f313, %f290, %f281;
	ld.shared.f32 	%f315, [%r104+13084];
	fma.rn.f32 	%f316, %f315, %f290, %f283;
	ld.shared.f32 	%f317, [%r104+14172];
	fma.rn.f32 	%f318, %f317, %f290, %f285;
	ld.shared.f32 	%f319, [%r104+15260];
	fma.rn.f32 	%f320, %f319, %f290, %f287;
	ld.shared.f32 	%f321, [%r104+16348];
	fma.rn.f32 	%f322, %f321, %f290, %f289;
	ld.shared.f32 	%f323, [%r102+32];
	ld.shared.f32 	%f324, [%r104+32];
	fma.rn.f32 	%f325, %f324, %f323, %f292;
	ld.shared.f32 	%f326, [%r104+1120];
	fma.rn.f32 	%f327, %f326, %f323, %f294;
	ld.shared.f32 	%f328, [%r104+2208];
	fma.rn.f32 	%f329, %f328, %f323, %f296;
	ld.shared.f32 	%f330, [%r104+3296];
	fma.rn.f32 	%f331, %f330, %f323, %f298;
	ld.shared.f32 	%f332, [%r104+4384];
	fma.rn.f32 	%f333, %f332, %f323, %f300;
	ld.shared.f32 	%f334, [%r104+5472];
	fma.rn.f32 	%f335, %f334, %f323, %f302;
	ld.shared.f32 	%f336, [%r104+6560];
	fma.rn.f32 	%f337, %f336, %f323, %f304;
	ld.shared.f32 	%f338, [%r104+7648];
	fma.rn.f32 	%f339, %f338, %f323, %f306;
	ld.shared.f32 	%f340, [%r104+8736];
	fma.rn.f32 	%f341, %f340, %f323, %f308;
	ld.shared.f32 	%f342, [%r104+9824];
	fma.rn.f32 	%f343, %f342, %f323, %f310;
	ld.shared.f32 	%f344, [%r104+10912];
	fma.rn.f32 	%f345, %f344, %f323, %f312;
	ld.shared.f32 	%f346, [%r104+12000];
	fma.rn.f32 	%f347, %f346, %f323, %f314;
	ld.shared.f32 	%f348, [%r104+13088];
	fma.rn.f32 	%f349, %f348, %f323, %f316;
	ld.shared.f32 	%f350, [%r104+14176];
	fma.rn.f32 	%f351, %f350, %f323, %f318;
	ld.shared.f32 	%f352, [%r104+15264];
	fma.rn.f32 	%f353, %f352, %f323, %f320;
	ld.shared.f32 	%f354, [%r104+16352];
	fma.rn.f32 	%f355, %f354, %f323, %f322;
	ld.shared.f32 	%f356, [%r102+36];
	ld.shared.f32 	%f357, [%r104+36];
	fma.rn.f32 	%f358, %f357, %f356, %f325;
	ld.shared.f32 	%f359, [%r104+1124];
	fma.rn.f32 	%f360, %f359, %f356, %f327;
	ld.shared.f32 	%f361, [%r104+2212];
	fma.rn.f32 	%f362, %f361, %f356, %f329;
	ld.shared.f32 	%f363, [%r104+3300];
	fma.rn.f32 	%f364, %f363, %f356, %f331;
	ld.shared.f32 	%f365, [%r104+4388];
	fma.rn.f32 	%f366, %f365, %f356, %f333;
	ld.shared.f32 	%f367, [%r104+5476];
	fma.rn.f32 	%f368, %f367, %f356, %f335;
	ld.shared.f32 	%f369, [%r104+6564];
	fma.rn.f32 	%f370, %f369, %f356, %f337;
	ld.shared.f32 	%f371, [%r104+7652];
	fma.rn.f32 	%f372, %f371, %f356, %f339;
	ld.shared.f32 	%f373, [%r104+8740];
	fma.rn.f32 	%f374, %f373, %f356, %f341;
	ld.shared.f32 	%f375, [%r104+9828];
	fma.rn.f32 	%f376, %f375, %f356, %f343;
	ld.shared.f32 	%f377, [%r104+10916];
	fma.rn.f32 	%f378, %f377, %f356, %f345;
	ld.shared.f32 	%f379, [%r104+12004];
	fma.rn.f32 	%f380, %f379, %f356, %f347;
	ld.shared.f32 	%f381, [%r104+13092];
	fma.rn.f32 	%f382, %f381, %f356, %f349;
	ld.shared.f32 	%f383, [%r104+14180];
	fma.rn.f32 	%f384, %f383, %f356, %f351;
	ld.shared.f32 	%f385, [%r104+15268];
	fma.rn.f32 	%f386, %f385, %f356, %f353;
	ld.shared.f32 	%f387, [%r104+16356];
	fma.rn.f32 	%f388, %f387, %f356, %f355;
	ld.shared.f32 	%f389, [%r102+40];
	ld.shared.f32 	%f390, [%r104+40];
	fma.rn.f32 	%f391, %f390, %f389, %f358;
	ld.shared.f32 	%f392, [%r104+1128];
	fma.rn.f32 	%f393, %f392, %f389, %f360;
	ld.shared.f32 	%f394, [%r104+2216];
	fma.rn.f32 	%f395, %f394, %f389, %f362;
	ld.shared.f32 	%f396, [%r104+3304];
	fma.rn.f32 	%f397, %f396, %f389, %f364;
	ld.shared.f32 	%f398, [%r104+4392];
	fma.rn.f32 	%f399, %f398, %f389, %f366;
	ld.shared.f32 	%f400, [%r104+5480];
	fma.rn.f32 	%f401, %f400, %f389, %f368;
	ld.shared.f32 	%f402, [%r104+6568];
	fma.rn.f32 	%f403, %f402, %f389, %f370;
	ld.shared.f32 	%f404, [%r104+7656];
	fma.rn.f32 	%f405, %f404, %f389, %f372;
	ld.shared.f32 	%f406, [%r104+8744];
	fma.rn.f32 	%f407, %f406, %f389, %f374;
	ld.shared.f32 	%f408, [%r104+9832];
	fma.rn.f32 	%f409, %f408, %f389, %f376;
	ld.shared.f32 	%f410, [%r104+10920];
	fma.rn.f32 	%f411, %f410, %f389, %f378;
	ld.shared.f32 	%f412, [%r104+12008];
	fma.rn.f32 	%f413, %f412, %f389, %f380;
	ld.shared.f32 	%f414, [%r104+13096];
	fma.rn.f32 	%f415, %f414, %f389, %f382;
	ld.shared.f32 	%f416, [%r104+14184];
	fma.rn.f32 	%f417, %f416, %f389, %f384;
	ld.shared.f32 	%f418, [%r104+15272];
	fma.rn.f32 	%f419, %f418, %f389, %f386;
	ld.shared.f32 	%f420, [%r104+16360];
	fma.rn.f32 	%f421, %f420, %f389, %f388;
	ld.shared.f32 	%f422, [%r102+44];
	ld.shared.f32 	%f423, [%r104+44];
	fma.rn.f32 	%f424, %f423, %f422, %f391;
	ld.shared.f32 	%f425, [%r104+1132];
	fma.rn.f32 	%f426, %f425, %f422, %f393;
	ld.shared.f32 	%f427, [%r104+2220];
	fma.rn.f32 	%f428, %f427, %f422, %f395;
	ld.shared.f32 	%f429, [%r104+3308];
	fma.rn.f32 	%f430, %f429, %f422, %f397;
	ld.shared.f32 	%f431, [%r104+4396];
	fma.rn.f32 	%f432, %f431, %f422, %f399;
	ld.shared.f32 	%f433, [%r104+5484];
	fma.rn.f32 	%f434, %f433, %f422, %f401;
	ld.shared.f32 	%f435, [%r104+6572];
	fma.rn.f32 	%f436, %f435, %f422, %f403;
	ld.shared.f32 	%f437, [%r104+7660];
	fma.rn.f32 	%f438, %f437, %f422, %f405;
	ld.shared.f32 	%f439, [%r104+8748];
	fma.rn.f32 	%f440, %f439, %f422, %f407;
	ld.shared.f32 	%f441, [%r104+9836];
	fma.rn.f32 	%f442, %f441, %f422, %f409;
	ld.shared.f32 	%f443, [%r104+10924];
	fma.rn.f32 	%f444, %f443, %f422, %f411;
	ld.shared.f32 	%f445, [%r104+12012];
	fma.rn.f32 	%f446, %f445, %f422, %f413;
	ld.shared.f32 	%f447, [%r104+13100];
	fma.rn.f32 	%f448, %f447, %f422, %f415;
	ld.shared.f32 	%f449, [%r104+14188];
	fma.rn.f32 	%f450, %f449, %f422, %f417;
	ld.shared.f32 	%f451, [%r104+15276];
	fma.rn.f32 	%f452, %f451, %f422, %f419;
	ld.shared.f32 	%f453, [%r104+16364];
	fma.rn.f32 	%f454, %f453, %f422, %f421;
	ld.shared.f32 	%f455, [%r102+48];
	ld.shared.f32 	%f456, [%r104+48];
	fma.rn.f32 	%f457, %f456, %f455, %f424;
	ld.shared.f32 	%f458, [%r104+1136];
	fma.rn.f32 	%f459, %f458, %f455, %f426;
	ld.shared.f32 	%f460, [%r104+2224];
	fma.rn.f32 	%f461, %f460, %f455, %f428;
	ld.shared.f32 	%f462, [%r104+3312];
	fma.rn.f32 	%f463, %f462, %f455, %f430;
	ld.shared.f32 	%f464, [%r104+4400];
	fma.rn.f32 	%f465, %f464, %f455, %f432;
	ld.shared.f32 	%f466, [%r104+5488];
	fma.rn.f32 	%f467, %f466, %f455, %f434;
	ld.shared.f32 	%f468, [%r104+6576];
	fma.rn.f32 	%f469, %f468, %f455, %f436;
	ld.shared.f32 	%f470, [%r104+7664];
	fma.rn.f32 	%f471, %f470, %f455, %f438;
	ld.shared.f32 	%f472, [%r104+8752];
	fma.rn.f32 	%f473, %f472, %f455, %f440;
	ld.shared.f32 	%f474, [%r104+9840];
	fma.rn.f32 	%f475, %f474, %f455, %f442;
	ld.shared.f32 	%f476, [%r104+10928];
	fma.rn.f32 	%f477, %f476, %f455, %f444;
	ld.shared.f32 	%f478, [%r104+12016];
	fma.rn.f32 	%f479, %f478, %f455, %f446;
	ld.shared.f32 	%f480, [%r104+13104];
	fma.rn.f32 	%f481, %f480, %f455, %f448;
	ld.shared.f32 	%f482, [%r104+14192];
	fma.rn.f32 	%f483, %f482, %f455, %f450;
	ld.shared.f32 	%f484, [%r104+15280];
	fma.rn.f32 	%f485, %f484, %f455, %f452;
	ld.shared.f32 	%f486, [%r104+16368];
	fma.rn.f32 	%f487, %f486, %f455, %f454;
	ld.shared.f32 	%f488, [%r102+52];
	ld.shared.f32 	%f489, [%r104+52];
	fma.rn.f32 	%f490, %f489, %f488, %f457;
	ld.shared.f32 	%f491, [%r104+1140];
	fma.rn.f32 	%f492, %f491, %f488, %f459;
	ld.shared.f32 	%f493, [%r104+2228];
	fma.rn.f32 	%f494, %f493, %f488, %f461;
	ld.shared.f32 	%f495, [%r104+3316];
	fma.rn.f32 	%f496, %f495, %f488, %f463;
	ld.shared.f32 	%f497, [%r104+4404];
	fma.rn.f32 	%f498, %f497, %f488, %f465;
	ld.shared.f32 	%f499, [%r104+5492];
	fma.rn.f32 	%f500, %f499, %f488, %f467;
	ld.shared.f32 	%f501, [%r104+6580];
	fma.rn.f32 	%f502, %f501, %f488, %f469;
	ld.shared.f32 	%f503, [%r104+7668];
	fma.rn.f32 	%f504, %f503, %f488, %f471;
	ld.shared.f32 	%f505, [%r104+8756];
	fma.rn.f32 	%f506, %f505, %f488, %f473;
	ld.shared.f32 	%f507, [%r104+9844];
	fma.rn.f32 	%f508, %f507, %f488, %f475;
	ld.shared.f32 	%f509, [%r104+10932];
	fma.rn.f32 	%f510, %f509, %f488, %f477;
	ld.shared.f32 	%f511, [%r104+12020];
	fma.rn.f32 	%f512, %f511, %f488, %f479;
	ld.shared.f32 	%f513, [%r104+13108];
	fma.rn.f32 	%f514, %f513, %f488, %f481;
	ld.shared.f32 	%f515, [%r104+14196];
	fma.rn.f32 	%f516, %f515, %f488, %f483;
	ld.shared.f32 	%f517, [%r104+15284];
	fma.rn.f32 	%f518, %f517, %f488, %f485;
	ld.shared.f32 	%f519, [%r104+16372];
	fma.rn.f32 	%f520, %f519, %f488, %f487;
	ld.shared.f32 	%f521, [%r102+56];
	ld.shared.f32 	%f522, [%r104+56];
	fma.rn.f32 	%f523, %f522, %f521, %f490;
	ld.shared.f32 	%f524, [%r104+1144];
	fma.rn.f32 	%f525, %f524, %f521, %f492;
	ld.shared.f32 	%f526, [%r104+2232];
	fma.rn.f32 	%f527, %f526, %f521, %f494;
	ld.shared.f32 	%f528, [%r104+3320];
	fma.rn.f32 	%f529, %f528, %f521, %f496;
	ld.shared.f32 	%f530, [%r104+4408];
	fma.rn.f32 	%f531, %f530, %f521, %f498;
	ld.shared.f32 	%f532, [%r104+5496];
	fma.rn.f32 	%f533, %f532, %f521, %f500;
	ld.shared.f32 	%f534, [%r104+6584];
	fma.rn.f32 	%f535, %f534, %f521, %f502;
	ld.shared.f32 	%f536, [%r104+7672];
	fma.rn.f32 	%f537, %f536, %f521, %f504;
	ld.shared.f32 	%f538, [%r104+8760];
	fma.rn.f32 	%f539, %f538, %f521, %f506;
	ld.shared.f32 	%f540, [%r104+9848];
	fma.rn.f32 	%f541, %f540, %f521, %f508;
	ld.shared.f32 	%f542, [%r104+10936];
	fma.rn.f32 	%f543, %f542, %f521, %f510;
	ld.shared.f32 	%f544, [%r104+12024];
	fma.rn.f32 	%f545, %f544, %f521, %f512;
	ld.shared.f32 	%f546, [%r104+13112];
	fma.rn.f32 	%f547, %f546, %f521, %f514;
	ld.shared.f32 	%f548, [%r104+14200];
	fma.rn.f32 	%f549, %f548, %f521, %f516;
	ld.shared.f32 	%f550, [%r104+15288];
	fma.rn.f32 	%f551, %f550, %f521, %f518;
	ld.shared.f32 	%f552, [%r104+16376];
	fma.rn.f32 	%f553, %f552, %f521, %f520;
	ld.shared.f32 	%f554, [%r102+60];
	ld.shared.f32 	%f555, [%r104+60];
	fma.rn.f32 	%f602, %f555, %f554, %f523;
	ld.shared.f32 	%f556, [%r104+1148];
	fma.rn.f32 	%f601, %f556, %f554, %f525;
	ld.shared.f32 	%f557, [%r104+2236];
	fma.rn.f32 	%f600, %f557, %f554, %f527;
	ld.shared.f32 	%f558, [%r104+3324];
	fma.rn.f32 	%f599, %f558, %f554, %f529;
	ld.shared.f32 	%f559, [%r104+4412];
	fma.rn.f32 	%f598, %f559, %f554, %f531;
	ld.shared.f32 	%f560, [%r104+5500];
	fma.rn.f32 	%f597, %f560, %f554, %f533;
	ld.shared.f32 	%f561, [%r104+6588];
	fma.rn.f32 	%f596, %f561, %f554, %f535;
	ld.shared.f32 	%f562, [%r104+7676];
	fma.rn.f32 	%f595, %f562, %f554, %f537;
	ld.shared.f32 	%f563, [%r104+8764];
	fma.rn.f32 	%f594, %f563, %f554, %f539;
	ld.shared.f32 	%f564, [%r104+9852];
	fma.rn.f32 	%f593, %f564, %f554, %f541;
	ld.shared.f32 	%f565, [%r104+10940];
	fma.rn.f32 	%f592, %f565, %f554, %f543;
	ld.shared.f32 	%f566, [%r104+12028];
	fma.rn.f32 	%f591, %f566, %f554, %f545;
	ld.shared.f32 	%f567, [%r104+13116];
	fma.rn.f32 	%f590, %f567, %f554, %f547;
	ld.shared.f32 	%f568, [%r104+14204];
	fma.rn.f32 	%f589, %f568, %f554, %f549;
	ld.shared.f32 	%f569, [%r104+15292];
	fma.rn.f32 	%f588, %f569, %f554, %f551;
	ld.shared.f32 	%f570, [%r104+16380];
	fma.rn.f32 	%f587, %f570, %f554, %f553;
	bar.sync 	0;
	add.s32 	%r125, %r125, 16;
	setp.lt.s32 	%p11, %r125, %r3;
	@%p11 bra 	$L__BB12_2;
$L__BB12_16:
	mul.lo.s32 	%r105, %r47, %r4;
	shl.b32 	%r106, %r105, 4;
	add.s32 	%r107, %r7, %r9;
	mad.lo.s32 	%r108, %r47, %r107, %r8;
	add.s32 	%r109, %r108, %r6;
	mad.lo.s32 	%r110, %r109, %r4, %r5;
	cvta.to.global.u64 	%rd44, %rd9;
	mul.wide.u32 	%rd45, %r110, 4;
	add.s64 	%rd46, %rd44, %rd45;
	st.global.f32 	[%rd46], %f602;
	mul.wide.s32 	%rd47, %r106, 4;
	add.s64 	%rd48, %rd46, %rd47;
	st.global.f32 	[%rd48], %f601;
	shl.b32 	%r111, %r105, 5;
	mul.wide.s32 	%rd49, %r111, 4;
	add.s64 	%rd50, %rd46, %rd49;
	st.global.f32 	[%rd50], %f600;
	mul.lo.s32 	%r112, %r105, 48;
	mul.wide.s32 	%rd51, %r112, 4;
	add.s64 	%rd52, %rd46, %rd51;
	st.global.f32 	[%rd52], %f599;
	shl.b32 	%r113, %r105, 6;
	mul.wide.s32 	%rd53, %r113, 4;
	add.s64 	%rd54, %rd46, %rd53;
	st.global.f32 	[%rd54], %f598;
	mul.lo.s32 	%r114, %r105, 80;
	mul.wide.s32 	%rd55, %r114, 4;
	add.s64 	%rd56, %rd46, %rd55;
	st.global.f32 	[%rd56], %f597;
	mul.lo.s32 	%r115, %r105, 96;
	mul.wide.s32 	%rd57, %r115, 4;
	add.s64 	%rd58, %rd46, %rd57;
	st.global.f32 	[%rd58], %f596;
	mul.lo.s32 	%r116, %r105, 112;
	mul.wide.s32 	%rd59, %r116, 4;
	add.s64 	%rd60, %rd46, %rd59;
	st.global.f32 	[%rd60], %f595;
	shl.b32 	%r117, %r105, 7;
	mul.wide.s32 	%rd61, %r117, 4;
	add.s64 	%rd62, %rd46, %rd61;
	st.global.f32 	[%rd62], %f594;
	mul.lo.s32 	%r118, %r105, 144;
	mul.wide.s32 	%rd63, %r118, 4;
	add.s64 	%rd64, %rd46, %rd63;
	st.global.f32 	[%rd64], %f593;
	mul.lo.s32 	%r119, %r105, 160;
	mul.wide.s32 	%rd65, %r119, 4;
	add.s64 	%rd66, %rd46, %rd65;
	st.global.f32 	[%rd66], %f592;
	mul.lo.s32 	%r120, %r105, 176;
	mul.wide.s32 	%rd67, %r120, 4;
	add.s64 	%rd68, %rd46, %rd67;
	st.global.f32 	[%rd68], %f591;
	mul.lo.s32 	%r121, %r105, 192;
	mul.wide.s32 	%rd69, %r121, 4;
	add.s64 	%rd70, %rd46, %rd69;
	st.global.f32 	[%rd70], %f590;
	mul.lo.s32 	%r122, %r105, 208;
	mul.wide.s32 	%rd71, %r122, 4;
	add.s64 	%rd72, %rd46, %rd71;
	st.global.f32 	[%rd72], %f589;
	mul.lo.s32 	%r123, %r105, 224;
	mul.wide.s32 	%rd73, %r123, 4;
	add.s64 	%rd74, %rd46, %rd73;
	st.global.f32 	[%rd74], %f588;
	mul.lo.s32 	%r124, %r105, 240;
	mul.wide.s32 	%rd75, %r124, 4;
	add.s64 	%rd76, %rd46, %rd75;
	st.global.f32 	[%rd76], %f587;
	ret;

}
	// .globl	_Z20conv2d_update_outputILi16ELi16ELi16ELi2ELi16EEvPfS0_S0_iiiiiiiiiii
.visible .entry _Z20conv2d_update_outputILi16ELi16ELi16ELi2ELi16EEvPfS0_S0_iiiiiiiiiii(
	.param .u64 .ptr .align 1 _Z20conv2d_update_outputILi16ELi16ELi16ELi2ELi16EEvPfS0_S0_iiiiiiiiiii_param_0,
	.param .u64 .ptr .align 1 _Z20conv2d_update_outputILi16ELi16ELi16ELi2ELi16EEvPfS0_S0_iiiiiiiiiii_param_1,
	.param .u64 .ptr .align 1 _Z20conv2d_update_outputILi16ELi16ELi16ELi2ELi16EEvPfS0_S0_iiiiiiiiiii_param_2,
	.param .u32 _Z20conv2d_update_outputILi16ELi16ELi16ELi2ELi16EEvPfS0_S0_iiiiiiiiiii_param_3,
	.param .u32 _Z20conv2d_update_outputILi16ELi16ELi16ELi2ELi16EEvPfS0_S0_iiiiiiiiiii_param_4,
	.param .u32 _Z20conv2d_update_outputILi16ELi16ELi16ELi2ELi16EEvPfS0_S0_iiiiiiiiiii_param_5,
	.param .u32 _Z20conv2d_update_outputILi16ELi16ELi16ELi2ELi16EEvPfS0_S0_iiiiiiiiiii_param_6,
	.param .u32 _Z20conv2d_update_outputILi16ELi16ELi16ELi2ELi16EEvPfS0_S0_iiiiiiiiiii_param_7,
	.param .u32 _Z20conv2d_update_outputILi16ELi16ELi16ELi2ELi16EEvPfS0_S0_iiiiiiiiiii_param_8,
	.param .u32 _Z20conv2d_update_outputILi16ELi16ELi16ELi2ELi16EEvPfS0_S0_iiiiiiiiiii_param_9,
	.param .u32 _Z20conv2d_update_outputILi16ELi16ELi16ELi2ELi16EEvPfS0_S0_iiiiiiiiiii_param_10,
	.param .u32 _Z20conv2d_update_outputILi16ELi16ELi16ELi2ELi16EEvPfS0_S0_iiiiiiiiiii_param_11,
	.param .u32 _Z20conv2d_update_outputILi16ELi16ELi16ELi2ELi16EEvPfS0_S0_iiiiiiiiiii_param_12,
	.param .u32 _Z20conv2d_update_outputILi16ELi16ELi16ELi2ELi16EEvPfS0_S0_iiiiiiiiiii_param_13
)
{
	.reg .pred 	%p<14>;
	.reg .b32 	%r<138>;
	.reg .b32 	%f<939>;
	.reg .b64 	%rd<109>;
	// demoted variable
	.shared .align 4 .b8 _ZZ20conv2d_update_outputILi16ELi16ELi16ELi2ELi16EEvPfS0_S0_iiiiiiiiiiiE9shFilters[2176];
	// demoted variable
	.shared .align 4 .b8 _ZZ20conv2d_update_outputILi16ELi16ELi16ELi2ELi16EEvPfS0_S0_iiiiiiiiiiiE8shImages[17408];
	ld.param.u64 	%rd10, [_Z20conv2d_update_outputILi16ELi16ELi16ELi2ELi16EEvPfS0_S0_iiiiiiiiiii_param_0];
	ld.param.u64 	%rd8, [_Z20conv2d_update_outputILi16ELi16ELi16ELi2ELi16EEvPfS0_S0_iiiiiiiiiii_param_1];
	ld.param.u64 	%rd9, [_Z20conv2d_update_outputILi16ELi16ELi16ELi2ELi16EEvPfS0_S0_iiiiiiiiiii_param_2];
	ld.param.u32 	%r40, [_Z20conv2d_update_outputILi16ELi16ELi16ELi2ELi16EEvPfS0_S0_iiiiiiiiiii_param_4];
	ld.param.u32 	%r44, [_Z20conv2d_update_outputILi16ELi16ELi16ELi2ELi16EEvPfS0_S0_iiiiiiiiiii_param_5];
	ld.param.u32 	%r41, [_Z20conv2d_update_outputILi16ELi16ELi16ELi2ELi16EEvPfS0_S0_iiiiiiiiiii_param_6];
	ld.param.u32 	%r42, [_Z20conv2d_update_outputILi16ELi16ELi16ELi2ELi16EEvPfS0_S0_iiiiiiiiiii_param_7];
	ld.param.u32 	%r45, [_Z20conv2d_update_outputILi16ELi16ELi16ELi2ELi16EEvPfS0_S0_iiiiiiiiiii_param_8];
	ld.param.u32 	%r43, [_Z20conv2d_update_outputILi16ELi16ELi16ELi2ELi16EEvPfS0_S0_iiiiiiiiiii_param_9];
	ld.param.u32 	%r46, [_Z20conv2d_update_outputILi16ELi16ELi16ELi2ELi16EEvPfS0_S0_iiiiiiiiiii_param_10];
	ld.param.u32 	%r47, [_Z20conv2d_update_outputILi16ELi16ELi16ELi2ELi16EEvPfS0_S0_iiiiiiiiiii_param_11];
	ld.param.u32 	%r48, [_Z20conv2d_update_outputILi16ELi16ELi16ELi2ELi16EEvPfS0_S0_iiiiiiiiiii_param_12];
	ld.param.u32 	%r49, [_Z20conv2d_update_outputILi16ELi16ELi16ELi2ELi16EEvPfS0_S0_iiiiiiiiiii_param_13];
	cvta.to.global.u64 	%rd1, %rd10;
	mul.lo.s32 	%r1, %r41, %r44;
	mul.lo.s32 	%r2, %r43, %r45;
	mul.lo.s32 	%r3, %r2, %r40;
	mul.lo.s32 	%r4, %r47, %r46;
	shr.s32 	%r50, %r42, 31;
	shr.u32 	%r51, %r50, 27;
	add.s32 	%r52, %r42, %r51;
	shr.s32 	%r53, %r52, 5;
	mov.u32 	%r54, %ctaid.y;
	div.u32 	%r5, %r54, %r53;
	mul.lo.s32 	%r55, %r5, %r53;
	sub.s32 	%r56, %r54, %r55;
	shl.b32 	%r6, %r56, 5;
	mov.u32 	%r57, %ctaid.x;
	shl.b32 	%r7, %r57, 8;
	mov.u32 	%r8, %tid.y;
	mov.u32 	%r9, %tid.x;
	div.s32 	%r58, %r5, %r47;
	mul.lo.s32 	%r59, %r58, %r47;
	sub.s32 	%r60, %r5, %r59;
	mul.lo.s32 	%r10, %r60, %r49;
	mul.lo.s32 	%r11, %r58, %r48;
	and.b32  	%r12, %r9, 15;
	shr.u32 	%r61, %r9, 4;
	add.s32 	%r13, %r61, %r8;
	mul.lo.s32 	%r62, %r40, %r7;
	mul.lo.s32 	%r14, %r62, %r1;
	bar.sync 	0;
	setp.lt.s32 	%p1, %r3, 1;
	mov.f32 	%f907, 0f00000000;
	mov.f32 	%f908, %f907;
	mov.f32 	%f909, %f907;
	mov.f32 	%f910, %f907;
	mov.f32 	%f911, %f907;
	mov.f32 	%f912, %f907;
	mov.f32 	%f913, %f907;
	mov.f32 	%f914, %f907;
	mov.f32 	%f915, %f907;
	mov.f32 	%f916, %f907;
	mov.f32 	%f917, %f907;
	mov.f32 	%f918, %f907;
	mov.f32 	%f919, %f907;
	mov.f32 	%f920, %f907;
	mov.f32 	%f921, %f907;
	mov.f32 	%f922, %f907;
	mov.f32 	%f923, %f907;
	mov.f32 	%f924, %f907;
	mov.f32 	%f925, %f907;
	mov.f32 	%f926, %f907;
	mov.f32 	%f927, %f907;
	mov.f32 	%f928, %f907;
	mov.f32 	%f929, %f907;
	mov.f32 	%f930, %f907;
	mov.f32 	%f931, %f907;
	mov.f32 	%f932, %f907;
	mov.f32 	%f933, %f907;
	mov.f32 	%f934, %f907;
	mov.f32 	%f935, %f907;
	mov.f32 	%f936, %f907;
	mov.f32 	%f937, %f907;
	mov.f32 	%f938, %f907;
	@%p1 bra 	$L__BB13_16;
	shl.b32 	%r64, %r12, 2;
	mov.u32 	%r65, _ZZ20conv2d_update_outputILi16ELi16ELi16ELi2ELi16EEvPfS0_S0_iiiiiiiiiiiE9shFilters;
	add.s32 	%r15, %r65, %r64;
	mul.lo.s32 	%r16, %r1, %r40;
	mov.u32 	%r66, _ZZ20conv2d_update_outputILi16ELi16ELi16ELi2ELi16EEvPfS0_S0_iiiiiiiiiiiE8shImages;
	add.s32 	%r17, %r66, %r64;
	max.u32 	%r67, %r13, 240;
	sub.s32 	%r68, %r67, %r13;
	add.s32 	%r18, %r68, 15;
	mad.lo.s32 	%r69, %r9, 68, %r66;
	add.s32 	%r19, %r69, 60;
	and.b32  	%r20, %r18, 48;
	mul.lo.s32 	%r70, %r16, %r13;
	mul.lo.s32 	%r71, %r13, 68;
	add.s32 	%r21, %r17, %r71;
	shl.b32 	%r22, %r16, 4;
	add.s32 	%r72, %r70, %r22;
	cvt.s64.s32 	%rd2, %r72;
	shl.b32 	%r23, %r16, 5;
	add.s32 	%r73, %r23, %r70;
	cvt.s64.s32 	%rd3, %r73;
	add.s32 	%r74, %r71, %r64;
	add.s32 	%r24, %r65, %r74;
	cvt.s64.s32 	%rd4, %r14;
	cvta.to.global.u64 	%rd5, %rd8;
	mov.b32 	%r132, 0;
	mov.f32 	%f907, 0f00000000;
$L__BB13_2:
	add.s32 	%r26, %r132, %r12;
	setp.lt.s32 	%p2, %r26, %r3;
	@%p2 bra 	$L__BB13_5;
	setp.gt.u32 	%p3, %r13, 31;
	mov.u32 	%r136, %r24;
	mov.u32 	%r137, %r13;
	@%p3 bra 	$L__BB13_15;
$L__BB13_4:
	mov.b32 	%r75, 0;
	st.shared.u32 	[%r136], %r75;
	add.s32 	%r37, %r137, 16;
	add.s32 	%r136, %r136, 1088;
	setp.lt.u32 	%p4, %r137, 16;
	mov.u32 	%r137, %r37;
	@%p4 bra 	$L__BB13_4;
	bra.uni 	$L__BB13_15;
$L__BB13_5:
	setp.gt.u32 	%p5, %r13, 31;
	@%p5 bra 	$L__BB13_8;
	cvt.u64.u32 	%rd11, %r26;
	mul.lo.s32 	%r76, %r3, %r6;
	cvt.s64.s32 	%rd12, %r76;
	add.s64 	%rd6, %rd11, %rd12;
	mov.u32 	%r133, %r13;
$L__BB13_7:
	mul.lo.s32 	%r77, %r133, %r3;
	cvt.u64.u32 	%rd13, %r77;
	add.s64 	%rd14, %rd6, %rd13;
	shl.b64 	%rd15, %rd14, 2;
	add.s64 	%rd16, %rd5, %rd15;
	ld.global.f32 	%f99, [%rd16];
	mad.lo.s32 	%r78, %r133, 68, %r15;
	st.shared.f32 	[%r78], %f99;
	add.s32 	%r28, %r133, 16;
	setp.lt.u32 	%p6, %r133, 16;
	mov.u32 	%r133, %r28;
	@%p6 bra 	$L__BB13_7;
$L__BB13_8:
	setp.gt.u32 	%p7, %r13, 255;
	div.s32 	%r79, %r26, %r2;
	mul.lo.s32 	%r80, %r79, %r2;
	sub.s32 	%r81, %r26, %r80;
	div.s32 	%r82, %r81, %r43;
	mul.lo.s32 	%r83, %r82, %r43;
	sub.s32 	%r84, %r81, %r83;
	add.s32 	%r85, %r82, %r11;
	mad.lo.s32 	%r86, %r79, %r1, %r10;
	add.s32 	%r87, %r86, %r84;
	mad.lo.s32 	%r88, %r85, %r41, %r87;
	cvt.s64.s32 	%rd17, %r88;
	add.s64 	%rd7, %rd17, %rd4;
	@%p7 bra 	$L__BB13_15;
	setp.eq.s32 	%p8, %r20, 48;
	mov.u32 	%r134, %r13;
	@%p8 bra 	$L__BB13_13;
	add.s32 	%r134, %r13, 16;
	setp.eq.s32 	%p9, %r20, 0;
	mul.lo.s32 	%r89, %r16, %r13;
	cvt.s64.s32 	%rd18, %r89;
	add.s64 	%rd19, %rd7, %rd18;
	shl.b64 	%rd20, %rd19, 2;
	add.s64 	%rd21, %rd1, %rd20;
	ld.global.f32 	%f100, [%rd21];
	st.shared.f32 	[%r21], %f100;
	@%p9 bra 	$L__BB13_13;
	add.s32 	%r134, %r13, 32;
	setp.eq.s32 	%p10, %r20, 16;
	add.s64 	%rd22, %rd7, %rd2;
	shl.b64 	%rd23, %rd22, 2;
	add.s64 	%rd24, %rd1, %rd23;
	ld.global.f32 	%f101, [%rd24];
	st.shared.f32 	[%r21+1088], %f101;
	@%p10 bra 	$L__BB13_13;
	add.s32 	%r134, %r13, 48;
	add.s64 	%rd25, %rd7, %rd3;
	shl.b64 	%rd26, %rd25, 2;
	add.s64 	%rd27, %rd1, %rd26;
	ld.global.f32 	%f102, [%rd27];
	st.shared.f32 	[%r21+2176], %f102;
$L__BB13_13:
	setp.lt.u32 	%p11, %r18, 48;
	@%p11 bra 	$L__BB13_15;
$L__BB13_14:
	mul.lo.s32 	%r90, %r16, %r134;
	cvt.s64.s32 	%rd28, %r90;
	add.s64 	%rd29, %rd7, %rd28;
	shl.b64 	%rd30, %rd29, 2;
	add.s64 	%rd31, %rd1, %rd30;
	ld.global.f32 	%f103, [%rd31];
	mad.lo.s32 	%r91, %r134, 68, %r17;
	st.shared.f32 	[%r91], %f103;
	add.s32 	%r92, %r90, %r22;
	cvt.s64.s32 	%rd32, %r92;
	add.s64 	%rd33, %rd7, %rd32;
	shl.b64 	%rd34, %rd33, 2;
	add.s64 	%rd35, %rd1, %rd34;
	ld.global.f32 	%f104, [%rd35];
	st.shared.f32 	[%r91+1088], %f104;
	add.s32 	%r93, %r23, %r90;
	cvt.s64.s32 	%rd36, %r93;
	add.s64 	%rd37, %rd7, %rd36;
	shl.b64 	%rd38, %rd37, 2;
	add.s64 	%rd39, %rd1, %rd38;
	ld.global.f32 	%f105, [%rd39];
	st.shared.f32 	[%r91+2176], %f105;
	add.s32 	%r94, %r93, %r22;
	cvt.s64.s32 	%rd40, %r94;
	add.s64 	%rd41, %rd7, %rd40;
	shl.b64 	%rd42, %rd41, 2;
	add.s64 	%rd43, %rd1, %rd42;
	ld.global.f32 	%f106, [%rd43];
	st.shared.f32 	[%r91+3264], %f106;
	add.s32 	%r34, %r134, 64;
	setp.lt.u32 	%p12, %r134, 192;
	mov.u32 	%r134, %r34;
	@%p12 bra 	$L__BB13_14;
$L__BB13_15:
	bar.sync 	0;
	ld.shared.f32 	%f107, [%r19+-60];
	mov.u32 	%r95, _ZZ20conv2d_update_outputILi16ELi16ELi16ELi2ELi16EEvPfS0_S0_iiiiiiiiiiiE9shFilters;
	mad.lo.s32 	%r96, %r8, 68, %r95;
	ld.shared.f32 	%f108, [%r96];
	fma.rn.f32 	%f109, %f107, %f108, %f938;
	ld.shared.f32 	%f110, [%r96+1088];
	fma.rn.f32 	%f111, %f107, %f110, %f922;
	ld.shared.f32 	%f112, [%r19+1028];
	fma.rn.f32 	%f113, %f112, %f108, %f937;
	fma.rn.f32 	%f114, %f112, %f110, %f921;
	ld.shared.f32 	%f115, [%r19+2116];
	fma.rn.f32 	%f116, %f115, %f108, %f936;
	fma.rn.f32 	%f117, %f115, %f110, %f920;
	ld.shared.f32 	%f118, [%r19+3204];
	fma.rn.f32 	%f119, %f118, %f108, %f935;
	fma.rn.f32 	%f120, %f118, %f110, %f919;
	ld.shared.f32 	%f121, [%r19+4292];
	fma.rn.f32 	%f122, %f121, %f108, %f934;
	fma.rn.f32 	%f123, %f121, %f110, %f918;
	ld.shared.f32 	%f124, [%r19+5380];
	fma.rn.f32 	%f125, %f124, %f108, %f933;
	fma.rn.f32 	%f126, %f124, %f110, %f917;
	ld.shared.f32 	%f127, [%r19+6468];
	fma.rn.f32 	%f128, %f127, %f108, %f932;
	fma.rn.f32 	%f129, %f127, %f110, %f916;
	ld.shared.f32 	%f130, [%r19+7556];
	fma.rn.f32 	%f131, %f130, %f108, %f931;
	fma.rn.f32 	%f132, %f130, %f110, %f915;
	ld.shared.f32 	%f133, [%r19+8644];
	fma.rn.f32 	%f134, %f133, %f108, %f930;
	fma.rn.f32 	%f135, %f133, %f110, %f914;
	ld.shared.f32 	%f136, [%r19+9732];
	fma.rn.f32 	%f137, %f136, %f108, %f929;
	fma.rn.f32 	%f138, %f136, %f110, %f913;
	ld.shared.f32 	%f139, [%r19+10820];
	fma.rn.f32 	%f140, %f139, %f108, %f928;
	fma.rn.f32 	%f141, %f139, %f110, %f912;
	ld.shared.f32 	%f142, [%r19+11908];
	fma.rn.f32 	%f143, %f142, %f108, %f927;
	fma.rn.f32 	%f144, %f142, %f110, %f911;
	ld.shared.f32 	%f145, [%r19+12996];
	fma.rn.f32 	%f146, %f145, %f108, %f926;
	fma.rn.f32 	%f147, %f145, %f110, %f910;
	ld.shared.f32 	%f148, [%r19+14084];
	fma.rn.f32 	%f149, %f148, %f108, %f925;
	fma.rn.f32 	%f150, %f148, %f110, %f909;
	ld.shared.f32 	%f151, [%r19+15172];
	fma.rn.f32 	%f152, %f151, %f108, %f924;
	fma.rn.f32 	%f153, %f151, %f110, %f908;
	ld.shared.f32 	%f154, [%r19+16260];
	fma.rn.f32 	%f155, %f154, %f108, %f923;
	fma.rn.f32 	%f156, %f154, %f110, %f907;
	ld.shared.f32 	%f157, [%r19+-56];
	ld.shared.f32 	%f158, [%r96+4];
	fma.rn.f32 	%f159, %f157, %f158, %f109;
	ld.shared.f32 	%f160, [%r96+1092];
	fma.rn.f32 	%f161, %f157, %f160, %f111;
	ld.shared.f32 	%f162, [%r19+1032];
	fma.rn.f32 	%f163, %f162, %f158, %f113;
	fma.rn.f32 	%f164, %f162, %f160, %f114;
	ld.shared.f32 	%f165, [%r19+2120];
	fma.rn.f32 	%f166, %f165, %f158, %f116;
	fma.rn.f32 	%f167, %f165, %f160, %f117;
	ld.shared.f32 	%f168, [%r19+3208];
	fma.rn.f32 	%f169, %f168, %f158, %f119;
	fma.rn.f32 	%f170, %f168, %f160, %f120;
	ld.shared.f32 	%f171, [%r19+4296];
	fma.rn.f32 	%f172, %f171, %f158, %f122;
	fma.rn.f32 	%f173, %f171, %f160, %f123;
	ld.shared.f32 	%f174, [%r19+5384];
	fma.rn.f32 	%f175, %f174, %f158, %f125;
	fma.rn.f32 	%f176, %f174, %f160, %f126;
	ld.shared.f32 	%f177, [%r19+6472];
	fma.rn.f32 	%f178, %f177, %f158, %f128;
	fma.rn.f32 	%f179, %f177, %f160, %f129;
	ld.shared.f32 	%f180, [%r19+7560];
	fma.rn.f32 	%f181, %f180, %f158, %f131;
	fma.rn.f32 	%f182, %f180, %f160, %f132;
	ld.shared.f32 	%f183, [%r19+8648];
	fma.rn.f32 	%f184, %f183, %f158, %f134;
	fma.rn.f32 	%f185, %f183, %f160, %f135;
	ld.shared.f32 	%f186, [%r19+9736];
	fma.rn.f32 	%f187, %f186, %f158, %f137;
	fma.rn.f32 	%f188, %f186, %f160, %f138;
	ld.shared.f32 	%f189, [%r19+10824];
	fma.rn.f32 	%f190, %f189, %f158, %f140;
	fma.rn.f32 	%f191, %f189, %f160, %f141;
	ld.shared.f32 	%f192, [%r19+11912];
	fma.rn.f32 	%f193, %f192, %f158, %f143;
	fma.rn.f32 	%f194, %f192, %f160, %f144;
	ld.shared.f32 	%f195, [%r19+13000];
	fma.rn.f32 	%f196, %f195, %f158, %f146;
	fma.rn.f32 	%f197, %f195, %f160, %f147;
	ld.shared.f32 	%f198, [%r19+14088];
	fma.rn.f32 	%f199, %f198, %f158, %f149;
	fma.rn.f32 	%f200, %f198, %f160, %f150;
	ld.shared.f32 	%f201, [%r19+15176];
	fma.rn.f32 	%f202, %f201, %f158, %f152;
	fma.rn.f32 	%f203, %f201, %f160, %f153;
	ld.shared.f32 	%f204, [%r19+16264];
	fma.rn.f32 	%f205, %f204, %f158, %f155;
	fma.rn.f32 	%f206, %f204, %f160, %f156;
	ld.shared.f32 	%f207, [%r19+-52];
	ld.shared.f32 	%f208, [%r96+8];
	fma.rn.f32 	%f209, %f207, %f208, %f159;
	ld.shared.f32 	%f210, [%r96+1096];
	fma.rn.f32 	%f211, %f207, %f210, %f161;
	ld.shared.f32 	%f212, [%r19+1036];
	fma.rn.f32 	%f213, %f212, %f208, %f163;
	fma.rn.f32 	%f214, %f212, %f210, %f164;
	ld.shared.f32 	%f215, [%r19+2124];
	fma.rn.f32 	%f216, %f215, %f208, %f166;
	fma.rn.f32 	%f217, %f215, %f210, %f167;
	ld.shared.f32 	%f218, [%r19+3212];
	fma.rn.f32 	%f219, %f218, %f208, %f169;
	fma.rn.f32 	%f220, %f218, %f210, %f170;
	ld.shared.f32 	%f221, [%r19+4300];
	fma.rn.f32 	%f222, %f221, %f208, %f172;
	fma.rn.f32 	%f223, %f221, %f210, %f173;
	ld.shared.f32 	%f224, [%r19+5388];
	fma.rn.f32 	%f225, %f224, %f208, %f175;
	fma.rn.f32 	%f226, %f224, %f210, %f176;
	ld.shared.f32 	%f227, [%r19+6476];
	fma.rn.f32 	%f228, %f227, %f208, %f178;
	fma.rn.f32 	%f229, %f227, %f210, %f179;
	ld.shared.f32 	%f230, [%r19+7564];
	fma.rn.f32 	%f231, %f230, %f208, %f181;
	fma.rn.f32 	%f232, %f230, %f210, %f182;
	ld.shared.f32 	%f233, [%r19+8652];
	fma.rn.f32 	%f234, %f233, %f208, %f184;
	fma.rn.f32 	%f235, %f233, %f210, %f185;
	ld.shared.f32 	%f236, [%r19+9740];
	fma.rn.f32 	%f237, %f236, %f208, %f187;
	fma.rn.f32 	%f238, %f236, %f210, %f188;
	ld.shared.f32 	%f239, [%r19+10828];
	fma.rn.f32 	%f240, %f239, %f208, %f190;
	fma.rn.f32 	%f241, %f239, %f210, %f191;
	ld.shared.f32 	%f242, [%r19+11916];
	fma.rn.f32 	%f243, %f242, %f208, %f193;
	fma.rn.f32 	%f244, %f242, %f210, %f194;
	ld.shared.f32 	%f245, [%r19+13004];
	fma.rn.f32 	%f246, %f245, %f208, %f196;
	fma.rn.f32 	%f247, %f245, %f210, %f197;
	ld.shared.f32 	%f248, [%r19+14092];
	fma.rn.f32 	%f249, %f248, %f208, %f199;
	fma.rn.f32 	%f250, %f248, %f210, %f200;
	ld.shared.f32 	%f251, [%r19+15180];
	fma.rn.f32 	%f252, %f251, %f208, %f202;
	fma.rn.f32 	%f253, %f251, %f210, %f203;
	ld.shared.f32 	%f254, [%r19+16268];
	fma.rn.f32 	%f255, %f254, %f208, %f205;
	fma.rn.f32 	%f256, %f254, %f210, %f206;
	ld.shared.f32 	%f257, [%r19+-48];
	ld.shared.f32 	%f258, [%r96+12];
	fma.rn.f32 	%f259, %f257, %f258, %f209;
	ld.shared.f32 	%f260, [%r96+1100];
	fma.rn.f32 	%f261, %f257, %f260, %f211;
	ld.shared.f32 	%f262, [%r19+1040];
	fma.rn.f32 	%f263, %f262, %f258, %f213;
	fma.rn.f32 	%f264, %f262, %f260, %f214;
	ld.shared.f32 	%f265, [%r19+2128];
	fma.rn.f32 	%f266, %f265, %f258, %f216;
	fma.rn.f32 	%f267, %f265, %f260, %f217;
	ld.shared.f32 	%f268, [%r19+3216];
	fma.rn.f32 	%f269, %f268, %f258, %f219;
	fma.rn.f32 	%f270, %f268, %f260, %f220;
	ld.shared.f32 	%f271, [%r19+4304];
	fma.rn.f32 	%f272, %f271, %f258, %f222;
	fma.rn.f32 	%f273, %f271, %f260, %f223;
	ld.shared.f32 	%f274, [%r19+5392];
	fma.rn.f32 	%f275, %f274, %f258, %f225;
	fma.rn.f32 	%f276, %f274, %f260, %f226;
	ld.shared.f32 	%f277, [%r19+6480];
	fma.rn.f32 	%f278, %f277, %f258, %f228;
	fma.rn.f32 	%f279, %f277, %f260, %f229;
	ld.shared.f32 	%f280, [%r19+7568];
	fma.rn.f32 	%f281, %f280, %f258, %f231;
	fma.rn.f32 	%f282, %f280, %f260, %f232;
	ld.shared.f32 	%f283, [%r19+8656];
	fma.rn.f32 	%f284, %f283, %f258, %f234;
	fma.rn.f32 	%f285, %f283, %f260, %f235;
	ld.shared.f32 	%f286, [%r19+9744];
	fma.rn.f32 	%f287, %f286, %f258, %f237;
	fma.rn.f32 	%f288, %f286, %f260, %f238;
	ld.shared.f32 	%f289, [%r19+10832];
	fma.rn.f32 	%f290, %f289, %f258, %f240;
	fma.rn.f32 	%f291, %f289, %f260, %f241;
	ld.shared.f32 	%f292, [%r19+11920];
	fma.rn.f32 	%f293, %f292, %f258, %f243;
	fma.rn.f32 	%f294, %f292, %f260, %f244;
	ld.shared.f32 	%f295, [%r19+13008];
	fma.rn.f32 	%f296, %f295, %f258, %f246;
	fma.rn.f32 	%f297, %f295, %f260, %f247;
	ld.shared.f32 	%f298, [%r19+14096];
	fma.rn.f32 	%f299, %f298, %f258, %f249;
	fma.rn.f32 	%f300, %f298, %f260, %f250;
	ld.shared.f32 	%f301, [%r19+15184];
	fma.rn.f32 	%f302, %f301, %f258, %f252;
	fma.rn.f32 	%f303, %f301, %f260, %f253;
	ld.shared.f32 	%f304, [%r19+16272];
	fma.rn.f32 	%f305, %f304, %f258, %f255;
	fma.rn.f32 	%f306, %f304, %f260, %f256;
	ld.shared.f32 	%f307, [%r19+-44];
	ld.shared.f32 	%f308, [%r96+16];
	fma.rn.f32 	%f309, %f307, %f308, %f259;
	ld.shared.f32 	%f310, [%r96+1104];
	fma.rn.f32 	%f311, %f307, %f310, %f261;
	ld.shared.f32 	%f312, [%r19+1044];
	fma.rn.f32 	%f313, %f312, %f308, %f263;
	fma.rn.f32 	%f314, %f312, %f310, %f264;
	ld.shared.f32 	%f315, [%r19+2132];
	fma.rn.f32 	%f316, %f315, %f308, %f266;
	fma.rn.f32 	%f317, %f315, %f310, %f267;
	ld.shared.f32 	%f318, [%r19+3220];
	fma.rn.f32 	%f319, %f318, %f308, %f269;
	fma.rn.f32 	%f320, %f318, %f310, %f270;
	ld.shared.f32 	%f321, [%r19+4308];
	fma.rn.f32 	%f322, %f321, %f308, %f272;
	fma.rn.f32 	%f323, %f321, %f310, %f273;
	ld.shared.f32 	%f324, [%r19+5396];
	fma.rn.f32 	%f325, %f324, %f308, %f275;
	fma.rn.f32 	%f326, %f324, %f310, %f276;
	ld.shared.f32 	%f327, [%r19+6484];
	fma.rn.f32 	%f328, %f327, %f308, %f278;
	fma.rn.f32 	%f329, %f327, %f310, %f279;
	ld.shared.f32 	%f330, [%r19+7572];
	fma.rn.f32 	%f331, %f330, %f308, %f281;
	fma.rn.f32 	%f332, %f330, %f310, %f282;
	ld.shared.f32 	%f333, [%r19+8660];
	fma.rn.f32 	%f334, %f333, %f308, %f284;
	fma.rn.f32 	%f335, %f333, %f310, %f285;
	ld.shared.f32 	%f336, [%r19+9748];
	fma.rn.f32 	%f337, %f336, %f308, %f287;
	fma.rn.f32 	%f338, %f336, %f310, %f288;
	ld.shared.f32 	%f339, [%r19+10836];
	fma.rn.f32 	%f340, %f339, %f308, %f290;
	fma.rn.f32 	%f341, %f339, %f310, %f291;
	ld.shared.f32 	%f342, [%r19+11924];
	fma.rn.f32 	%f343, %f342, %f308, %f293;
	fma.rn.f32 	%f344, %f342, %f310, %f294;
	ld.shared.f32 	%f345, [%r19+13012];
	fma.rn.f32 	%f346, %f345, %f308, %f296;
	fma.rn.f32 	%f347, %f345, %f310, %f297;
	ld.shared.f32 	%f348, [%r19+14100];
	fma.rn.f32 	%f349, %f348, %f308, %f299;
	fma.rn.f32 	%f350, %f348, %f310, %f300;
	ld.shared.f32 	%f351, [%r19+15188];
	fma.rn.f32 	%f352, %f351, %f308, %f302;
	fma.rn.f32 	%f353, %f351, %f310, %f303;
	ld.shared.f32 	%f354, [%r19+16276];
	fma.rn.f32 	%f355, %f354, %f308, %f305;
	fma.rn.f32 	%f356, %f354, %f310, %f306;
	ld.shared.f32 	%f357, [%r19+-40];
	ld.shared.f32 	%f358, [%r96+20];
	fma.rn.f32 	%f359, %f357, %f358, %f309;
	ld.shared.f32 	%f360, [%r96+1108];
	fma.rn.f32 	%f361, %f357, %f360, %f311;
	ld.shared.f32 	%f362, [%r19+1048];
	fma.rn.f32 	%f363, %f362, %f358, %f313;
	fma.rn.f32 	%f364, %f362, %f360, %f314;
	ld.shared.f32 	%f365, [%r19+2136];
	fma.rn.f32 	%f366, %f365, %f358, %f316;
	fma.rn.f32 	%f367, %f365, %f360, %f317;
	ld.shared.f32 	%f368, [%r19+3224];
	fma.rn.f32 	%f369, %f368, %f358, %f319;
	fma.rn.f32 	%f370, %f368, %f360, %f320;
	ld.shared.f32 	%f371, [%r19+4312];
	fma.rn.f32 	%f372, %f371, %f358, %f322;
	fma.rn.f32 	%f373, %f371, %f360, %f323;
	ld.shared.f32 	%f374, [%r19+5400];
	fma.rn.f32 	%f375, %f374, %f358, %f325;
	fma.rn.f32 	%f376, %f374, %f360, %f326;
	ld.shared.f32 	%f377, [%r19+6488];
	fma.rn.f32 	%f378, %f377, %f358, %f328;
	fma.rn.f32 	%f379, %f377, %f360, %f329;
	ld.shared.f32 	%f380, [%r19+7576];
	fma.rn.f32 	%f381, %f380, %f358, %f331;
	fma.rn.f32 	%f382, %f380, %f360, %f332;
	ld.shared.f32 	%f383, [%r19+8664];
	fma.rn.f32 	%f384, %f383, %f358, %f334;
	fma.rn.f32 	%f385, %f383, %f360, %f335;
	ld.shared.f32 	%f386, [%r19+9752];
	fma.rn.f32 	%f387, %f386, %f358, %f337;
	fma.rn.f32 	%f388, %f386, %f360, %f338;
	ld.shared.f32 	%f389, [%r19+10840];
	fma.rn.f32 	%f390, %f389, %f358, %f340;
	fma.rn.f32 	%f391, %f389, %f360, %f341;
	ld.shared.f32 	%f392, [%r19+11928];
	fma.rn.f32 	%f393, %f392, %f358, %f343;
	fma.rn.f32 	%f394, %f392, %f360, %f344;
	ld.shared.f32 	%f395, [%r19+13016];
	fma.rn.f32 	%f396, %f395, %f358, %f346;
	fma.rn.f32 	%f397, %f395, %f360, %f347;
	ld.shared.f32 	%f398, [%r19+14104];
	fma.rn.f32 	%f399, %f398, %f358, %f349;
	fma.rn.f32 	%f400, %f398, %f360, %f350;
	ld.shared.f32 	%f401, [%r19+15192];
	fma.rn.f32 	%f402, %f401, %f358, %f352;
	fma.rn.f32 	%f403, %f401, %f360, %f353;
	ld.shared.f32 	%f404, [%r19+16280];
	fma.rn.f32 	%f405, %f404, %f358, %f355;
	fma.rn.f32 	%f406, %f404, %f360, %f356;
	ld.shared.f32 	%f407, [%r19+-36];
	ld.shared.f32 	%f408, [%r96+24];
	fma.rn.f32 	%f409, %f407, %f408, %f359;
	ld.shared.f32 	%f410, [%r96+1112];
	fma.rn.f32 	%f411, %f407, %f410, %f361;
	ld.shared.f32 	%f412, [%r19+1052];
	fma.rn.f32 	%f413, %f412, %f408, %f363;
	fma.rn.f32 	%f414, %f412, %f410, %f364;
	ld.shared.f32 	%f415, [%r19+2140];
	fma.rn.f32 	%f416, %f415, %f408, %f366;
	fma.rn.f32 	%f417, %f415, %f410, %f367;
	ld.shared.f32 	%f418, [%r19+3228];
	fma.rn.f32 	%f419, %f418, %f408, %f369;
	fma.rn.f32 	%f420, %f418, %f410, %f370;
	ld.shared.f32 	%f421, [%r19+4316];
	fma.rn.f32 	%f422, %f421, %f408, %f372;
	fma.rn.f32 	%f423, %f421, %f410, %f373;
	ld.shared.f32 	%f424, [%r19+5404];
	fma.rn.f32 	%f425, %f424, %f408, %f375;
	fma.rn.f32 	%f426, %f424, %f410, %f376;
	ld.shared.f32 	%f427, [%r19+6492];
	fma.rn.f32 	%f428, %f427, %f408, %f378;
	fma.rn.f32 	%f429, %f427, %f410, %f379;
	ld.shared.f32 	%f430, [%r19+7580];
	fma.rn.f32 	%f431, %f430, %f408, %f381;
	fma.rn.f32 	%f432, %f430, %f410, %f382;
	ld.shared.f32 	%f433, [%r19+8668];
	fma.rn.f32 	%f434, %f433, %f408, %f384;
	fma.rn.f32 	%f435, %f433, %f410, %f385;
	ld.shared.f32 	%f436, [%r19+9756];
	fma.rn.f32 	%f437, %f436, %f408, %f387;
	fma.rn.f32 	%f438, %f436, %f410, %f388;
	ld.shared.f32 	%f439, [%r19+10844];
	fma.rn.f32 	%f440, %f439, %f408, %f390;
	fma.rn.f32 	%f441, %f439, %f410, %f391;
	ld.shared.f32 	%f442, [%r19+11932];
	fma.rn.f32 	%f443, %f442, %f408, %f393;
	fma.rn.f32 	%f444, %f442, %f410, %f394;
	ld.shared.f32 	%f445, [%r19+13020];
	fma.rn.f32 	%f446, %f445, %f408, %f396;
	fma.rn.f32 	%f447, %f445, %f410, %f397;
	ld.shared.f32 	%f448, [%r19+14108];
	fma.rn.f32 	%f449, %f448, %f408, %f399;
	fma.rn.f32 	%f450, %f448, %f410, %f400;
	ld.shared.f32 	%f451, [%r19+15196];
	fma.rn.f32 	%f452, %f451, %f408, %f402;
	fma.rn.f32 	%f453, %f451, %f410, %f403;
	ld.shared.f32 	%f454, [%r19+16284];
	fma.rn.f32 	%f455, %f454, %f408, %f405;
	fma.rn.f32 	%f456, %f454, %f410, %f406;
	ld.shared.f32 	%f457, [%r19+-32];
	ld.shared.f32 	%f458, [%r96+28];
	fma.rn.f32 	%f459, %f457, %f458, %f409;
	ld.shared.f32 	%f460, [%r96+1116];
	fma.rn.f32 	%f461, %f457, %f460, %f411;
	ld.shared.f32 	%f462, [%r19+1056];
	fma.rn.f32 	%f463, %f462, %f458, %f413;
	fma.rn.f32 	%f464, %f462, %f460, %f414;
	ld.shared.f32 	%f465, [%r19+2144];
	fma.rn.f32 	%f466, %f465, %f458, %f416;
	fma.rn.f32 	%f467, %f465, %f460, %f417;
	ld.shared.f32 	%f468, [%r19+3232];
	fma.rn.f32 	%f469, %f468, %f458, %f419;
	fma.rn.f32 	%f470, %f468, %f460, %f420;
	ld.shared.f32 	%f471, [%r19+4320];
	fma.rn.f32 	%f472, %f471, %f458, %f422;
	fma.rn.f32 	%f473, %f471, %f460, %f423;
	ld.shared.f32 	%f474, [%r19+5408];
	fma.rn.f32 	%f475, %f474, %f458, %f425;
	fma.rn.f32 	%f476, %f474, %f460, %f426;
	ld.shared.f32 	%f477, [%r19+6496];
	fma.rn.f32 	%f478, %f477, %f458, %f428;
	fma.rn.f32 	%f479, %f477, %f460, %f429;
	ld.shared.f32 	%f480, [%r19+7584];
	fma.rn.f32 	%f481, %f480, %f458, %f431;
	fma.rn.f32 	%f482, %f480, %f460, %f432;
	ld.shared.f32 	%f483, [%r19+8672];
	fma.rn.f32 	%f484, %f483, %f458, %f434;
	fma.rn.f32 	%f485, %f483, %f460, %f435;
	ld.shared.f32 	%f486, [%r19+9760];
	fma.rn.f32 	%f487, %f486, %f458, %f437;
	fma.rn.f32 	%f488, %f486, %f460, %f438;
	ld.shared.f32 	%f489, [%r19+10848];
	fma.rn.f32 	%f490, %f489, %f458, %f440;
	fma.rn.f32 	%f491, %f489, %f460, %f441;
	ld.shared.f32 	%f492, [%r19+11936];
	fma.rn.f32 	%f493, %f492, %f458, %f443;
	fma.rn.f32 	%f494, %f492, %f460, %f444;
	ld.shared.f32 	%f495, [%r19+13024];
	fma.rn.f32 	%f496, %f495, %f458, %f446;
	fma.rn.f32 	%f497, %f495, %f460, %f447;
	ld.shared.f32 	%f498, [%r19+14112];
	fma.rn.f32 	%f499, %f498, %f458, %f449;
	fma.rn.f32 	%f500, %f498, %f460, %f450;
	ld.shared.f32 	%f501, [%r19+15200];
	fma.rn.f32 	%f502, %f501, %f458, %f452;
	fma.rn.f32 	%f503, %f501, %f460, %f453;
	ld.shared.f32 	%f504, [%r19+16288];
	fma.rn.f32 	%f505, %f504, %f458, %f455;
	fma.rn.f32 	%f506, %f504, %f460, %f456;
	ld.shared.f32 	%f507, [%r19+-28];
	ld.shared.f32 	%f508, [%r96+32];
	fma.rn.f32 	%f509, %f507, %f508, %f459;
	ld.shared.f32 	%f510, [%r96+1120];
	fma.rn.f32 	%f511, %f507, %f510, %f461;
	ld.shared.f32 	%f512, [%r19+1060];
	fma.rn.f32 	%f513, %f512, %f508, %f463;
	fma.rn.f32 	%f514, %f512, %f510, %f464;
	ld.shared.f32 	%f515, [%r19+2148];
	fma.rn.f32 	%f516, %f515, %f508, %f466;
	fma.rn.f32 	%f517, %f515, %f510, %f467;
	ld.shared.f32 	%f518, [%r19+3236];
	fma.rn.f32 	%f519, %f518, %f508, %f469;
	fma.rn.f32 	%f520, %f518, %f510, %f470;
	ld.shared.f32 	%f521, [%r19+4324];
	fma.rn.f32 	%f522, %f521, %f508, %f472;
	fma.rn.f32 	%f523, %f521, %f510, %f473;
	ld.shared.f32 	%f524, [%r19+5412];
	fma.rn.f32 	%f525, %f524, %f508, %f475;
	fma.rn.f32 	%f526, %f524, %f510, %f476;
	ld.shared.f32 	%f527, [%r19+6500];
	fma.rn.f32 	%f528, %f527, %f508, %f478;
	fma.rn.f32 	%f529, %f527, %f510, %f479;
	ld.shared.f32 	%f530, [%r19+7588];
	fma.rn.f32 	%f531, %f530, %f508, %f481;
	fma.rn.f32 	%f532, %f530, %f510, %f482;
	ld.shared.f32 	%f533, [%r19+8676];
	fma.rn.f32 	%f534, %f533, %f508, %f484;
	fma.rn.f32 	%f535, %f533, %f510, %f485;
	ld.shared.f32 	%f536, [%r19+9764];
	fma.rn.f32 	%f537, %f536, %f508, %f487;
	fma.rn.f32 	%f538, %f536, %f510, %f488;
	ld.shared.f32 	%f539, [%r19+10852];
	fma.rn.f32 	%f540, %f539, %f508, %f490;
	fma.rn.f32 	%f541, %f539, %f510, %f491;
	ld.shared.f32 	%f542, [%r19+11940];
	fma.rn.f32 	%f543, %f542, %f508, %f493;
	fma.rn.f32 	%f544, %f542, %f510, %f494;
	ld.shared.f32 	%f545, [%r19+13028];
	fma.rn.f32 	%f546, %f545, %f508, %f496;
	fma.rn.f32 	%f547, %f545, %f510, %f497;
	ld.shared.f32 	%f548, [%r19+14116];
	fma.rn.f32 	%f549, %f548, %f508, %f499;
	fma.rn.f32 	%f550, %f548, %f510, %f500;
	ld.shared.f32 	%f551, [%r19+15204];
	fma.rn.f32 	%f552, %f551, %f508, %f502;
	fma.rn.f32 	%f553, %f551, %f510, %f503;
	ld.shared.f32 	%f554, [%r19+16292];
	fma.rn.f32 	%f555, %f554, %f508, %f505;
	fma.rn.f32 	%f556, %f554, %f510, %f506;
	ld.shared.f32 	%f557, [%r19+-24];
	ld.shared.f32 	%f558, [%r96+36];
	fma.rn.f32 	%f559, %f557, %f558, %f509;
	ld.shared.f32 	%f560, [%r96+1124];
	fma.rn.f32 	%f561, %f557, %f560, %f511;
	ld.shared.f32 	%f562, [%r19+1064];
	fma.rn.f32 	%f563, %f562, %f558, %f513;
	fma.rn.f32 	%f564, %f562, %f560, %f514;
	ld.shared.f32 	%f565, [%r19+2152];
	fma.rn.f32 	%f566, %f565, %f558, %f516;
	fma.rn.f32 	%f567, %f565, %f560, %f517;
	ld.shared.f32 	%f568, [%r19+3240];
	fma.rn.f32 	%f569, %f568, %f558, %f519;
	fma.rn.f32 	%f570, %f568, %f560, %f520;
	ld.shared.f32 	%f571, [%r19+4328];
	fma.rn.f32 	%f572, %f571, %f558, %f522;
	fma.rn.f32 	%f573, %f571, %f560, %f523;
	ld.shared.f32 	%f574, [%r19+5416];
	fma.rn.f32 	%f575, %f574, %f558, %f525;
	fma.rn.f32 	%f576, %f574, %f560, %f526;
	ld.shared.f32 	%f577, [%r19+6504];
	fma.rn.f32 	%f578, %f577, %f558, %f528;
	fma.rn.f32 	%f579, %f577, %f560, %f529;
	ld.shared.f32 	%f580, [%r19+7592];
	fma.rn.f32 	%f581, %f580, %f558, %f531;
	fma.rn.f32 	%f582, %f580, %f560, %f532;
	ld.shared.f32 	%f583, [%r19+8680];
	fma.rn.f32 	%f584, %f583, %f558, %f534;
	fma.rn.f32 	%f585, %f583, %f560, %f535;
	ld.shared.f32 	%f586, [%r19+9768];
	fma.rn.f32 	%f587, %f586, %f558, %f537;
	fma.rn.f32 	%f588, %f586, %f560, %f538;
	ld.shared.f32 	%f589, [%r19+10856];
	fma.rn.f32 	%f590, %f589, %f558, %f540;
	fma.rn.f32 	%f591, %f589, %f560, %f541;
	ld.shared.f32 	%f592, [%r19+11944];
	fma.rn.f32 	%f593, %f592, %f558, %f543;
	fma.rn.f32 	%f594, %f592, %f560, %f544;
	ld.shared.f32 	%f595, [%r19+13032];
	fma.rn.f32 	%f596, %f595, %f558, %f546;
	fma.rn.f32 	%f597, %f595, %f560, %f547;
	ld.shared.f32 	%f598, [%r19+14120];
	fma.rn.f32 	%f599, %f598, %f558, %f549;
	fma.rn.f32 	%f600, %f598, %f560, %f550;
	ld.shared.f32 	%f601, [%r19+15208];
	fma.rn.f32 	%f602, %f601, %f558, %f552;
	fma.rn.f32 	%f603, %f601, %f560, %f553;
	ld.shared.f32 	%f604, [%r19+16296];
	fma.rn.f32 	%f605, %f604, %f558, %f555;
	fma.rn.f32 	%f606, %f604, %f560, %f556;
	ld.shared.f32 	%f607, [%r19+-20];
	ld.shared.f32 	%f608, [%r96+40];
	fma.rn.f32 	%f609, %f607, %f608, %f559;
	ld.shared.f32 	%f610, [%r96+1128];
	fma.rn.f32 	%f611, %f607, %f610, %f561;
	ld.shared.f32 	%f612, [%r19+1068];
	fma.rn.f32 	%f613, %f612, %f608, %f563;
	fma.rn.f32 	%f614, %f612, %f610, %f564;
	ld.shared.f32 	%f615, [%r19+2156];
	fma.rn.f32 	%f616, %f615, %f608, %f566;
	fma.rn.f32 	%f617, %f615, %f610, %f567;
	ld.shared.f32 	%f618, [%r19+3244];
	fma.rn.f32 	%f619, %f618, %f608, %f569;
	fma.rn.f32 	%f620, %f618, %f610, %f570;
	ld.shared.f32 	%f621, [%r19+4332];
	fma.rn.f32 	%f622, %f621, %f608, %f572;
	fma.rn.f32 	%f623, %f621, %f610, %f573;
	ld.shared.f32 	%f624, [%r19+5420];
	fma.rn.f32 	%f625, %f624, %f608, %f575;
	fma.rn.f32 	%f626, %f624, %f610, %f576;
	ld.shared.f32 	%f627, [%r19+6508];
	fma.rn.f32 	%f628, %f627, %f608, %f578;
	fma.rn.f32 	%f629, %f627, %f610, %f579;
	ld.shared.f32 	%f630, [%r19+7596];
	fma.rn.f32 	%f631, %f630, %f608, %f581;
	fma.rn.f32 	%f632, %f630, %f610, %f582;
	ld.shared.f32 	%f633, [%r19+8684];
	fma.rn.f32 	%f634, %f633, %f608, %f584;
	fma.rn.f32 	%f635, %f633, %f610, %f585;
	ld.shared.f32 	%f636, [%r19+9772];
	fma.rn.f32 	%f637, %f636, %f608, %f587;
	fma.rn.f32 	%f638, %f636, %f610, %f588;
	ld.shared.f32 	%f639, [%r19+10860];
	fma.rn.f32 	%f640, %f639, %f608, %f590;
	fma.rn.f32 	%f641, %f639, %f610, %f591;
	ld.shared.f32 	%f642, [%r19+11948];
	fma.rn.f32 	%f643, %f642, %f608, %f593;
	fma.rn.f32 	%f644, %f642, %f610, %f594;
	ld.shared.f32 	%f645, [%r19+13036];
	fma.rn.f32 	%f646, %f645, %f608, %f596;
	fma.rn.f32 	%f647, %f645, %f610, %f597;
	ld.shared.f32 	%f648, [%r19+14124];
	fma.rn.f32 	%f649, %f648, %f608, %f599;
	fma.rn.f32 	%f650, %f648, %f610, %f600;
	ld.shared.f32 	%f651, [%r19+15212];
	fma.rn.f32 	%f652, %f651, %f608, %f602;
	fma.rn.f32 	%f653, %f651, %f610, %f603;
	ld.shared.f32 	%f654, [%r19+16300];
	fma.rn.f32 	%f655, %f654, %f608, %f605;
	fma.rn.f32 	%f656, %f654, %f610, %f606;
	ld.shared.f32 	%f657, [%r19+-16];
	ld.shared.f32 	%f658, [%r96+44];
	fma.rn.f32 	%f659, %f657, %f658, %f609;
	ld.shared.f32 	%f660, [%r96+1132];
	fma.rn.f32 	%f661, %f657, %f660, %f611;
	ld.shared.f32 	%f662, [%r19+1072];
	fma.rn.f32 	%f663, %f662, %f658, %f613;
	fma.rn.f32 	%f664, %f662, %f660, %f614;
	ld.shared.f32 	%f665, [%r19+2160];
	fma.rn.f32 	%f666, %f665, %f658, %f616;
	fma.rn.f32 	%f667, %f665, %f660, %f617;
	ld.shared.f32 	%f668, [%r19+3248];
	fma.rn.f32 	%f669, %f668, %f658, %f619;
	fma.rn.f32 	%f670, %f668, %f660, %f620;
	ld.shared.f32 	%f671, [%r19+4336];
	fma.rn.f32 	%f672, %f671, %f658, %f622;
	fma.rn.f32 	%f673, %f671, %f660, %f623;
	ld.shared.f32 	%f674, [%r19+5424];
	fma.rn.f32 	%f675, %f674, %f658, %f625;
	fma.rn.f32 	%f676, %f674, %f660, %f626;
	ld.shared.f32 	%f677, [%r19+6512];
	fma.rn.f32 	%f678, %f677, %f658, %f628;
	fma.rn.f32 	%f679, %f677, %f660, %f629;
	ld.shared.f32 	%f680, [%r19+7600];
	fma.rn.f32 	%f681, %f680, %f658, %f631;
	fma.rn.f32 	%f682, %f680, %f660, %f632;
	ld.shared.f32 	%f683, [%r19+8688];
	fma.rn.f32 	%f684, %f683, %f658, %f634;
	fma.rn.f32 	%f685, %f683, %f660, %f635;
	ld.shared.f32 	%f686, [%r19+9776];
	fma.rn.f32 	%f687, %f686, %f658, %f637;
	fma.rn.f32 	%f688, %f686, %f660, %f638;
	ld.shared.f32 	%f689, [%r19+10864];
	fma.rn.f32 	%f690, %f689, %f658, %f640;
	fma.rn.f32 	%f691, %f689, %f660, %f641;
	ld.shared.f32 	%f692, [%r19+11952];
	fma.rn.f32 	%f693, %f692, %f658, %f643;
	fma.rn.f32 	%f694, %f692, %f660, %f644;
	ld.shared.f32 	%f695, [%r19+13040];
	fma.rn.f32 	%f696, %f695, %f658, %f646;
	fma.rn.f32 	%f697, %f695, %f660, %f647;
	ld.shared.f32 	%f698, [%r19+14128];
	fma.rn.f32 	%f699, %f698, %f658, %f649;
	fma.rn.f32 	%f700, %f698, %f660, %f650;
	ld.shared.f32 	%f701, [%r19+15216];
	fma.rn.f32 	%f702, %f701, %f658, %f652;
	fma.rn.f32 	%f703, %f701, %f660, %f653;
	ld.shared.f32 	%f704, [%r19+16304];
	fma.rn.f32 	%f705, %f704, %f658, %f655;
	fma.rn.f32 	%f706, %f704, %f660, %f656;
	ld.shared.f32 	%f707, [%r19+-12];
	ld.shared.f32 	%f708, [%r96+48];
	fma.rn.f32 	%f709, %f707, %f708, %f659;
	ld.shared.f32 	%f710, [%r96+1136];
	fma.rn.f32 	%f711, %f707, %f710, %f661;
	ld.shared.f32 	%f712, [%r19+1076];
	fma.rn.f32 	%f713, %f712, %f708, %f663;
	fma.rn.f32 	%f714, %f712, %f710, %f664;
	ld.shared.f32 	%f715, [%r19+2164];
	fma.rn.f32 	%f716, %f715, %f708, %f666;
	fma.rn.f32 	%f717, %f715, %f710, %f667;
	ld.shared.f32 	%f718, [%r19+3252];
	fma.rn.f32 	%f719, %f718, %f708, %f669;
	fma.rn.f32 	%f720, %f718, %f710, %f670;
	ld.shared.f32 	%f721, [%r19+4340];
	fma.rn.f32 	%f722, %f721, %f708, %f672;
	fma.rn.f32 	%f723, %f721, %f710, %f673;
	ld.shared.f32 	%f724, [%r19+5428];
	fma.rn.f32 	%f725, %f724, %f708, %f675;
	fma.rn.f32 	%f726, %f724, %f710, %f676;
	ld.shared.f32 	%f727, [%r19+6516];
	fma.rn.f32 	%f728, %f727, %f708, %f678;
	fma.rn.f32 	%f729, %f727, %f710, %f679;
	ld.shared.f32 	%f730, [%r19+7604];
	fma.rn.f32 	%f731, %f730, %f708, %f681;
	fma.rn.f32 	%f732, %f730, %f710, %f682;
	ld.shared.f32 	%f733, [%r19+8692];
	fma.rn.f32 	%f734, %f733, %f708, %f684;
	fma.rn.f32 	%f735, %f733, %f710, %f685;
	ld.shared.f32 	%f736, [%r19+9780];
	fma.rn.f32 	%f737, %f736, %f708, %f687;
	fma.rn.f32 	%f738, %f736, %f710, %f688;
	ld.shared.f32 	%f739, [%r19+10868];
	fma.rn.f32 	%f740, %f739, %f708, %f690;
	fma.rn.f32 	%f741, %f739, %f710, %f691;
	ld.shared.f32 	%f742, [%r19+11956];
	fma.rn.f32 	%f743, %f742, %f708, %f693;
	fma.rn.f32 	%f744, %f742, %f710, %f694;
	ld.shared.f32 	%f745, [%r19+13044];
	fma.rn.f32 	%f746, %f745, %f708, %f696;
	fma.rn.f32 	%f747, %f745, %f710, %f697;
	ld.shared.f32 	%f748, [%r19+14132];
	fma.rn.f32 	%f749, %f748, %f708, %f699;
	fma.rn.f32 	%f750, %f748, %f710, %f700;
	ld.shared.f32 	%f751, [%r19+15220];
	fma.rn.f32 	%f752, %f751, %f708, %f702;
	fma.rn.f32 	%f753, %f751, %f710, %f703;
	ld.shared.f32 	%f754, [%r19+16308];
	fma.rn.f32 	%f755, %f754, %f708, %f705;
	fma.rn.f32 	%f756, %f754, %f710, %f706;
	ld.shared.f32 	%f757, [%r19+-8];
	ld.shared.f32 	%f758, [%r96+52];
	fma.rn.f32 	%f759, %f757, %f758, %f709;
	ld.shared.f32 	%f760, [%r96+1140];
	fma.rn.f32 	%f761, %f757, %f760, %f711;
	ld.shared.f32 	%f762, [%r19+1080];
	fma.rn.f32 	%f763, %f762, %f758, %f713;
	fma.rn.f32 	%f764, %f762, %f760, %f714;
	ld.shared.f32 	%f765, [%r19+2168];
	fma.rn.f32 	%f766, %f765, %f758, %f716;
	fma.rn.f32 	%f767, %f765, %f760, %f717;
	ld.shared.f32 	%f768, [%r19+3256];
	fma.rn.f32 	%f769, %f768, %f758, %f719;
	fma.rn.f32 	%f770, %f768, %f760, %f720;
	ld.shared.f32 	%f771, [%r19+4344];
	fma.rn.f32 	%f772, %f771, %f758, %f722;
	fma.rn.f32 	%f773, %f771, %f760, %f723;
	ld.shared.f32 	%f774, [%r19+5432];
	fma.rn.f32 	%f775, %f774, %f758, %f725;
	fma.rn.f32 	%f776, %f774, %f760, %f726;
	ld.shared.f32 	%f777, [%r19+6520];
	fma.rn.f32 	%f778, %f777, %f758, %f728;
	fma.rn.f32 	%f779, %f777, %f760, %f729;
	ld.shared.f32 	%f780, [%r19+7608];
	fma.rn.f32 	%f781, %f780, %f758, %f731;
	fma.rn.f32 	%f782, %f780, %f760, %f732;
	ld.shared.f32 	%f783, [%r19+8696];
	fma.rn.f32 	%f784, %f783, %f758, %f734;
	fma.rn.f32 	%f785, %f783, %f760, %f735;
	ld.shared.f32 	%f786, [%r19+9784];
	fma.rn.f32 	%f787, %f786, %f758, %f737;
	fma.rn.f32 	%f788, %f786, %f760, %f738;
	ld.shared.f32 	%f789, [%r19+10872];
	fma.rn.f32 	%f790, %f789, %f758, %f740;
	fma.rn.f32 	%f791, %f789, %f760, %f741;
	ld.shared.f32 	%f792, [%r19+11960];
	fma.rn.f32 	%f793, %f792, %f758, %f743;
	fma.rn.f32 	%f794, %f792, %f760, %f744;
	ld.shared.f32 	%f795, [%r19+13048];
	fma.rn.f32 	%f796, %f795, %f758, %f746;
	fma.rn.f32 	%f797, %f795, %f760, %f747;
	ld.shared.f32 	%f798, [%r19+14136];
	fma.rn.f32 	%f799, %f798, %f758, %f749;
	fma.rn.f32 	%f800, %f798, %f760, %f750;
	ld.shared.f32 	%f801, [%r19+15224];
	fma.rn.f32 	%f802, %f801, %f758, %f752;
	fma.rn.f32 	%f803, %f801, %f760, %f753;
	ld.shared.f32 	%f804, [%r19+16312];
	fma.rn.f32 	%f805, %f804, %f758, %f755;
	fma.rn.f32 	%f806, %f804, %f760, %f756;
	ld.shared.f32 	%f807, [%r19+-4];
	ld.shared.f32 	%f808, [%r96+56];
	fma.rn.f32 	%f809, %f807, %f808, %f759;
	ld.shared.f32 	%f810, [%r96+1144];
	fma.rn.f32 	%f811, %f807, %f810, %f761;
	ld.shared.f32 	%f812, [%r19+1084];
	fma.rn.f32 	%f813, %f812, %f808, %f763;
	fma.rn.f32 	%f814, %f812, %f810, %f764;
	ld.shared.f32 	%f815, [%r19+2172];
	fma.rn.f32 	%f816, %f815, %f808, %f766;
	fma.rn.f32 	%f817, %f815, %f810, %f767;
	ld.shared.f32 	%f818, [%r19+3260];
	fma.rn.f32 	%f819, %f818, %f808, %f769;
	fma.rn.f32 	%f820, %f818, %f810, %f770;
	ld.shared.f32 	%f821, [%r19+4348];
	fma.rn.f32 	%f822, %f821, %f808, %f772;
	fma.rn.f32 	%f823, %f821, %f810, %f773;
	ld.shared.f32 	%f824, [%r19+5436];
	fma.rn.f32 	%f825, %f824, %f808, %f775;
	fma.rn.f32 	%f826, %f824, %f810, %f776;
	ld.shared.f32 	%f827, [%r19+6524];
	fma.rn.f32 	%f828, %f827, %f808, %f778;
	fma.rn.f32 	%f829, %f827, %f810, %f779;
	ld.shared.f32 	%f830, [%r19+7612];
	fma.rn.f32 	%f831, %f830, %f808, %f781;
	fma.rn.f32 	%f832, %f830, %f810, %f782;
	ld.shared.f32 	%f833, [%r19+8700];
	fma.rn.f32 	%f834, %f833, %f808, %f784;
	fma.rn.f32 	%f835, %f833, %f810, %f785;
	ld.shared.f32 	%f836, [%r19+9788];
	fma.rn.f32 	%f837, %f836, %f808, %f787;
	fma.rn.f32 	%f838, %f836, %f810, %f788;
	ld.shared.f32 	%f839, [%r19+10876];
	fma.rn.f32 	%f840, %f839, %f808, %f790;
	fma.rn.f32 	%f841, %f839, %f810, %f791;
	ld.shared.f32 	%f842, [%r19+11964];
	fma.rn.f32 	%f843, %f842, %f808, %f793;
	fma.rn.f32 	%f844, %f842, %f810, %f794;
	ld.shared.f32 	%f845, [%r19+13052];
	fma.rn.f32 	%f846, %f845, %f808, %f796;
	fma.rn.f32 	%f847, %f845, %f810, %f797;
	ld.shared.f32 	%f848, [%r19+14140];
	fma.rn.f32 	%f849, %f848, %f808, %f799;
	fma.rn.f32 	%f850, %f848, %f810, %f800;
	ld.shared.f32 	%f851, [%r19+15228];
	fma.rn.f32 	%f852, %f851, %f808, %f802;
	fma.rn.f32 	%f853, %f851, %f810, %f803;
	ld.shared.f32 	%f854, [%r19+16316];
	fma.rn.f32 	%f855, %f854, %f808, %f805;
	fma.rn.f32 	%f856, %f854, %f810, %f806;
	ld.shared.f32 	%f857, [%r19];
	ld.shared.f32 	%f858, [%r96+60];
	fma.rn.f32 	%f938, %f857, %f858, %f809;
	ld.shared.f32 	%f859, [%r96+1148];
	fma.rn.f32 	%f922, %f857, %f859, %f811;
	ld.shared.f32 	%f860, [%r19+1088];
	fma.rn.f32 	%f937, %f860, %f858, %f813;
	fma.rn.f32 	%f921, %f860, %f859, %f814;
	ld.shared.f32 	%f861, [%r19+2176];
	fma.rn.f32 	%f936, %f861, %f858, %f816;
	fma.rn.f32 	%f920, %f861, %f859, %f817;
	ld.shared.f32 	%f862, [%r19+3264];
	fma.rn.f32 	%f935, %f862, %f858, %f819;
	fma.rn.f32 	%f919, %f862, %f859, %f820;
	ld.shared.f32 	%f863, [%r19+4352];
	fma.rn.f32 	%f934, %f863, %f858, %f822;
	fma.rn.f32 	%f918, %f863, %f859, %f823;
	ld.shared.f32 	%f864, [%r19+5440];
	fma.rn.f32 	%f933, %f864, %f858, %f825;
	fma.rn.f32 	%f917, %f864, %f859, %f826;
	ld.shared.f32 	%f865, [%r19+6528];
	fma.rn.f32 	%f932, %f865, %f858, %f828;
	fma.rn.f32 	%f916, %f865, %f859, %f829;
	ld.shared.f32 	%f866, [%r19+7616];
	fma.rn.f32 	%f931, %f866, %f858, %f831;
	fma.rn.f32 	%f915, %f866, %f859, %f832;
	ld.shared.f32 	%f867, [%r19+8704];
	fma.rn.f32 	%f930, %f867, %f858, %f834;
	fma.rn.f32 	%f914, %f867, %f859, %f835;
	ld.shared.f32 	%f868, [%r19+9792];
	fma.rn.f32 	%f929, %f868, %f858, %f837;
	fma.rn.f32 	%f913, %f868, %f859, %f838;
	ld.shared.f32 	%f869, [%r19+10880];
	fma.rn.f32 	%f928, %f869, %f858, %f840;
	fma.rn.f32 	%f912, %f869, %f859, %f841;
	ld.shared.f32 	%f870, [%r19+11968];
	fma.rn.f32 	%f927, %f870, %f858, %f843;
	fma.rn.f32 	%f911, %f870, %f859, %f844;
	ld.shared.f32 	%f871, [%r19+13056];
	fma.rn.f32 	%f926, %f871, %f858, %f846;
	fma.rn.f32 	%f910, %f871, %f859, %f847;
	ld.shared.f32 	%f872, [%r19+14144];
	fma.rn.f32 	%f925, %f872, %f858, %f849;
	fma.rn.f32 	%f909, %f872, %f859, %f850;
	ld.shared.f32 	%f873, [%r19+15232];
	fma.rn.f32 	%f924, %f873, %f858, %f852;
	fma.rn.f32 	%f908, %f873, %f859, %f853;
	ld.shared.f32 	%f874, [%r19+16320];
	fma.rn.f32 	%f923, %f874, %f858, %f855;
	fma.rn.f32 	%f907, %f874, %f859, %f856;
	bar.sync 	0;
	add.s32 	%r132, %r132, 16;
	setp.lt.s32 	%p13, %r132, %r3;
	@%p13 bra 	$L__BB13_2;
$L__BB13_16:
	add.s32 	%r97, %r7, %r9;
	mad.lo.s32 	%r98, %r42, %r97, %r8;
	add.s32 	%r99, %r98, %r6;
	mad.lo.s32 	%r100, %r99, %r4, %r5;
	cvta.to.global.u64 	%rd44, %rd9;
	shl.b32 	%r101, %r4, 4;
	mul.wide.u32 	%rd45, %r100, 4;
	add.s64 	%rd46, %rd44, %rd45;
	st.global.f32 	[%rd46], %f938;
	mul.wide.s32 	%rd47, %r101, 4;
	add.s64 	%rd48, %rd46, %rd47;
	st.global.f32 	[%rd48], %f922;
	mul.lo.s32 	%r102, %r101, %r42;
	mul.wide.s32 	%rd49, %r102, 4;
	add.s64 	%rd50, %rd46, %rd49;
	st.global.f32 	[%rd50], %f937;
	add.s32 	%r103, %r102, %r101;
	mul.wide.s32 	%rd51, %r103, 4;
	add.s64 	%rd52, %rd46, %rd51;
	st.global.f32 	[%rd52], %f921;
	shl.b32 	%r104, %r102, 1;
	mul.wide.s32 	%rd53, %r104, 4;
	add.s64 	%rd54, %rd46, %rd53;
	st.global.f32 	[%rd54], %f936;
	add.s32 	%r105, %r104, %r101;
	mul.wide.s32 	%rd55, %r105, 4;
	add.s64 	%rd56, %rd46, %rd55;
	st.global.f32 	[%rd56], %f920;
	mul.lo.s32 	%r106, %r102, 3;
	mul.wide.s32 	%rd57, %r106, 4;
	add.s64 	%rd58, %rd46, %rd57;
	st.global.f32 	[%rd58], %f935;
	add.s32 	%r107, %r106, %r101;
	mul.wide.s32 	%rd59, %r107, 4;
	add.s64 	%rd60, %rd46, %rd59;
	st.global.f32 	[%rd60], %f919;
	shl.b32 	%r108, %r102, 2;
	mul.wide.s32 	%rd61, %r108, 4;
	add.s64 	%rd62, %rd46, %rd61;
	st.global.f32 	[%rd62], %f934;
	add.s32 	%r109, %r108, %r101;
	mul.wide.s32 	%rd63, %r109, 4;
	add.s64 	%rd64, %rd46, %rd63;
	st.global.f32 	[%rd64], %f918;
	mul.lo.s32 	%r110, %r102, 5;
	mul.wide.s32 	%rd65, %r110, 4;
	add.s64 	%rd66, %rd46, %rd65;
	st.global.f32 	[%rd66], %f933;
	add.s32 	%r111, %r110, %r101;
	mul.wide.s32 	%rd67, %r111, 4;
	add.s64 	%rd68, %rd46, %rd67;
	st.global.f32 	[%rd68], %f917;
	mul.lo.s32 	%r112, %r102, 6;
	mul.wide.s32 	%rd69, %r112, 4;
	add.s64 	%rd70, %rd46, %rd69;
	st.global.f32 	[%rd70], %f932;
	add.s32 	%r113, %r112, %r101;
	mul.wide.s32 	%rd71, %r113, 4;
	add.s64 	%rd72, %rd46, %rd71;
	st.global.f32 	[%rd72], %f916;
	mul.lo.s32 	%r114, %r102, 7;
	mul.wide.s32 	%rd73, %r114, 4;
	add.s64 	%rd74, %rd46, %rd73;
	st.global.f32 	[%rd74], %f931;
	add.s32 	%r115, %r114, %r101;
	mul.wide.s32 	%rd75, %r115, 4;
	add.s64 	%rd76, %rd46, %rd75;
	st.global.f32 	[%rd76], %f915;
	shl.b32 	%r116, %r102, 3;
	mul.wide.s32 	%rd77, %r116, 4;
	add.s64 	%rd78, %rd46, %rd77;
	st.global.f32 	[%rd78], %f930;
	add.s32 	%r117, %r116, %r101;
	mul.wide.s32 	%rd79, %r117, 4;
	add.s64 	%rd80, %rd46, %rd79;
	st.global.f32 	[%rd80], %f914;
	mul.lo.s32 	%r118, %r102, 9;
	mul.wide.s32 	%rd81, %r118, 4;
	add.s64 	%rd82, %rd46, %rd81;
	st.global.f32 	[%rd82], %f929;
	add.s32 	%r119, %r118, %r101;
	mul.wide.s32 	%rd83, %r119, 4;
	add.s64 	%rd84, %rd46, %rd83;
	st.global.f32 	[%rd84], %f913;
	mul.lo.s32 	%r120, %r102, 10;
	mul.wide.s32 	%rd85, %r120, 4;
	add.s64 	%rd86, %rd46, %rd85;
	st.global.f32 	[%rd86], %f928;
	add.s32 	%r121, %r120, %r101;
	mul.wide.s32 	%rd87, %r121, 4;
	add.s64 	%rd88, %rd46, %rd87;
	st.global.f32 	[%rd88], %f912;
	mul.lo.s32 	%r122, %r102, 11;
	mul.wide.s32 	%rd89, %r122, 4;
	add.s64 	%rd90, %rd46, %rd89;
	st.global.f32 	[%rd90], %f927;
	add.s32 	%r123, %r122, %r101;
	mul.wide.s32 	%rd91, %r123, 4;
	add.s64 	%rd92, %rd46, %rd91;
	st.global.f32 	[%rd92], %f911;
	mul.lo.s32 	%r124, %r102, 12;
	mul.wide.s32 	%rd93, %r124, 4;
	add.s64 	%rd94, %rd46, %rd93;
	st.global.f32 	[%rd94], %f926;
	add.s32 	%r125, %r124, %r101;
	mul.wide.s32 	%rd95, %r125, 4;
	add.s64 	%rd96, %rd46, %rd95;
	st.global.f32 	[%rd96], %f910;
	mul.lo.s32 	%r126, %r102, 13;
	mul.wide.s32 	%rd97, %r126, 4;
	add.s64 	%rd98, %rd46, %rd97;
	st.global.f32 	[%rd98], %f925;
	add.s32 	%r127, %r126, %r101;
	mul.wide.s32 	%rd99, %r127, 4;
	add.s64 	%rd100, %rd46, %rd99;
	st.global.f32 	[%rd100], %f909;
	mul.lo.s32 	%r128, %r102, 14;
	mul.wide.s32 	%rd101, %r128, 4;
	add.s64 	%rd102, %rd46, %rd101;
	st.global.f32 	[%rd102], %f924;
	add.s32 	%r129, %r128, %r101;
	mul.wide.s32 	%rd103, %r129, 4;
	add.s64 	%rd104, %rd46, %rd103;
	st.global.f32 	[%rd104], %f908;
	mul.lo.s32 	%r130, %r102, 15;
	mul.wide.s32 	%rd105, %r130, 4;
	add.s64 	%rd106, %rd46, %rd105;
	st.global.f32 	[%rd106], %f923;
	add.s32 	%r131, %r130, %r101;
	mul.wide.s32 	%rd107, %r131, 4;
	add.s64 	%rd108, %rd46, %rd107;
	st.global.f32 	[%rd108], %f907;
	ret;

}
	// .globl	_Z20conv2d_update_outputILi16ELi16ELi16ELi4ELi16EEvPfS0_S0_iiiiiiiiiii
.visible .entry _Z20conv2d_update_outputILi16ELi16ELi16ELi4ELi16EEvPfS0_S0_iiiiiiiiiii(
	.param .u64 .ptr .align 1 _Z20conv2d_update_outputILi16ELi16ELi16ELi4ELi16EEvPfS0_S0_iiiiiiiiiii_param_0,
	.param .u64 .ptr .align 1 _Z20conv2d_update_outputILi16ELi16ELi16ELi4ELi16EEvPfS0_S0_iiiiiiiiiii_param_1,
	.param .u64 .ptr .align 1 _Z20conv2d_update_outputILi16ELi16ELi16ELi4ELi16EEvPfS0_S0_iiiiiiiiiii_param_2,
	.param .u32 _Z20conv2d_update_outputILi16ELi16ELi16ELi4ELi16EEvPfS0_S0_iiiiiiiiiii_param_3,
	.param .u32 _Z20conv2d_update_outputILi16ELi16ELi16ELi4ELi16EEvPfS0_S0_iiiiiiiiiii_param_4,
	.param .u32 _Z20conv2d_update_outputILi16ELi16ELi16ELi4ELi16EEvPfS0_S0_iiiiiiiiiii_param_5,
	.param .u32 _Z20conv2d_update_outputILi16ELi16ELi16ELi4ELi16EEvPfS0_S0_iiiiiiiiiii_param_6,
	.param .u32 _Z20conv2d_update_outputILi16ELi16ELi16ELi4ELi16EEvPfS0_S0_iiiiiiiiiii_param_7,
	.param .u32 _Z20conv2d_update_outputILi16ELi16ELi16ELi4ELi16EEvPfS0_S0_iiiiiiiiiii_param_8,
	.param .u32 _Z20conv2d_update_outputILi16ELi16ELi16ELi4ELi16EEvPfS0_S0_iiiiiiiiiii_param_9,
	.param .u32 _Z20conv2d_update_outputILi16ELi16ELi16ELi4ELi16EEvPfS0_S0_iiiiiiiiiii_param_10,
	.param .u32 _Z20conv2d_update_outputILi16ELi16ELi16ELi4ELi16EEvPfS0_S0_iiiiiiiiiii_param_11,
	.param .u32 _Z20conv2d_update_outputILi16ELi16ELi16ELi4ELi16EEvPfS0_S0_iiiiiiiiiii_param_12,
	.param .u32 _Z20conv2d_update_outputILi16ELi16ELi16ELi4ELi16EEvPfS0_S0_iiiiiiiiiii_param_13
)
{
	.reg .pred 	%p<14>;
	.reg .b32 	%r<269>;
	.reg .b32 	%f<1611>;
	.reg .b64 	%rd<182>;
	// demoted variable
	.shared .align 4 .b8 _ZZ20conv2d_update_outputILi16ELi16ELi16ELi4ELi16EEvPfS0_S0_iiiiiiiiiiiE9shFilters[4352];
	// demoted variable
	.shared .align 4 .b8 _ZZ20conv2d_update_outputILi16ELi16ELi16ELi4ELi16EEvPfS0_S0_iiiiiiiiiiiE8shImages[17408];
	ld.param.u32 	%r26, [_Z20conv2d_update_outputILi16ELi16ELi16ELi4ELi16EEvPfS0_S0_iiiiiiiiiii_param_4];
	ld.param.u32 	%r29, [_Z20conv2d_update_outputILi16ELi16ELi16ELi4ELi16EEvPfS0_S0_iiiiiiiiiii_param_7];
	ld.param.u32 	%r30, [_Z20conv2d_update_outputILi16ELi16ELi16ELi4ELi16EEvPfS0_S0_iiiiiiiiiii_param_8];
	ld.param.u32 	%r31, [_Z20conv2d_update_outputILi16ELi16ELi16ELi4ELi16EEvPfS0_S0_iiiiiiiiiii_param_9];
	ld.param.u32 	%r33, [_Z20conv2d_update_outputILi16ELi16ELi16ELi4ELi16EEvPfS0_S0_iiiiiiiiiii_param_11];
	ld.param.u32 	%r34, [_Z20conv2d_update_outputILi16ELi16ELi16ELi4ELi16EEvPfS0_S0_iiiiiiiiiii_param_12];
	ld.param.u32 	%r35, [_Z20conv2d_update_outputILi16ELi16ELi16ELi4ELi16EEvPfS0_S0_iiiiiiiiiii_param_13];
	mul.lo.s32 	%r36, %r31, %r30;
	mul.lo.s32 	%r1, %r36, %r26;
	shr.s32 	%r37, %r29, 31;
	shr.u32 	%r38, %r37, 26;
	add.s32 	%r39, %r29, %r38;
	shr.s32 	%r40, %r39, 6;
	mov.u32 	%r41, %ctaid.y;
	div.u32 	%r2, %r41, %r40;
	mul.lo.s32 	%r42, %r2, %r40;
	sub.s32 	%r43, %r41, %r42;
	shl.b32 	%r3, %r43, 6;
	mov.u32 	%r44, %tid.y;
	mov.u32 	%r45, %tid.x;
	div.s32 	%r46, %r2, %r33;
	mul.lo.s32 	%r47, %r46, %r33;
	sub.s32 	%r48, %r2, %r47;
	mul.lo.s32 	%r4, %r48, %r35;
	mul.lo.s32 	%r5, %r46, %r34;
	shr.u32 	%r49, %r45, 4;
	add.s32 	%r6, %r49, %r44;
	bar.sync 	0;
	setp.lt.s32 	%p1, %r1, 1;
	mov.f32 	%f1547, 0f00000000;
	mov.f32 	%f1548, %f1547;
	mov.f32 	%f1549, %f1547;
	mov.f32 	%f1550, %f1547;
	mov.f32 	%f1551, %f1547;
	mov.f32 	%f1552, %f1547;
	mov.f32 	%f1553, %f1547;
	mov.f32 	%f1554, %f1547;
	mov.f32 	%f1555, %f1547;
	mov.f32 	%f1556, %f1547;
	mov.f32 	%f1557, %f1547;
	mov.f32 	%f1558, %f1547;
	mov.f32 	%f1559, %f1547;
	mov.f32 	%f1560, %f1547;
	mov.f32 	%f1561, %f1547;
	mov.f32 	%f1562, %f1547;
	mov.f32 	%f1563, %f1547;
	mov.f32 	%f1564, %f1547;
	mov.f32 	%f1565, %f1547;
	mov.f32 	%f1566, %f1547;
	mov.f32 	%f1567, %f1547;
	mov.f32 	%f1568, %f1547;
	mov.f32 	%f1569, %f1547;
	mov.f32 	%f1570, %f1547;
	mov.f32 	%f1571, %f1547;
	mov.f32 	%f1572, %f1547;
	mov.f32 	%f1573, %f1547;
	mov.f32 	%f1574, %f1547;
	mov.f32 	%f1575, %f1547;
	mov.f32 	%f1576, %f1547;
	mov.f32 	%f1577, %f1547;
	mov.f32 	%f1578, %f1547;
	mov.f32 	%f1579, %f1547;
	mov.f32 	%f1580, %f1547;
	mov.f32 	%f1581, %f1547;
	mov.f32 	%f1582, %f1547;
	mov.f32 	%f1583, %f1547;
	mov.f32 	%f1584, %f1547;
	mov.f32 	%f1585, %f1547;
	mov.f32 	%f1586, %f1547;
	mov.f32 	%f1587, %f1547;
	mov.f32 	%f1588, %f1547;
	mov.f32 	%f1589, %f1547;
	mov.f32 	%f1590, %f1547;
	mov.f32 	%f1591, %f1547;
	mov.f32 	%f1592, %f1547;
	mov.f32 	%f1593, %f1547;
	mov.f32 	%f1594, %f1547;
	mov.f32 	%f1595, %f1547;
	mov.f32 	%f1596, %f1547;
	mov.f32 	%f1597, %f1547;
	mov.f32 	%f1598, %f1547;
	mov.f32 	%f1599, %f1547;
	mov.f32 	%f1600, %f1547;
	mov.f32 	%f1601, %f1547;
	mov.f32 	%f1602, %f1547;
	mov.f32 	%f1603, %f1547;
	mov.f32 	%f1604, %f1547;
	mov.f32 	%f1605, %f1547;
	mov.f32 	%f1606, %f1547;
	mov.f32 	%f1607, %f1547;
	mov.f32 	%f1608, %f1547;
	mov.f32 	%f1609, %f1547;
	mov.f32 	%f1610, %f1547;
	@%p1 bra 	$L__BB14_16;
	max.u32 	%r51, %r6, 240;
	sub.s32 	%r52, %r51, %r6;
	add.s32 	%r7, %r52, 15;
	mov.b32 	%r263, 0;
	mov.f32 	%f1547, 0f00000000;
$L__BB14_2:
	mov.u32 	%r53, %tid.x;
	and.b32  	%r54, %r53, 15;
	add.s32 	%r55, %r263, %r54;
	setp.lt.s32 	%p2, %r55, %r1;
	@%p2 bra 	$L__BB14_6;
	shr.u32 	%r57, %r53, 4;
	mov.u32 	%r58, %tid.y;
	add.s32 	%r268, %r57, %r58;
	setp.gt.u32 	%p3, %r268, 63;
	@%p3 bra 	$L__BB14_15;
	shl.b32 	%r63, %r53, 2;
	and.b32  	%r64, %r63, 60;
	mad.lo.s32 	%r65, %r268, 68, %r64;
	mov.u32 	%r66, _ZZ20conv2d_update_outputILi16ELi16ELi16ELi4ELi16EEvPfS0_S0_iiiiiiiiiiiE9shFilters;
	add.s32 	%r267, %r66, %r65;
$L__BB14_5:
	mov.b32 	%r67, 0;
	st.shared.u32 	[%r267], %r67;
	add.s32 	%r23, %r268, 16;
	add.s32 	%r267, %r267, 1088;
	setp.lt.u32 	%p4, %r268, 48;
	mov.u32 	%r268, %r23;
	@%p4 bra 	$L__BB14_5;
	bra.uni 	$L__BB14_15;
$L__BB14_6:
	shr.u32 	%r69, %r53, 4;
	mov.u32 	%r70, %tid.y;
	add.s32 	%r264, %r69, %r70;
	setp.gt.u32 	%p5, %r264, 63;
	@%p5 bra 	$L__BB14_8;
$L__BB14_7:
	ld.param.u64 	%rd180, [_Z20conv2d_update_outputILi16ELi16ELi16ELi4ELi16EEvPfS0_S0_iiiiiiiiiii_param_1];
	mul.lo.s32 	%r75, %r264, %r1;
	cvt.u64.u32 	%rd5, %r75;
	mov.u32 	%r76, %tid.x;
	and.b32  	%r77, %r76, 15;
	add.s32 	%r78, %r263, %r77;
	cvt.u64.u32 	%rd6, %r78;
	mul.lo.s32 	%r79, %r1, %r3;
	cvt.s64.s32 	%rd7, %r79;
	add.s64 	%rd8, %rd6, %rd7;
	add.s64 	%rd9, %rd8, %rd5;
	cvta.to.global.u64 	%rd10, %rd180;
	shl.b64 	%rd11, %rd9, 2;
	add.s64 	%rd12, %rd10, %rd11;
	ld.global.f32 	%f195, [%rd12];
	shl.b32 	%r80, %r76, 2;
	and.b32  	%r81, %r80, 60;
	mov.u32 	%r82, _ZZ20conv2d_update_outputILi16ELi16ELi16ELi4ELi16EEvPfS0_S0_iiiiiiiiiiiE9shFilters;
	add.s32 	%r83, %r82, %r81;
	mad.lo.s32 	%r84, %r264, 68, %r83;
	st.shared.f32 	[%r84], %f195;
	add.s32 	%r13, %r264, 16;
	setp.lt.u32 	%p6, %r264, 48;
	mov.u32 	%r264, %r13;
	@%p6 bra 	$L__BB14_7;
$L__BB14_8:
	ld.param.u32 	%r260, [_Z20conv2d_update_outputILi16ELi16ELi16ELi4ELi16EEvPfS0_S0_iiiiiiiiiii_param_9];
	ld.param.u32 	%r259, [_Z20conv2d_update_outputILi16ELi16ELi16ELi4ELi16EEvPfS0_S0_iiiiiiiiiii_param_8];
	ld.param.u32 	%r253, [_Z20conv2d_update_outputILi16ELi16ELi16ELi4ELi16EEvPfS0_S0_iiiiiiiiiii_param_6];
	ld.param.u32 	%r248, [_Z20conv2d_update_outputILi16ELi16ELi16ELi4ELi16EEvPfS0_S0_iiiiiiiiiii_param_5];
	ld.param.u32 	%r243, [_Z20conv2d_update_outputILi16ELi16ELi16ELi4ELi16EEvPfS0_S0_iiiiiiiiiii_param_4];
	mov.u32 	%r85, %tid.x;
	shr.u32 	%r86, %r85, 4;
	mov.u32 	%r87, %tid.y;
	add.s32 	%r265, %r86, %r87;
	setp.gt.u32 	%p7, %r265, 255;
	and.b32  	%r89, %r85, 15;
	add.s32 	%r90, %r263, %r89;
	mul.lo.s32 	%r91, %r260, %r259;
	div.s32 	%r92, %r90, %r91;
	mul.lo.s32 	%r93, %r92, %r91;
	sub.s32 	%r94, %r90, %r93;
	div.s32 	%r95, %r94, %r260;
	mul.lo.s32 	%r96, %r95, %r260;
	sub.s32 	%r97, %r94, %r96;
	add.s32 	%r98, %r95, %r5;
	mul.lo.s32 	%r99, %r253, %r248;
	mad.lo.s32 	%r100, %r92, %r99, %r4;
	add.s32 	%r101, %r100, %r97;
	mad.lo.s32 	%r102, %r98, %r253, %r101;
	cvt.s64.s32 	%rd13, %r102;
	mov.u32 	%r103, %ctaid.x;
	mul.lo.s32 	%r104, %r103, %r243;
	mul.lo.s32 	%r105, %r104, %r99;
	shl.b32 	%r106, %r105, 8;
	cvt.s64.s32 	%rd14, %r106;
	add.s64 	%rd1, %rd13, %rd14;
	@%p7 bra 	$L__BB14_15;
	and.b32  	%r110, %r7, 48;
	setp.eq.s32 	%p8, %r110, 48;
	@%p8 bra 	$L__BB14_13;
	ld.param.u32 	%r254, [_Z20conv2d_update_outputILi16ELi16ELi16ELi4ELi16EEvPfS0_S0_iiiiiiiiiii_param_6];
	ld.param.u32 	%r249, [_Z20conv2d_update_outputILi16ELi16ELi16ELi4ELi16EEvPfS0_S0_iiiiiiiiiii_param_5];
	ld.param.u32 	%r244, [_Z20conv2d_update_outputILi16ELi16ELi16ELi4ELi16EEvPfS0_S0_iiiiiiiiiii_param_4];
	ld.param.u64 	%rd176, [_Z20conv2d_update_outputILi16ELi16ELi16ELi4ELi16EEvPfS0_S0_iiiiiiiiiii_param_0];
	mov.u32 	%r111, %tid.x;
	shr.u32 	%r112, %r111, 4;
	mov.u32 	%r113, %tid.y;
	add.s32 	%r114, %r112, %r113;
	add.s32 	%r265, %r114, 16;
	and.b32  	%r115, %r7, 48;
	setp.eq.s32 	%p9, %r115, 0;
	mul.lo.s32 	%r116, %r254, %r249;
	mul.lo.s32 	%r117, %r116, %r244;
	mul.lo.s32 	%r118, %r117, %r114;
	cvt.s64.s32 	%rd15, %r118;
	add.s64 	%rd16, %rd1, %rd15;
	cvta.to.global.u64 	%rd17, %rd176;
	shl.b64 	%rd18, %rd16, 2;
	add.s64 	%rd19, %rd17, %rd18;
	ld.global.f32 	%f196, [%rd19];
	shl.b32 	%r119, %r111, 2;
	and.b32  	%r120, %r119, 60;
	mov.u32 	%r121, _ZZ20conv2d_update_outputILi16ELi16ELi16ELi4ELi16EEvPfS0_S0_iiiiiiiiiiiE8shImages;
	add.s32 	%r122, %r121, %r120;
	mad.lo.s32 	%r123, %r114, 68, %r122;
	st.shared.f32 	[%r123], %f196;
	@%p9 bra 	$L__BB14_13;
	ld.param.u32 	%r255, [_Z20conv2d_update_outputILi16ELi16ELi16ELi4ELi16EEvPfS0_S0_iiiiiiiiiii_param_6];
	ld.param.u32 	%r250, [_Z20conv2d_update_outputILi16ELi16ELi16ELi4ELi16EEvPfS0_S0_iiiiiiiiiii_param_5];
	ld.param.u32 	%r245, [_Z20conv2d_update_outputILi16ELi16ELi16ELi4ELi16EEvPfS0_S0_iiiiiiiiiii_param_4];
	ld.param.u64 	%rd177, [_Z20conv2d_update_outputILi16ELi16ELi16ELi4ELi16EEvPfS0_S0_iiiiiiiiiii_param_0];
	mov.u32 	%r124, %tid.x;
	shr.u32 	%r125, %r124, 4;
	mov.u32 	%r126, %tid.y;
	add.s32 	%r127, %r125, %r126;
	add.s32 	%r265, %r127, 32;
	and.b32  	%r128, %r7, 48;
	setp.eq.s32 	%p10, %r128, 16;
	mul.lo.s32 	%r129, %r255, %r250;
	mul.lo.s32 	%r130, %r129, %r245;
	shl.b32 	%r131, %r130, 4;
	mad.lo.s32 	%r132, %r130, %r127, %r131;
	cvt.s64.s32 	%rd20, %r132;
	add.s64 	%rd21, %rd1, %rd20;
	cvta.to.global.u64 	%rd22, %rd177;
	shl.b64 	%rd23, %rd21, 2;
	add.s64 	%rd24, %rd22, %rd23;
	ld.global.f32 	%f197, [%rd24];
	shl.b32 	%r133, %r124, 2;
	and.b32  	%r134, %r133, 60;
	mov.u32 	%r135, _ZZ20conv2d_update_outputILi16ELi16ELi16ELi4ELi16EEvPfS0_S0_iiiiiiiiiiiE8shImages;
	add.s32 	%r136, %r135, %r134;
	mad.lo.s32 	%r137, %r127, 68, %r136;
	st.shared.f32 	[%r137+1088], %f197;
	@%p10 bra 	$L__BB14_13;
	ld.param.u32 	%r256, [_Z20conv2d_update_outputILi16ELi16ELi16ELi4ELi16EEvPfS0_S0_iiiiiiiiiii_param_6];
	ld.param.u32 	%r251, [_Z20conv2d_update_outputILi16ELi16ELi16ELi4ELi16EEvPfS0_S0_iiiiiiiiiii_param_5];
	ld.param.u32 	%r246, [_Z20conv2d_update_outputILi16ELi16ELi16ELi4ELi16EEvPfS0_S0_iiiiiiiiiii_param_4];
	ld.param.u64 	%rd178, [_Z20conv2d_update_outputILi16ELi16ELi16ELi4ELi16EEvPfS0_S0_iiiiiiiiiii_param_0];
	mov.u32 	%r138, %tid.x;
	shr.u32 	%r139, %r138, 4;
	mov.u32 	%r140, %tid.y;
	add.s32 	%r141, %r139, %r140;
	add.s32 	%r265, %r141, 48;
	mul.lo.s32 	%r142, %r256, %r251;
	mul.lo.s32 	%r143, %r142, %r246;
	shl.b32 	%r144, %r143, 5;
	mad.lo.s32 	%r145, %r143, %r141, %r144;
	cvt.s64.s32 	%rd25, %r145;
	add.s64 	%rd26, %rd1, %rd25;
	cvta.to.global.u64 	%rd27, %rd178;
	shl.b64 	%rd28, %rd26, 2;
	add.s64 	%rd29, %rd27, %rd28;
	ld.global.f32 	%f198, [%rd29];
	shl.b32 	%r146, %r138, 2;
	and.b32  	%r147, %r146, 60;
	mov.u32 	%r148, _ZZ20conv2d_update_outputILi16ELi16ELi16ELi4ELi16EEvPfS0_S0_iiiiiiiiiiiE8shImages;
	add.s32 	%r149, %r148, %r147;
	mad.lo.s32 	%r150, %r141, 68, %r149;
	st.shared.f32 	[%r150+2176], %f198;
$L__BB14_13:
	setp.lt.u32 	%p11, %r7, 48;
	@%p11 bra 	$L__BB14_15;
$L__BB14_14:
	ld.param.u32 	%r257, [_Z20conv2d_update_outputILi16ELi16ELi16ELi4ELi16EEvPfS0_S0_iiiiiiiiiii_param_6];
	ld.param.u32 	%r252, [_Z20conv2d_update_outputILi16ELi16ELi16ELi4ELi16EEvPfS0_S0_iiiiiiiiiii_param_5];
	ld.param.u32 	%r247, [_Z20conv2d_update_outputILi16ELi16ELi16ELi4ELi16EEvPfS0_S0_iiiiiiiiiii_param_4];
	ld.param.u64 	%rd179, [_Z20conv2d_update_outputILi16ELi16ELi16ELi4ELi16EEvPfS0_S0_iiiiiiiiiii_param_0];
	mul.lo.s32 	%r151, %r257, %r252;
	mul.lo.s32 	%r152, %r151, %r247;
	mul.lo.s32 	%r153, %r152, %r265;
	cvt.s64.s32 	%rd30, %r153;
	add.s64 	%rd31, %rd1, %rd30;
	cvta.to.global.u64 	%rd32, %rd179;
	shl.b64 	%rd33, %rd31, 2;
	add.s64 	%rd34, %rd32, %rd33;
	ld.global.f32 	%f199, [%rd34];
	mov.u32 	%r154, %tid.x;
	shl.b32 	%r155, %r154, 2;
	and.b32  	%r156, %r155, 60;
	mov.u32 	%r157, _ZZ20conv2d_update_outputILi16ELi16ELi16ELi4ELi16EEvPfS0_S0_iiiiiiiiiiiE8shImages;
	add.s32 	%r158, %r157, %r156;
	mad.lo.s32 	%r159, %r265, 68, %r158;
	st.shared.f32 	[%r159], %f199;
	shl.b32 	%r160, %r152, 4;
	add.s32 	%r161, %r153, %r160;
	cvt.s64.s32 	%rd35, %r161;
	add.s64 	%rd36, %rd1, %rd35;
	shl.b64 	%rd37, %rd36, 2;
	add.s64 	%rd38, %rd32, %rd37;
	ld.global.f32 	%f200, [%rd38];
	st.shared.f32 	[%r159+1088], %f200;
	shl.b32 	%r162, %r152, 5;
	add.s32 	%r163, %r162, %r153;
	cvt.s64.s32 	%rd39, %r163;
	add.s64 	%rd40, %rd1, %rd39;
	shl.b64 	%rd41, %rd40, 2;
	add.s64 	%rd42, %rd32, %rd41;
	ld.global.f32 	%f201, [%rd42];
	st.shared.f32 	[%r159+2176], %f201;
	add.s32 	%r164, %r163, %r160;
	cvt.s64.s32 	%rd43, %r164;
	add.s64 	%rd44, %rd1, %rd43;
	shl.b64 	%rd45, %rd44, 2;
	add.s64 	%rd46, %rd32, %rd45;
	ld.global.f32 	%f202, [%rd46];
	st.shared.f32 	[%r159+3264], %f202;
	add.s32 	%r20, %r265, 64;
	setp.lt.u32 	%p12, %r265, 192;
	mov.u32 	%r265, %r20;
	@%p12 bra 	$L__BB14_14;
$L__BB14_15:
	bar.sync 	0;
	mov.u32 	%r165, %tid.x;
	mov.u32 	%r166, _ZZ20conv2d_update_outputILi16ELi16ELi16ELi4ELi16EEvPfS0_S0_iiiiiiiiiiiE8shImages;
	mad.lo.s32 	%r167, %r165, 68, %r166;
	ld.shared.f32 	%f203, [%r167];
	mov.u32 	%r168, %tid.y;
	mov.u32 	%r169, _ZZ20conv2d_update_outputILi16ELi16ELi16ELi4ELi16EEvPfS0_S0_iiiiiiiiiiiE9shFilters;
	mad.lo.s32 	%r170, %r168, 68, %r169;
	ld.shared.f32 	%f204, [%r170];
	fma.rn.f32 	%f205, %f203, %f204, %f1610;
	ld.shared.f32 	%f206, [%r170+1088];
	fma.rn.f32 	%f207, %f203, %f206, %f1594;
	ld.shared.f32 	%f208, [%r170+2176];
	fma.rn.f32 	%f209, %f203, %f208, %f1578;
	ld.shared.f32 	%f210, [%r170+3264];
	fma.rn.f32 	%f211, %f203, %f210, %f1562;
	ld.shared.f32 	%f212, [%r167+1088];
	fma.rn.f32 	%f213, %f212, %f204, %f1609;
	fma.rn.f32 	%f214, %f212, %f206, %f1593;
	fma.rn.f32 	%f215, %f212, %f208, %f1577;
	fma.rn.f32 	%f216, %f212, %f210, %f1561;
	ld.shared.f32 	%f217, [%r167+2176];
	fma.rn.f32 	%f218, %f217, %f204, %f1608;
	fma.rn.f32 	%f219, %f217, %f206, %f1592;
	fma.rn.f32 	%f220, %f217, %f208, %f1576;
	fma.rn.f32 	%f221, %f217, %f210, %f1560;
	ld.shared.f32 	%f222, [%r167+3264];
	fma.rn.f32 	%f223, %f222, %f204, %f1607;
	fma.rn.f32 	%f224, %f222, %f206, %f1591;
	fma.rn.f32 	%f225, %f222, %f208, %f1575;
	fma.rn.f32 	%f226, %f222, %f210, %f1559;
	ld.shared.f32 	%f227, [%r167+4352];
	fma.rn.f32 	%f228, %f227, %f204, %f1606;
	fma.rn.f32 	%f229, %f227, %f206, %f1590;
	fma.rn.f32 	%f230, %f227, %f208, %f1574;
	fma.rn.f32 	%f231, %f227, %f210, %f1558;
	ld.shared.f32 	%f232, [%r167+5440];
	fma.rn.f32 	%f233, %f232, %f204, %f1605;
	fma.rn.f32 	%f234, %f232, %f206, %f1589;
	fma.rn.f32 	%f235, %f232, %f208, %f1573;
	fma.rn.f32 	%f236, %f232, %f210, %f1557;
	ld.shared.f32 	%f237, [%r167+6528];
	fma.rn.f32 	%f238, %f237, %f204, %f1604;
	fma.rn.f32 	%f239, %f237, %f206, %f1588;
	fma.rn.f32 	%f240, %f237, %f208, %f1572;
	fma.rn.f32 	%f241, %f237, %f210, %f1556;
	ld.shared.f32 	%f242, [%r167+7616];
	fma.rn.f32 	%f243, %f242, %f204, %f1603;
	fma.rn.f32 	%f244, %f242, %f206, %f1587;
	fma.rn.f32 	%f245, %f242, %f208, %f1571;
	fma.rn.f32 	%f246, %f242, %f210, %f1555;
	ld.shared.f32 	%f247, [%r167+8704];
	fma.rn.f32 	%f248, %f247, %f204, %f1602;
	fma.rn.f32 	%f249, %f247, %f206, %f1586;
	fma.rn.f32 	%f250, %f247, %f208, %f1570;
	fma.rn.f32 	%f251, %f247, %f210, %f1554;
	ld.shared.f32 	%f252, [%r167+9792];
	fma.rn.f32 	%f253, %f252, %f204, %f1601;
	fma.rn.f32 	%f254, %f252, %f206, %f1585;
	fma.rn.f32 	%f255, %f252, %f208, %f1569;
	fma.rn.f32 	%f256, %f252, %f210, %f1553;
	ld.shared.f32 	%f257, [%r167+10880];
	fma.rn.f32 	%f258, %f257, %f204, %f1600;
	fma.rn.f32 	%f259, %f257, %f206, %f1584;
	fma.rn.f32 	%f260, %f257, %f208, %f1568;
	fma.rn.f32 	%f261, %f257, %f210, %f1552;
	ld.shared.f32 	%f262, [%r167+11968];
	fma.rn.f32 	%f263, %f262, %f204, %f1599;
	fma.rn.f32 	%f264, %f262, %f206, %f1583;
	fma.rn.f32 	%f265, %f262, %f208, %f1567;
	fma.rn.f32 	%f266, %f262, %f210, %f1551;
	ld.shared.f32 	%f267, [%r167+13056];
	fma.rn.f32 	%f268, %f267, %f204, %f1598;
	fma.rn.f32 	%f269, %f267, %f206, %f1582;
	fma.rn.f32 	%f270, %f267, %f208, %f1566;
	fma.rn.f32 	%f271, %f267, %f210, %f1550;
	ld.shared.f32 	%f272, [%r167+14144];
	fma.rn.f32 	%f273, %f272, %f204, %f1597;
	fma.rn.f32 	%f274, %f272, %f206, %f1581;
	fma.rn.f32 	%f275, %f272, %f208, %f1565;
	fma.rn.f32 	%f276, %f272, %f210, %f1549;
	ld.shared.f32 	%f277, [%r167+15232];
	fma.rn.f32 	%f278, %f277, %f204, %f1596;
	fma.rn.f32 	%f279, %f277, %f206, %f1580;
	fma.rn.f32 	%f280, %f277, %f208, %f1564;
	fma.rn.f32 	%f281, %f277, %f210, %f1548;
	ld.shared.f32 	%f282, [%r167+16320];
	fma.rn.f32 	%f283, %f282, %f204, %f1595;
	fma.rn.f32 	%f284, %f282, %f206, %f1579;
	fma.rn.f32 	%f285, %f282, %f208, %f1563;
	fma.rn.f32 	%f286, %f282, %f210, %f1547;
	ld.shared.f32 	%f287, [%r167+4];
	ld.shared.f32 	%f288, [%r170+4];
	fma.rn.f32 	%f289, %f287, %f288, %f205;
	ld.shared.f32 	%f290, [%r170+1092];
	fma.rn.f32 	%f291, %f287, %f290, %f207;
	ld.shared.f32 	%f292, [%r170+2180];
	fma.rn.f32 	%f293, %f287, %f292, %f209;
	ld.shared.f32 	%f294, [%r170+3268];
	fma.rn.f32 	%f295, %f287, %f294, %f211;
	ld.shared.f32 	%f296, [%r167+1092];
	fma.rn.f32 	%f297, %f296, %f288, %f213;
	fma.rn.f32 	%f298, %f296, %f290, %f214;
	fma.rn.f32 	%f299, %f296, %f292, %f215;
	fma.rn.f32 	%f300, %f296, %f294, %f216;
	ld.shared.f32 	%f301, [%r167+2180];
	fma.rn.f32 	%f302, %f301, %f288, %f218;
	fma.rn.f32 	%f303, %f301, %f290, %f219;
	fma.rn.f32 	%f304, %f301, %f292, %f220;
	fma.rn.f32 	%f305, %f301, %f294, %f221;
	ld.shared.f32 	%f306, [%r167+3268];
	fma.rn.f32 	%f307, %f306, %f288, %f223;
	fma.rn.f32 	%f308, %f306, %f290, %f224;
	fma.rn.f32 	%f309, %f306, %f292, %f225;
	fma.rn.f32 	%f310, %f306, %f294, %f226;
	ld.shared.f32 	%f311, [%r167+4356];
	fma.rn.f32 	%f312, %f311, %f288, %f228;
	fma.rn.f32 	%f313, %f311, %f290, %f229;
	fma.rn.f32 	%f314, %f311, %f292, %f230;
	fma.rn.f32 	%f315, %f311, %f294, %f231;
	ld.shared.f32 	%f316, [%r167+5444];
	fma.rn.f32 	%f317, %f316, %f288, %f233;
	fma.rn.f32 	%f318, %f316, %f290, %f234;
	fma.rn.f32 	%f319, %f316, %f292, %f235;
	fma.rn.f32 	%f320, %f316, %f294, %f236;
	ld.shared.f32 	%f321, [%r167+6532];
	fma.rn.f32 	%f322, %f321, %f288, %f238;
	fma.rn.f32 	%f323, %f321, %f290, %f239;
	fma.rn.f32 	%f324, %f321, %f292, %f240;
	fma.rn.f32 	%f325, %f321, %f294, %f241;
	ld.shared.f32 	%f326, [%r167+7620];
	fma.rn.f32 	%f327, %f326, %f288, %f243;
	fma.rn.f32 	%f328, %f326, %f290, %f244;
	fma.rn.f32 	%f329, %f326, %f292, %f245;
	fma.rn.f32 	%f330, %f326, %f294, %f246;
	ld.shared.f32 	%f331, [%r167+8708];
	fma.rn.f32 	%f332, %f331, %f288, %f248;
	fma.rn.f32 	%f333, %f331, %f290, %f249;
	fma.rn.f32 	%f334, %f331, %f292, %f250;
	fma.rn.f32 	%f335, %f331, %f294, %f251;
	ld.shared.f32 	%f336, [%r167+9796];
	fma.rn.f32 	%f337, %f336, %f288, %f253;
	fma.rn.f32 	%f338, %f336, %f290, %f254;
	fma.rn.f32 	%f339, %f336, %f292, %f255;
	fma.rn.f32 	%f340, %f336, %f294, %f256;
	ld.shared.f32 	%f341, [%r167+10884];
	fma.rn.f32 	%f342, %f341, %f288, %f258;
	fma.rn.f32 	%f343, %f341, %f290, %f259;
	fma.rn.f32 	%f344, %f341, %f292, %f260;
	fma.rn.f32 	%f345, %f341, %f294, %f261;
	ld.shared.f32 	%f346, [%r167+11972];
	fma.rn.f32 	%f347, %f346, %f288, %f263;
	fma.rn.f32 	%f348, %f346, %f290, %f264;
	fma.rn.f32 	%f349, %f346, %f292, %f265;
	fma.rn.f32 	%f350, %f346, %f294, %f266;
	ld.shared.f32 	%f351, [%r167+13060];
	fma.rn.f32 	%f352, %f351, %f288, %f268;
	fma.rn.f32 	%f353, %f351, %f290, %f269;
	fma.rn.f32 	%f354, %f351, %f292, %f270;
	fma.rn.f32 	%f355, %f351, %f294, %f271;
	ld.shared.f32 	%f356, [%r167+14148];
	fma.rn.f32 	%f357, %f356, %f288, %f273;
	fma.rn.f32 	%f358, %f356, %f290, %f274;
	fma.rn.f32 	%f359, %f356, %f292, %f275;
	fma.rn.f32 	%f360, %f356, %f294, %f276;
	ld.shared.f32 	%f361, [%r167+15236];
	fma.rn.f32 	%f362, %f361, %f288, %f278;
	fma.rn.f32 	%f363, %f361, %f290, %f279;
	fma.rn.f32 	%f364, %f361, %f292, %f280;
	fma.rn.f32 	%f365, %f361, %f294, %f281;
	ld.shared.f32 	%f366, [%r167+16324];
	fma.rn.f32 	%f367, %f366, %f288, %f283;
	fma.rn.f32 	%f368, %f366, %f290, %f284;
	fma.rn.f32 	%f369, %f366, %f292, %f285;
	fma.rn.f32 	%f370, %f366, %f294, %f286;
	ld.shared.f32 	%f371, [%r167+8];
	ld.shared.f32 	%f372, [%r170+8];
	fma.rn.f32 	%f373, %f371, %f372, %f289;
	ld.shared.f32 	%f374, [%r170+1096];
	fma.rn.f32 	%f375, %f371, %f374, %f291;
	ld.shared.f32 	%f376, [%r170+2184];
	fma.rn.f32 	%f377, %f371, %f376, %f293;
	ld.shared.f32 	%f378, [%r170+3272];
	fma.rn.f32 	%f379, %f371, %f378, %f295;
	ld.shared.f32 	%f380, [%r167+1096];
	fma.rn.f32 	%f381, %f380, %f372, %f297;
	fma.rn.f32 	%f382, %f380, %f374, %f298;
	fma.rn.f32 	%f383, %f380, %f376, %f299;
	fma.rn.f32 	%f384, %f380, %f378, %f300;
	ld.shared.f32 	%f385, [%r167+2184];
	fma.rn.f32 	%f386, %f385, %f372, %f302;
	fma.rn.f32 	%f387, %f385, %f374, %f303;
	fma.rn.f32 	%f388, %f385, %f376, %f304;
	fma.rn.f32 	%f389, %f385, %f378, %f305;
	ld.shared.f32 	%f390, [%r167+3272];
	fma.rn.f32 	%f391, %f390, %f372, %f307;
	fma.rn.f32 	%f392, %f390, %f374, %f308;
	fma.rn.f32 	%f393, %f390, %f376, %f309;
	fma.rn.f32 	%f394, %f390, %f378, %f310;
	ld.shared.f32 	%f395, [%r167+4360];
	fma.rn.f32 	%f396, %f395, %f372, %f312;
	fma.rn.f32 	%f397, %f395, %f374, %f313;
	fma.rn.f32 	%f398, %f395, %f376, %f314;
	fma.rn.f32 	%f399, %f395, %f378, %f315;
	ld.shared.f32 	%f400, [%r167+5448];
	fma.rn.f32 	%f401, %f400, %f372, %f317;
	fma.rn.f32 	%f402, %f400, %f374, %f318;
	fma.rn.f32 	%f403, %f400, %f376, %f319;
	fma.rn.f32 	%f404, %f400, %f378, %f320;
	ld.shared.f32 	%f405, [%r167+6536];
	fma.rn.f32 	%f406, %f405, %f372, %f322;
	fma.rn.f32 	%f407, %f405, %f374, %f323;
	fma.rn.f32 	%f408, %f405, %f376, %f324;
	fma.rn.f32 	%f409, %f405, %f378, %f325;
	ld.shared.f32 	%f410, [%r167+7624];
	fma.rn.f32 	%f411, %f410, %f372, %f327;
	fma.rn.f32 	%f412, %f410, %f374, %f328;
	fma.rn.f32 	%f413, %f410, %f376, %f329;
	fma.rn.f32 	%f414, %f410, %f378, %f330;
	ld.shared.f32 	%f415, [%r167+8712];
	fma.rn.f32 	%f416, %f415, %f372, %f332;
	fma.rn.f32 	%f417, %f415, %f374, %f333;
	fma.rn.f32 	%f418, %f415, %f376, %f334;
	fma.rn.f32 	%f419, %f415, %f378, %f335;
	ld.shared.f32 	%f420, [%r167+9800];
	fma.rn.f32 	%f421, %f420, %f372, %f337;
	fma.rn.f32 	%f422, %f420, %f374, %f338;
	fma.rn.f32 	%f423, %f420, %f376, %f339;
	fma.rn.f32 	%f424, %f420, %f378, %f340;
	ld.shared.f32 	%f425, [%r167+10888];
	fma.rn.f32 	%f426, %f425, %f372, %f342;
	fma.rn.f32 	%f427, %f425, %f374, %f343;
	fma.rn.f32 	%f428, %f425, %f376, %f344;
	fma.rn.f32 	%f429, %f425, %f378, %f345;
	ld.shared.f32 	%f430, [%r167+11976];
	fma.rn.f32 	%f431, %f430, %f372, %f347;
	fma.rn.f32 	%f432, %f430, %f374, %f348;
	fma.rn.f32 	%f433, %f430, %f376, %f349;
	fma.rn.f32 	%f434, %f430, %f378, %f350;
	ld.shared.f32 	%f435, [%r167+13064];
	fma.rn.f32 	%f436, %f435, %f372, %f352;
	fma.rn.f32 	%f437, %f435, %f374, %f353;
	fma.rn.f32 	%f438, %f435, %f376, %f354;
	fma.rn.f32 	%f439, %f435, %f378, %f355;
	ld.shared.f32 	%f440, [%r167+14152];
	fma.rn.f32 	%f441, %f440, %f372, %f357;
	fma.rn.f32 	%f442, %f440, %f374, %f358;
	fma.rn.f32 	%f443, %f440, %f376, %f359;
	fma.rn.f32 	%f444, %f440, %f378, %f360;
	ld.shared.f32 	%f445, [%r167+15240];
	fma.rn.f32 	%f446, %f445, %f372, %f362;
	fma.rn.f32 	%f447, %f445, %f374, %f363;
	fma.rn.f32 	%f448, %f445, %f376, %f364;
	fma.rn.f32 	%f449, %f445, %f378, %f365;
	ld.shared.f32 	%f450, [%r167+16328];
	fma.rn.f32 	%f451, %f450, %f372, %f367;
	fma.rn.f32 	%f452, %f450, %f374, %f368;
	fma.rn.f32 	%f453, %f450, %f376, %f369;
	fma.rn.f32 	%f454, %f450, %f378, %f370;
	ld.shared.f32 	%f455, [%r167+12];
	ld.shared.f32 	%f456, [%r170+12];
	fma.rn.f32 	%f457, %f455, %f456, %f373;
	ld.shared.f32 	%f458, [%r170+1100];
	fma.rn.f32 	%f459, %f455, %f458, %f375;
	ld.shared.f32 	%f460, [%r170+2188];
	fma.rn.f32 	%f461, %f455, %f460, %f377;
	ld.shared.f32 	%f462, [%r170+3276];
	fma.rn.f32 	%f463, %f455, %f462, %f379;
	ld.shared.f32 	%f464, [%r167+1100];
	fma.rn.f32 	%f465, %f464, %f456, %f381;
	fma.rn.f32 	%f466, %f464, %f458, %f382;
	fma.rn.f32 	%f467, %f464, %f460, %f383;
	fma.rn.f32 	%f468, %f464, %f462, %f384;
	ld.shared.f32 	%f469, [%r167+2188];
	fma.rn.f32 	%f470, %f469, %f456, %f386;
	fma.rn.f32 	%f471, %f469, %f458, %f387;
	fma.rn.f32 	%f472, %f469, %f460, %f388;
	fma.rn.f32 	%f473, %f469, %f462, %f389;
	ld.shared.f32 	%f474, [%r167+3276];
	fma.rn.f32 	%f475, %f474, %f456, %f391;
	fma.rn.f32 	%f476, %f474, %f458, %f392;
	fma.rn.f32 	%f477, %f474, %f460, %f393;
	fma.rn.f32 	%f478, %f474, %f462, %f394;
	ld.shared.f32 	%f479, [%r167+4364];
	fma.rn.f32 	%f480, %f479, %f456, %f396;
	fma.rn.f32 	%f481, %f479, %f458, %f397;
	fma.rn.f32 	%f482, %f479, %f460, %f398;
	fma.rn.f32 	%f483, %f479, %f462, %f399;
	ld.shared.f32 	%f484, [%r167+5452];
	fma.rn.f32 	%f485, %f484, %f456, %f401;
	fma.rn.f32 	%f486, %f484, %f458, %f402;
	fma.rn.f32 	%f487, %f484, %f460, %f403;
	fma.rn.f32 	%f488, %f484, %f462, %f404;
	ld.shared.f32 	%f489, [%r167+6540];
	fma.rn.f32 	%f490, %f489, %f456, %f406;
	fma.rn.f32 	%f491, %f489, %f458, %f407;
	fma.rn.f32 	%f492, %f489, %f460, %f408;
	fma.rn.f32 	%f493, %f489, %f462, %f409;
	ld.shared.f32 	%f494, [%r167+7628];
	fma.rn.f32 	%f495, %f494, %f456, %f411;
	fma.rn.f32 	%f496, %f494, %f458, %f412;
	fma.rn.f32 	%f497, %f494, %f460, %f413;
	fma.rn.f32 	%f498, %f494, %f462, %f414;
	ld.shared.f32 	%f499, [%r167+8716];
	fma.rn.f32 	%f500, %f499, %f456, %f416;
	fma.rn.f32 	%f501, %f499, %f458, %f417;
	fma.rn.f32 	%f502, %f499, %f460, %f418;
	fma.rn.f32 	%f503, %f499, %f462, %f419;
	ld.shared.f32 	%f504, [%r167+9804];
	fma.rn.f32 	%f505, %f504, %f456, %f421;
	fma.rn.f32 	%f506, %f504, %f458, %f422;
	fma.rn.f32 	%f507, %f504, %f460, %f423;
	fma.rn.f32 	%f508, %f504, %f462, %f424;
	ld.shared.f32 	%f509, [%r167+10892];
	fma.rn.f32 	%f510, %f509, %f456, %f426;
	fma.rn.f32 	%f511, %f509, %f458, %f427;
	fma.rn.f32 	%f512, %f509, %f460, %f428;
	fma.rn.f32 	%f513, %f509, %f462, %f429;
	ld.shared.f32 	%f514, [%r167+11980];
	fma.rn.f32 	%f515, %f514, %f456, %f431;
	fma.rn.f32 	%f516, %f514, %f458, %f432;
	fma.rn.f32 	%f517, %f514, %f460, %f433;
	fma.rn.f32 	%f518, %f514, %f462, %f434;
	ld.shared.f32 	%f519, [%r167+13068];
	fma.rn.f32 	%f520, %f519, %f456, %f436;
	fma.rn.f32 	%f521, %f519, %f458, %f437;
	fma.rn.f32 	%f522, %f519, %f460, %f438;
	fma.rn.f32 	%f523, %f519, %f462, %f439;
	ld.shared.f32 	%f524, [%r167+14156];
	fma.rn.f32 	%f525, %f524, %f456, %f441;
	fma.rn.f32 	%f526, %f524, %f458, %f442;
	fma.rn.f32 	%f527, %f524, %f460, %f443;
	fma.rn.f32 	%f528, %f524, %f462, %f444;
	ld.shared.f32 	%f529, [%r167+15244];
	fma.rn.f32 	%f530, %f529, %f456, %f446;
	fma.rn.f32 	%f531, %f529, %f458, %f447;
	fma.rn.f32 	%f532, %f529, %f460, %f448;
	fma.rn.f32 	%f533, %f529, %f462, %f449;
	ld.shared.f32 	%f534, [%r167+16332];
	fma.rn.f32 	%f535, %f534, %f456, %f451;
	fma.rn.f32 	%f536, %f534, %f458, %f452;
	fma.rn.f32 	%f537, %f534, %f460, %f453;
	fma.rn.f32 	%f538, %f534, %f462, %f454;
	ld.shared.f32 	%f539, [%r167+16];
	ld.shared.f32 	%f540, [%r170+16];
	fma.rn.f32 	%f541, %f539, %f540, %f457;
	ld.shared.f32 	%f542, [%r170+1104];
	fma.rn.f32 	%f543, %f539, %f542, %f459;
	ld.shared.f32 	%f544, [%r170+2192];
	fma.rn.f32 	%f545, %f539, %f544, %f461;
	ld.shared.f32 	%f546, [%r170+3280];
	fma.rn.f32 	%f547, %f539, %f546, %f463;
	ld.shared.f32 	%f548, [%r167+1104];
	fma.rn.f32 	%f549, %f548, %f540, %f465;
	fma.rn.f32 	%f550, %f548, %f542, %f466;
	fma.rn.f32 	%f551, %f548, %f544, %f467;
	fma.rn.f32 	%f552, %f548, %f546, %f468;
	ld.shared.f32 	%f553, [%r167+2192];
	fma.rn.f32 	%f554, %f553, %f540, %f470;
	fma.rn.f32 	%f555, %f553, %f542, %f471;
	fma.rn.f32 	%f556, %f553, %f544, %f472;
	fma.rn.f32 	%f557, %f553, %f546, %f473;
	ld.shared.f32 	%f558, [%r167+3280];
	fma.rn.f32 	%f559, %f558, %f540, %f475;
	fma.rn.f32 	%f560, %f558, %f542, %f476;
	fma.rn.f32 	%f561, %f558, %f544, %f477;
	fma.rn.f32 	%f562, %f558, %f546, %f478;
	ld.shared.f32 	%f563, [%r167+4368];
	fma.rn.f32 	%f564, %f563, %f540, %f480;
	fma.rn.f32 	%f565, %f563, %f542, %f481;
	fma.rn.f32 	%f566, %f563, %f544, %f482;
	fma.rn.f32 	%f567, %f563, %f546, %f483;
	ld.shared.f32 	%f568, [%r167+5456];
	fma.rn.f32 	%f569, %f568, %f540, %f485;
	fma.rn.f32 	%f570, %f568, %f542, %f486;
	fma.rn.f32 	%f571, %f568, %f544, %f487;
	fma.rn.f32 	%f572, %f568, %f546, %f488;
	ld.shared.f32 	%f573, [%r167+6544];
	fma.rn.f32 	%f574, %f573, %f540, %f490;
	fma.rn.f32 	%f575, %f573, %f542, %f491;
	fma.rn.f32 	%f576, %f573, %f544, %f492;
	fma.rn.f32 	%f577, %f573, %f546, %f493;
	ld.shared.f32 	%f578, [%r167+7632];
	fma.rn.f32 	%f579, %f578, %f540, %f495;
	fma.rn.f32 	%f580, %f578, %f542, %f496;
	fma.rn.f32 	%f581, %f578, %f544, %f497;
	fma.rn.f32 	%f582, %f578, %f546, %f498;
	ld.shared.f32 	%f583, [%r167+8720];
	fma.rn.f32 	%f584, %f583, %f540, %f500;
	fma.rn.f32 	%f585, %f583, %f542, %f501;
	fma.rn.f32 	%f586, %f583, %f544, %f502;
	fma.rn.f32 	%f587, %f583, %f546, %f503;
	ld.shared.f32 	%f588, [%r167+9808];
	fma.rn.f32 	%f589, %f588, %f540, %f505;
	fma.rn.f32 	%f590, %f588, %f542, %f506;
	fma.rn.f32 	%f591, %f588, %f544, %f507;
	fma.rn.f32 	%f592, %f588, %f546, %f508;
	ld.shared.f32 	%f593, [%r167+10896];
	fma.rn.f32 	%f594, %f593, %f540, %f510;
	fma.rn.f32 	%f595, %f593, %f542, %f511;
	fma.rn.f32 	%f596, %f593, %f544, %f512;
	fma.rn.f32 	%f597, %f593, %f546, %f513;
	ld.shared.f32 	%f598, [%r167+11984];
	fma.rn.f32 	%f599, %f598, %f540, %f515;
	fma.rn.f32 	%f600, %f598, %f542, %f516;
	fma.rn.f32 	%f601, %f598, %f544, %f517;
	fma.rn.f32 	%f602, %f598, %f546, %f518;
	ld.shared.f32 	%f603, [%r167+13072];
	fma.rn.f32 	%f604, %f603, %f540, %f520;
	fma.rn.f32 	%f605, %f603, %f542, %f521;
	fma.rn.f32 	%f606, %f603, %f544, %f522;
	fma.rn.f32 	%f607, %f603, %f546, %f523;
	ld.shared.f32 	%f608, [%r167+14160];
	fma.rn.f32 	%f609, %f608, %f540, %f525;
	fma.rn.f32 	%f610, %f608, %f542, %f526;
	fma.rn.f32 	%f611, %f608, %f544, %f527;
	fma.rn.f32 	%f612, %f608, %f546, %f528;
	ld.shared.f32 	%f613, [%r167+15248];
	fma.rn.f32 	%f614, %f613, %f540, %f530;
	fma.rn.f32 	%f615, %f613, %f542, %f531;
	fma.rn.f32 	%f616, %f613, %f544, %f532;
	fma.rn.f32 	%f617, %f613, %f546, %f533;
	ld.shared.f32 	%f618, [%r167+16336];
	fma.rn.f32 	%f619, %f618, %f540, %f535;
	fma.rn.f32 	%f620, %f618, %f542, %f536;
	fma.rn.f32 	%f621, %f618, %f544, %f537;
	fma.rn.f32 	%f622, %f618, %f546, %f538;
	ld.shared.f32 	%f623, [%r167+20];
	ld.shared.f32 	%f624, [%r170+20];
	fma.rn.f32 	%f625, %f623, %f624, %f541;
	ld.shared.f32 	%f626, [%r170+1108];
	fma.rn.f32 	%f627, %f623, %f626, %f543;
	ld.shared.f32 	%f628, [%r170+2196];
	fma.rn.f32 	%f629, %f623, %f628, %f545;
	ld.shared.f32 	%f630, [%r170+3284];
	fma.rn.f32 	%f631, %f623, %f630, %f547;
	ld.shared.f32 	%f632, [%r167+1108];
	fma.rn.f32 	%f633, %f632, %f624, %f549;
	fma.rn.f32 	%f634, %f632, %f626, %f550;
	fma.rn.f32 	%f635, %f632, %f628, %f551;
	fma.rn.f32 	%f636, %f632, %f630, %f552;
	ld.shared.f32 	%f637, [%r167+2196];
	fma.rn.f32 	%f638, %f637, %f624, %f554;
	fma.rn.f32 	%f639, %f637, %f626, %f555;
	fma.rn.f32 	%f640, %f637, %f628, %f556;
	fma.rn.f32 	%f641, %f637, %f630, %f557;
	ld.shared.f32 	%f642, [%r167+3284];
	fma.rn.f32 	%f643, %f642, %f624, %f559;
	fma.rn.f32 	%f644, %f642, %f626, %f560;
	fma.rn.f32 	%f645, %f642, %f628, %f561;
	fma.rn.f32 	%f646, %f642, %f630, %f562;
	ld.shared.f32 	%f647, [%r167+4372];
	fma.rn.f32 	%f648, %f647, %f624, %f564;
	fma.rn.f32 	%f649, %f647, %f626, %f565;
	fma.rn.f32 	%f650, %f647, %f628, %f566;
	fma.rn.f32 	%f651, %f647, %f630, %f567;
	ld.shared.f32 	%f652, [%r167+5460];
	fma.rn.f32 	%f653, %f652, %f624, %f569;
	fma.rn.f32 	%f654, %f652, %f626, %f570;
	fma.rn.f32 	%f655, %f652, %f628, %f571;
	fma.rn.f32 	%f656, %f652, %f630, %f572;
	ld.shared.f32 	%f657, [%r167+6548];
	fma.rn.f32 	%f658, %f657, %f624, %f574;
	fma.rn.f32 	%f659, %f657, %f626, %f575;
	fma.rn.f32 	%f660, %f657, %f628, %f576;
	fma.rn.f32 	%f661, %f657, %f630, %f577;
	ld.shared.f32 	%f662, [%r167+7636];
	fma.rn.f32 	%f663, %f662, %f624, %f579;
	fma.rn.f32 	%f664, %f662, %f626, %f580;
	fma.rn.f32 	%f665, %f662, %f628, %f581;
	fma.rn.f32 	%f666, %f662, %f630, %f582;
	ld.shared.f32 	%f667, [%r167+8724];
	fma.rn.f32 	%f668, %f667, %f624, %f584;
	fma.rn.f32 	%f669, %f667, %f626, %f585;
	fma.rn.f32 	%f670, %f667, %f628, %f586;
	fma.rn.f32 	%f671, %f667, %f630, %f587;
	ld.shared.f32 	%f672, [%r167+9812];
	fma.rn.f32 	%f673, %f672, %f624, %f589;
	fma.rn.f32 	%f674, %f672, %f626, %f590;
	fma.rn.f32 	%f675, %f672, %f628, %f591;
	fma.rn.f32 	%f676, %f672, %f630, %f592;
	ld.shared.f32 	%f677, [%r167+10900];
	fma.rn.f32 	%f678, %f677, %f624, %f594;
	fma.rn.f32 	%f679, %f677, %f626, %f595;
	fma.rn.f32 	%f680, %f677, %f628, %f596;
	fma.rn.f32 	%f681, %f677, %f630, %f597;
	ld.shared.f32 	%f682, [%r167+11988];
	fma.rn.f32 	%f683, %f682, %f624, %f599;
	fma.rn.f32 	%f684, %f682, %f626, %f600;
	fma.rn.f32 	%f685, %f682, %f628, %f601;
	fma.rn.f32 	%f686, %f682, %f630, %f602;
	ld.shared.f32 	%f687, [%r167+13076];
	fma.rn.f32 	%f688, %f687, %f624, %f604;
	fma.rn.f32 	%f689, %f687, %f626, %f605;
	fma.rn.f32 	%f690, %f687, %f628, %f606;
	fma.rn.f32 	%f691, %f687, %f630, %f607;
	ld.shared.f32 	%f692, [%r167+14164];
	fma.rn.f32 	%f693, %f692, %f624, %f609;
	fma.rn.f32 	%f694, %f692, %f626, %f610;
	fma.rn.f32 	%f695, %f692, %f628, %f611;
	fma.rn.f32 	%f696, %f692, %f630, %f612;
	ld.shared.f32 	%f697, [%r167+15252];
	fma.rn.f32 	%f698, %f697, %f624, %f614;
	fma.rn.f32 	%f699, %f697, %f626, %f615;
	fma.rn.f32 	%f700, %f697, %f628, %f616;
	fma.rn.f32 	%f701, %f697, %f630, %f617;
	ld.shared.f32 	%f702, [%r167+16340];
	fma.rn.f32 	%f703, %f702, %f624, %f619;
	fma.rn.f32 	%f704, %f702, %f626, %f620;
	fma.rn.f32 	%f705, %f702, %f628, %f621;
	fma.rn.f32 	%f706, %f702, %f630, %f622;
	ld.shared.f32 	%f707, [%r167+24];
	ld.shared.f32 	%f708, [%r170+24];
	fma.rn.f32 	%f709, %f707, %f708, %f625;
	ld.shared.f32 	%f710, [%r170+1112];
	fma.rn.f32 	%f711, %f707, %f710, %f627;
	ld.shared.f32 	%f712, [%r170+2200];
	fma.rn.f32 	%f713, %f707, %f712, %f629;
	ld.shared.f32 	%f714, [%r170+3288];
	fma.rn.f32 	%f715, %f707, %f714, %f631;
	ld.shared.f32 	%f716, [%r167+1112];
	fma.rn.f32 	%f717, %f716, %f708, %f633;
	fma.rn.f32 	%f718, %f716, %f710, %f634;
	fma.rn.f32 	%f719, %f716, %f712, %f635;
	fma.rn.f32 	%f720, %f716, %f714, %f636;
	ld.shared.f32 	%f721, [%r167+2200];
	fma.rn.f32 	%f722, %f721, %f708, %f638;
	fma.rn.f32 	%f723, %f721, %f710, %f639;
	fma.rn.f32 	%f724, %f721, %f712, %f640;
	fma.rn.f32 	%f725, %f721, %f714, %f641;
	ld.shared.f32 	%f726, [%r167+3288];
	fma.rn.f32 	%f727, %f726, %f708, %f643;
	fma.rn.f32 	%f728, %f726, %f710, %f644;
	fma.rn.f32 	%f729, %f726, %f712, %f645;
	fma.rn.f32 	%f730, %f726, %f714, %f646;
	ld.shared.f32 	%f731, [%r167+4376];
	fma.rn.f32 	%f732, %f731, %f708, %f648;
	fma.rn.f32 	%f733, %f731, %f710, %f649;
	fma.rn.f32 	%f734, %f731, %f712, %f650;
	fma.rn.f32 	%f735, %f731, %f714, %f651;
	ld.shared.f32 	%f736, [%r167+5464];
	fma.rn.f32 	%f737, %f736, %f708, %f653;
	fma.rn.f32 	%f738, %f736, %f710, %f654;
	fma.rn.f32 	%f739, %f736, %f712, %f655;
	fma.rn.f32 	%f740, %f736, %f714, %f656;
	ld.shared.f32 	%f741, [%r167+6552];
	fma.rn.f32 	%f742, %f741, %f708, %f658;
	fma.rn.f32 	%f743, %f741, %f710, %f659;
	fma.rn.f32 	%f744, %f741, %f712, %f660;
	fma.rn.f32 	%f745, %f741, %f714, %f661;
	ld.shared.f32 	%f746, [%r167+7640];
	fma.rn.f32 	%f747, %f746, %f708, %f663;
	fma.rn.f32 	%f748, %f746, %f710, %f664;
	fma.rn.f32 	%f749, %f746, %f712, %f665;
	fma.rn.f32 	%f750, %f746, %f714, %f666;
	ld.shared.f32 	%f751, [%r167+8728];
	fma.rn.f32 	%f752, %f751, %f708, %f668;
	fma.rn.f32 	%f753, %f751, %f710, %f669;
	fma.rn.f32 	%f754, %f751, %f712, %f670;
	fma.rn.f32 	%f755, %f751, %f714, %f671;
	ld.shared.f32 	%f756, [%r167+9816];
	fma.rn.f32 	%f757, %f756, %f708, %f673;
	fma.rn.f32 	%f758, %f756, %f710, %f674;
	fma.rn.f32 	%f759, %f756, %f712, %f675;
	fma.rn.f32 	%f760, %f756, %f714, %f676;
	ld.shared.f32 	%f761, [%r167+10904];
	fma.rn.f32 	%f762, %f761, %f708, %f678;
	fma.rn.f32 	%f763, %f761, %f710, %f679;
	fma.rn.f32 	%f764, %f761, %f712, %f680;
	fma.rn.f32 	%f765, %f761, %f714, %f681;
	ld.shared.f32 	%f766, [%r167+11992];
	fma.rn.f32 	%f767, %f766, %f708, %f683;
	fma.rn.f32 	%f768, %f766, %f710, %f684;
	fma.rn.f32 	%f769, %f766, %f712, %f685;
	fma.rn.f32 	%f770, %f766, %f714, %f686;
	ld.shared.f32 	%f771, [%r167+13080];
	fma.rn.f32 	%f772, %f771, %f708, %f688;
	fma.rn.f32 	%f773, %f771, %f710, %f689;
	fma.rn.f32 	%f774, %f771, %f712, %f690;
	fma.rn.f32 	%f775, %f771, %f714, %f691;
	ld.shared.f32 	%f776, [%r167+14168];
	fma.rn.f32 	%f777, %f776, %f708, %f693;
	fma.rn.f32 	%f778, %f776, %f710, %f694;
	fma.rn.f32 	%f779, %f776, %f712, %f695;
	fma.rn.f32 	%f780, %f776, %f714, %f696;
	ld.shared.f32 	%f781, [%r167+15256];
	fma.rn.f32 	%f782, %f781, %f708, %f698;
	fma.rn.f32 	%f783, %f781, %f710, %f699;
	fma.rn.f32 	%f784, %f781, %f712, %f700;
	fma.rn.f32 	%f785, %f781, %f714, %f701;
	ld.shared.f32 	%f786, [%r167+16344];
	fma.rn.f32 	%f787, %f786, %f708, %f703;
	fma.rn.f32 	%f788, %f786, %f710, %f704;
	fma.rn.f32 	%f789, %f786, %f712, %f705;
	fma.rn.f32 	%f790, %f786, %f714, %f706;
	ld.shared.f32 	%f791, [%r167+28];
	ld.shared.f32 	%f792, [%r170+28];
	fma.rn.f32 	%f793, %f791, %f792, %f709;
	ld.shared.f32 	%f794, [%r170+1116];
	fma.rn.f32 	%f795, %f791, %f794, %f711;
	ld.shared.f32 	%f796, [%r170+2204];
	fma.rn.f32 	%f797, %f791, %f796, %f713;
	ld.shared.f32 	%f798, [%r170+3292];
	fma.rn.f32 	%f799, %f791, %f798, %f715;
	ld.shared.f32 	%f800, [%r167+1116];
	fma.rn.f32 	%f801, %f800, %f792, %f717;
	fma.rn.f32 	%f802, %f800, %f794, %f718;
	fma.rn.f32 	%f803, %f800, %f796, %f719;
	fma.rn.f32 	%f804, %f800, %f798, %f720;
	ld.shared.f32 	%f805, [%r167+2204];
	fma.rn.f32 	%f806, %f805, %f792, %f722;
	fma.rn.f32 	%f807, %f805, %f794, %f723;
	fma.rn.f32 	%f808, %f805, %f796, %f724;
	fma.rn.f32 	%f809, %f805, %f798, %f725;
	ld.shared.f32 	%f810, [%r167+3292];
	fma.rn.f32 	%f811, %f810, %f792, %f727;
	fma.rn.f32 	%f812, %f810, %f794, %f728;
	fma.rn.f32 	%f813, %f810, %f796, %f729;
	fma.rn.f32 	%f814, %f810, %f798, %f730;
	ld.shared.f32 	%f815, [%r167+4380];
	fma.rn.f32 	%f816, %f815, %f792, %f732;
	fma.rn.f32 	%f817, %f815, %f794, %f733;
	fma.rn.f32 	%f818, %f815, %f796, %f734;
	fma.rn.f32 	%f819, %f815, %f798, %f735;
	ld.shared.f32 	%f820, [%r167+5468];
	fma.rn.f32 	%f821, %f820, %f792, %f737;
	fma.rn.f32 	%f822, %f820, %f794, %f738;
	fma.rn.f32 	%f823, %f820, %f796, %f739;
	fma.rn.f32 	%f824, %f820, %f798, %f740;
	ld.shared.f32 	%f825, [%r167+6556];
	fma.rn.f32 	%f826, %f825, %f792, %f742;
	fma.rn.f32 	%f827, %f825, %f794, %f743;
	fma.rn.f32 	%f828, %f825, %f796, %f744;
	fma.rn.f32 	%f829, %f825, %f798, %f745;
	ld.shared.f32 	%f830, [%r167+7644];
	fma.rn.f32 	%f831, %f830, %f792, %f747;
	fma.rn.f32 	%f832, %f830, %f794, %f748;
	fma.rn.f32 	%f833, %f830, %f796, %f749;
	fma.rn.f32 	%f834, %f830, %f798, %f750;
	ld.shared.f32 	%f835, [%r167+8732];
	fma.rn.f32 	%f836, %f835, %f792, %f752;
	fma.rn.f32 	%f837, %f835, %f794, %f753;
	fma.rn.f32 	%f838, %f835, %f796, %f754;
	fma.rn.f32 	%f839, %f835, %f798, %f755;
	ld.shared.f32 	%f840, [%r167+9820];
	fma.rn.f32 	%f841, %f840, %f792, %f757;
	fma.rn.f32 	%f842, %f840, %f794, %f758;
	fma.rn.f32 	%f843, %f840, %f796, %f759;
	fma.rn.f32 	%f844, %f840, %f798, %f760;
	ld.shared.f32 	%f845, [%r167+10908];
	fma.rn.f32 	%f846, %f845, %f792, %f762;
	fma.rn.f32 	%f847, %f845, %f794, %f763;
	fma.rn.f32 	%f848, %f845, %f796, %f764;
	fma.rn.f32 	%f849, %f845, %f798, %f765;
	ld.shared.f32 	%f850, [%r167+11996];
	fma.rn.f32 	%f851, %f850, %f792, %f767;
	fma.rn.f32 	%f852, %f850, %f794, %f768;
	fma.rn.f32 	%f853, %f850, %f796, %f769;
	fma.rn.f32 	%f854, %f850, %f798, %f770;
	ld.shared.f32 	%f855, [%r167+13084];
	fma.rn.f32 	%f856, %f855, %f792, %f772;
	fma.rn.f32 	%f857, %f855, %f794, %f773;
	fma.rn.f32 	%f858, %f855, %f796, %f774;
	fma.rn.f32 	%f859, %f855, %f798, %f775;
	ld.shared.f32 	%f860, [%r167+14172];
	fma.rn.f32 	%f861, %f860, %f792, %f777;
	fma.rn.f32 	%f862, %f860, %f794, %f778;
	fma.rn.f32 	%f863, %f860, %f796, %f779;
	fma.rn.f32 	%f864, %f860, %f798, %f780;
	ld.shared.f32 	%f865, [%r167+15260];
	fma.rn.f32 	%f866, %f865, %f792, %f782;
	fma.rn.f32 	%f867, %f865, %f794, %f783;
	fma.rn.f32 	%f868, %f865, %f796, %f784;
	fma.rn.f32 	%f869, %f865, %f798, %f785;
	ld.shared.f32 	%f870, [%r167+16348];
	fma.rn.f32 	%f871, %f870, %f792, %f787;
	fma.rn.f32 	%f872, %f870, %f794, %f788;
	fma.rn.f32 	%f873, %f870, %f796, %f789;
	fma.rn.f32 	%f874, %f870, %f798, %f790;
	ld.shared.f32 	%f875, [%r167+32];
	ld.shared.f32 	%f876, [%r170+32];
	fma.rn.f32 	%f877, %f875, %f876, %f793;
	ld.shared.f32 	%f878, [%r170+1120];
	fma.rn.f32 	%f879, %f875, %f878, %f795;
	ld.shared.f32 	%f880, [%r170+2208];
	fma.rn.f32 	%f881, %f875, %f880, %f797;
	ld.shared.f32 	%f882, [%r170+3296];
	fma.rn.f32 	%f883, %f875, %f882, %f799;
	ld.shared.f32 	%f884, [%r167+1120];
	fma.rn.f32 	%f885, %f884, %f876, %f801;
	fma.rn.f32 	%f886, %f884, %f878, %f802;
	fma.rn.f32 	%f887, %f884, %f880, %f803;
	fma.rn.f32 	%f888, %f884, %f882, %f804;
	ld.shared.f32 	%f889, [%r167+2208];
	fma.rn.f32 	%f890, %f889, %f876, %f806;
	fma.rn.f32 	%f891, %f889, %f878, %f807;
	fma.rn.f32 	%f892, %f889, %f880, %f808;
	fma.rn.f32 	%f893, %f889, %f882, %f809;
	ld.shared.f32 	%f894, [%r167+3296];
	fma.rn.f32 	%f895, %f894, %f876, %f811;
	fma.rn.f32 	%f896, %f894, %f878, %f812;
	fma.rn.f32 	%f897, %f894, %f880, %f813;
	fma.rn.f32 	%f898, %f894, %f882, %f814;
	ld.shared.f32 	%f899, [%r167+4384];
	fma.rn.f32 	%f900, %f899, %f876, %f816;
	fma.rn.f32 	%f901, %f899, %f878, %f817;
	fma.rn.f32 	%f902, %f899, %f880, %f818;
	fma.rn.f32 	%f903, %f899, %f882, %f819;
	ld.shared.f32 	%f904, [%r167+5472];
	fma.rn.f32 	%f905, %f904, %f876, %f821;
	fma.rn.f32 	%f906, %f904, %f878, %f822;
	fma.rn.f32 	%f907, %f904, %f880, %f823;
	fma.rn.f32 	%f908, %f904, %f882, %f824;
	ld.shared.f32 	%f909, [%r167+6560];
	fma.rn.f32 	%f910, %f909, %f876, %f826;
	fma.rn.f32 	%f911, %f909, %f878, %f827;
	fma.rn.f32 	%f912, %f909, %f880, %f828;
	fma.rn.f32 	%f913, %f909, %f882, %f829;
	ld.shared.f32 	%f914, [%r167+7648];
	fma.rn.f32 	%f915, %f914, %f876, %f831;
	fma.rn.f32 	%f916, %f914, %f878, %f832;
	fma.rn.f32 	%f917, %f914, %f880, %f833;
	fma.rn.f32 	%f918, %f914, %f882, %f834;
	ld.shared.f32 	%f919, [%r167+8736];
	fma.rn.f32 	%f920, %f919, %f876, %f836;
	fma.rn.f32 	%f921, %f919, %f878, %f837;
	fma.rn.f32 	%f922, %f919, %f880, %f838;
	fma.rn.f32 	%f923, %f919, %f882, %f839;
	ld.shared.f32 	%f924, [%r167+9824];
	fma.rn.f32 	%f925, %f924, %f876, %f841;
	fma.rn.f32 	%f926, %f924, %f878, %f842;
	fma.rn.f32 	%f927, %f924, %f880, %f843;
	fma.rn.f32 	%f928, %f924, %f882, %f844;
	ld.shared.f32 	%f929, [%r167+10912];
	fma.rn.f32 	%f930, %f929, %f876, %f846;
	fma.rn.f32 	%f931, %f929, %f878, %f847;
	fma.rn.f32 	%f932, %f929, %f880, %f848;
	fma.rn.f32 	%f933, %f929, %f882, %f849;
	ld.shared.f32 	%f934, [%r167+12000];
	fma.rn.f32 	%f935, %f934, %f876, %f851;
	fma.rn.f32 	%f936, %f934, %f878, %f852;
	fma.rn.f32 	%f937, %f934, %f880, %f853;
	fma.rn.f32 	%f938, %f934, %f882, %f854;
	ld.shared.f32 	%f939, [%r167+13088];
	fma.rn.f32 	%f940, %f939, %f876, %f856;
	fma.rn.f32 	%f941, %f939, %f878, %f857;
	fma.rn.f32 	%f942, %f939, %f880, %f858;
	fma.rn.f32 	%f943, %f939, %f882, %f859;
	ld.shared.f32 	%f944, [%r167+14176];
	fma.rn.f32 	%f945, %f944, %f876, %f861;
	fma.rn.f32 	%f946, %f944, %f878, %f862;
	fma.rn.f32 	%f947, %f944, %f880, %f863;
	fma.rn.f32 	%f948, %f944, %f882, %f864;
	ld.shared.f32 	%f949, [%r167+15264];
	fma.rn.f32 	%f950, %f949, %f876, %f866;
	fma.rn.f32 	%f951, %f949, %f878, %f867;
	fma.rn.f32 	%f952, %f949, %f880, %f868;
	fma.rn.f32 	%f953, %f949, %f882, %f869;
	ld.shared.f32 	%f954, [%r167+16352];
	fma.rn.f32 	%f955, %f954, %f876, %f871;
	fma.rn.f32 	%f956, %f954, %f878, %f872;
	fma.rn.f32 	%f957, %f954, %f880, %f873;
	fma.rn.f32 	%f958, %f954, %f882, %f874;
	ld.shared.f32 	%f959, [%r167+36];
	ld.shared.f32 	%f960, [%r170+36];
	fma.rn.f32 	%f961, %f959, %f960, %f877;
	ld.shared.f32 	%f962, [%r170+1124];
	fma.rn.f32 	%f963, %f959, %f962, %f879;
	ld.shared.f32 	%f964, [%r170+2212];
	fma.rn.f32 	%f965, %f959, %f964, %f881;
	ld.shared.f32 	%f966, [%r170+3300];
	fma.rn.f32 	%f967, %f959, %f966, %f883;
	ld.shared.f32 	%f968, [%r167+1124];
	fma.rn.f32 	%f969, %f968, %f960, %f885;
	fma.rn.f32 	%f970, %f968, %f962, %f886;
	fma.rn.f32 	%f971, %f968, %f964, %f887;
	fma.rn.f32 	%f972, %f968, %f966, %f888;
	ld.shared.f32 	%f973, [%r167+2212];
	fma.rn.f32 	%f974, %f973, %f960, %f890;
	fma.rn.f32 	%f975, %f973, %f962, %f891;
	fma.rn.f32 	%f976, %f973, %f964, %f892;
	fma.rn.f32 	%f977, %f973, %f966, %f893;
	ld.shared.f32 	%f978, [%r167+3300];
	fma.rn.f32 	%f979, %f978, %f960, %f895;
	fma.rn.f32 	%f980, %f978, %f962, %f896;
	fma.rn.f32 	%f981, %f978, %f964, %f897;
	fma.rn.f32 	%f982, %f978, %f966, %f898;
	ld.shared.f32 	%f983, [%r167+4388];
	fma.rn.f32 	%f984, %f983, %f960, %f900;
	fma.rn.f32 	%f985, %f983, %f962, %f901;
	fma.rn.f32 	%f986, %f983, %f964, %f902;
	fma.rn.f32 	%f987, %f983, %f966, %f903;
	ld.shared.f32 	%f988, [%r167+5476];
	fma.rn.f32 	%f989, %f988, %f960, %f905;
	fma.rn.f32 	%f990, %f988, %f962, %f906;
	fma.rn.f32 	%f991, %f988, %f964, %f907;
	fma.rn.f32 	%f992, %f988, %f966, %f908;
	ld.shared.f32 	%f993, [%r167+6564];
	fma.rn.f32 	%f994, %f993, %f960, %f910;
	fma.rn.f32 	%f995, %f993, %f962, %f911;
	fma.rn.f32 	%f996, %f993, %f964, %f912;
	fma.rn.f32 	%f997, %f993, %f966, %f913;
	ld.shared.f32 	%f998, [%r167+7652];
	fma.rn.f32 	%f999, %f998, %f960, %f915;
	fma.rn.f32 	%f1000, %f998, %f962, %f916;
	fma.rn.f32 	%f1001, %f998, %f964, %f917;
	fma.rn.f32 	%f1002, %f998, %f966, %f918;
	ld.shared.f32 	%f1003, [%r167+8740];
	fma.rn.f32 	%f1004, %f1003, %f960, %f920;
	fma.rn.f32 	%f1005, %f1003, %f962, %f921;
	fma.rn.f32 	%f1006, %f1003, %f964, %f922;
	fma.rn.f32 	%f1007, %f1003, %f966, %f923;
	ld.shared.f32 	%f1008, [%r167+9828];
	fma.rn.f32 	%f1009, %f1008, %f960, %f925;
	fma.rn.f32 	%f1010, %f1008, %f962, %f926;
	fma.rn.f32 	%f1011, %f1008, %f964, %f927;
	fma.rn.f32 	%f1012, %f1008, %f966, %f928;
	ld.shared.f32 	%f1013, [%r167+10916];
	fma.rn.f32 	%f1014, %f1013, %f960, %f930;
	fma.rn.f32 	%f1015, %f1013, %f962, %f931;
	fma.rn.f32 	%f1016, %f1013, %f964, %f932;
	fma.rn.f32 	%f1017, %f1013, %f966, %f933;
	ld.shared.f32 	%f1018, [%r167+12004];
	fma.rn.f32 	%f1019, %f1018, %f960, %f935;
	fma.rn.f32 	%f1020, %f1018, %f962, %f936;
	fma.rn.f32 	%f1021, %f1018, %f964, %f937;
	fma.rn.f32 	%f1022, %f1018, %f966, %f938;
	ld.shared.f32 	%f1023, [%r167+13092];
	fma.rn.f32 	%f1024, %f1023, %f960, %f940;
	fma.rn.f32 	%f1025, %f1023, %f962, %f941;
	fma.rn.f32 	%f1026, %f1023, %f964, %f942;
	fma.rn.f32 	%f1027, %f1023, %f966, %f943;
	ld.shared.f32 	%f1028, [%r167+14180];
	fma.rn.f32 	%f1029, %f1028, %f960, %f945;
	fma.rn.f32 	%f1030, %f1028, %f962, %f946;
	fma.rn.f32 	%f1031, %f1028, %f964, %f947;
	fma.rn.f32 	%f1032, %f1028, %f966, %f948;
	ld.shared.f32 	%f1033, [%r167+15268];
	fma.rn.f32 	%f1034, %f1033, %f960, %f950;
	fma.rn.f32 	%f1035, %f1033, %f962, %f951;
	fma.rn.f32 	%f1036, %f1033, %f964, %f952;
	fma.rn.f32 	%f1037, %f1033, %f966, %f953;
	ld.shared.f32 	%f1038, [%r167+16356];
	fma.rn.f32 	%f1039, %f1038, %f960, %f955;
	fma.rn.f32 	%f1040, %f1038, %f962, %f956;
	fma.rn.f32 	%f1041, %f1038, %f964, %f957;
	fma.rn.f32 	%f1042, %f1038, %f966, %f958;
	ld.shared.f32 	%f1043, [%r167+40];
	ld.shared.f32 	%f1044, [%r170+40];
	fma.rn.f32 	%f1045, %f1043, %f1044, %f961;
	ld.shared.f32 	%f1046, [%r170+1128];
	fma.rn.f32 	%f1047, %f1043, %f1046, %f963;
	ld.shared.f32 	%f1048, [%r170+2216];
	fma.rn.f32 	%f1049, %f1043, %f1048, %f965;
	ld.shared.f32 	%f1050, [%r170+3304];
	fma.rn.f32 	%f1051, %f1043, %f1050, %f967;
	ld.shared.f32 	%f1052, [%r167+1128];
	fma.rn.f32 	%f1053, %f1052, %f1044, %f969;
	fma.rn.f32 	%f1054, %f1052, %f1046, %f970;
	fma.rn.f32 	%f1055, %f1052, %f1048, %f971;
	fma.rn.f32 	%f1056, %f1052, %f1050, %f972;
	ld.shared.f32 	%f1057, [%r167+2216];
	fma.rn.f32 	%f1058, %f1057, %f1044, %f974;
	fma.rn.f32 	%f1059, %f1057, %f1046, %f975;
	fma.rn.f32 	%f1060, %f1057, %f1048, %f976;
	fma.rn.f32 	%f1061, %f1057, %f1050, %f977;
	ld.shared.f32 	%f1062, [%r167+3304];
	fma.rn.f32 	%f1063, %f1062, %f1044, %f979;
	fma.rn.f32 	%f1064, %f1062, %f1046, %f980;
	fma.rn.f32 	%f1065, %f1062, %f1048, %f981;
	fma.rn.f32 	%f1066, %f1062, %f1050, %f982;
	ld.shared.f32 	%f1067, [%r167+4392];
	fma.rn.f32 	%f1068, %f1067, %f1044, %f984;
	fma.rn.f32 	%f1069, %f1067, %f1046, %f985;
	fma.rn.f32 	%f1070, %f1067, %f1048, %f986;
	fma.rn.f32 	%f1071, %f1067, %f1050, %f987;
	ld.shared.f32 	%f1072, [%r167+5480];
	fma.rn.f32 	%f1073, %f1072, %f1044, %f989;
	fma.rn.f32 	%f1074, %f1072, %f1046, %f990;
	fma.rn.f32 	%f1075, %f1072, %f1048, %f991;
	fma.rn.f32 	%f1076, %f1072, %f1050, %f992;
	ld.shared.f32 	%f1077, [%r167+6568];
	fma.rn.f32 	%f1078, %f1077, %f1044, %f994;
	fma.rn.f32 	%f1079, %f1077, %f1046, %f995;
	fma.rn.f32 	%f1080, %f1077, %f1048, %f996;
	fma.rn.f32 	%f1081, %f1077, %f1050, %f997;
	ld.shared.f32 	%f1082, [%r167+7656];
	fma.rn.f32 	%f1083, %f1082, %f1044, %f999;
	fma.rn.f32 	%f1084, %f1082, %f1046, %f1000;
	fma.rn.f32 	%f1085, %f1082, %f1048, %f1001;
	fma.rn.f32 	%f1086, %f1082, %f1050, %f1002;
	ld.shared.f32 	%f1087, [%r167+8744];
	fma.rn.f32 	%f1088, %f1087, %f1044, %f1004;
	fma.rn.f32 	%f1089, %f1087, %f1046, %f1005;
	fma.rn.f32 	%f1090, %f1087, %f1048, %f1006;
	fma.rn.f32 	%f1091, %f1087, %f1050, %f1007;
	ld.shared.f32 	%f1092, [%r167+9832];
	fma.rn.f32 	%f1093, %f1092, %f1044, %f1009;
	fma.rn.f32 	%f1094, %f1092, %f1046, %f1010;
	fma.rn.f32 	%f1095, %f1092, %f1048, %f1011;
	fma.rn.f32 	%f1096, %f1092, %f1050, %f1012;
	ld.shared.f32 	%f1097, [%r167+10920];
	fma.rn.f32 	%f1098, %f1097, %f1044, %f1014;
	fma.rn.f32 	%f1099, %f1097, %f1046, %f1015;
	fma.rn.f32 	%f1100, %f1097, %f1048, %f1016;
	fma.rn.f32 	%f1101, %f1097, %f1050, %f1017;
	ld.shared.f32 	%f1102, [%r167+12008];
	fma.rn.f32 	%f1103, %f1102, %f1044, %f1019;
	fma.rn.f32 	%f1104, %f1102, %f1046, %f1020;
	fma.rn.f32 	%f1105, %f1102, %f1048, %f1021;
	fma.rn.f32 	%f1106, %f1102, %f1050, %f1022;
	ld.shared.f32 	%f1107, [%r167+13096];
	fma.rn.f32 	%f1108, %f1107, %f1044, %f1024;
	fma.rn.f32 	%f1109, %f1107, %f1046, %f1025;
	fma.rn.f32 	%f1110, %f1107, %f1048, %f1026;
	fma.rn.f32 	%f1111, %f1107, %f1050, %f1027;
	ld.shared.f32 	%f1112, [%r167+14184];
	fma.rn.f32 	%f1113, %f1112, %f1044, %f1029;
	fma.rn.f32 	%f1114, %f1112, %f1046, %f1030;
	fma.rn.f32 	%f1115, %f1112, %f1048, %f1031;
	fma.rn.f32 	%f1116, %f1112, %f1050, %f1032;
	ld.shared.f32 	%f1117, [%r167+15272];
	fma.rn.f32 	%f1118, %f1117, %f1044, %f1034;
	fma.rn.f32 	%f1119, %f1117, %f1046, %f1035;
	fma.rn.f32 	%f1120, %f1117, %f1048, %f1036;
	fma.rn.f32 	%f1121, %f1117, %f1050, %f1037;
	ld.shared.f32 	%f1122, [%r167+16360];
	fma.rn.f32 	%f1123, %f1122, %f1044, %f1039;
	fma.rn.f32 	%f1124, %f1122, %f1046, %f1040;
	fma.rn.f32 	%f1125, %f1122, %f1048, %f1041;
	fma.rn.f32 	%f1126, %f1122, %f1050, %f1042;
	ld.shared.f32 	%f1127, [%r167+44];
	ld.shared.f32 	%f1128, [%r170+44];
	fma.rn.f32 	%f1129, %f1127, %f1128, %f1045;
	ld.shared.f32 	%f1130, [%r170+1132];
	fma.rn.f32 	%f1131, %f1127, %f1130, %f1047;
	ld.shared.f32 	%f1132, [%r170+2220];
	fma.rn.f32 	%f1133, %f1127, %f1132, %f1049;
	ld.shared.f32 	%f1134, [%r170+3308];
	fma.rn.f32 	%f1135, %f1127, %f1134, %f1051;
	ld.shared.f32 	%f1136, [%r167+1132];
	fma.rn.f32 	%f1137, %f1136, %f1128, %f1053;
	fma.rn.f32 	%f1138, %f1136, %f1130, %f1054;
	fma.rn.f32 	%f1139, %f1136, %f1132, %f1055;
	fma.rn.f32 	%f1140, %f1136, %f1134, %f1056;
	ld.shared.f32 	%f1141, [%r167+2220];
	fma.rn.f32 	%f1142, %f1141, %f1128, %f1058;
	fma.rn.f32 	%f1143, %f1141, %f1130, %f1059;
	fma.rn.f32 	%f1144, %f1141, %f1132, %f1060;
	fma.rn.f32 	%f1145, %f1141, %f1134, %f1061;
	ld.shared.f32 	%f1146, [%r167+3308];
	fma.rn.f32 	%f1147, %f1146, %f1128, %f1063;
	fma.rn.f32 	%f1148, %f1146, %f1130, %f1064;
	fma.rn.f32 	%f1149, %f1146, %f1132, %f1065;
	fma.rn.f32 	%f1150, %f1146, %f1134, %f1066;
	ld.shared.f32 	%f1151, [%r167+4396];
	fma.rn.f32 	%f1152, %f1151, %f1128, %f1068;
	fma.rn.f32 	%f1153, %f1151, %f1130, %f1069;
	fma.rn.f32 	%f1154, %f1151, %f1132, %f1070;
	fma.rn.f32 	%f1155, %f1151, %f1134, %f1071;
	ld.shared.f32 	%f1156, [%r167+5484];
	fma.rn.f32 	%f1157, %f1156, %f1128, %f1073;
	fma.rn.f32 	%f1158, %f1156, %f1130, %f1074;
	fma.rn.f32 	%f1159, %f1156, %f1132, %f1075;
	fma.rn.f32 	%f1160, %f1156, %f1134, %f1076;
	ld.shared.f32 	%f1161, [%r167+6572];
	fma.rn.f32 	%f1162, %f1161, %f1128, %f1078;
	fma.rn.f32 	%f1163, %f1161, %f1130, %f1079;
	fma.rn.f32 	%f1164, %f1161, %f1132, %f1080;
	fma.rn.f32 	%f1165, %f1161, %f1134, %f1081;
	ld.shared.f32 	%f1166, [%r167+7660];
	fma.rn.f32 	%f1167, %f1166, %f1128, %f1083;
	fma.rn.f32 	%f1168, %f1166, %f1130, %f1084;
	fma.rn.f32 	%f1169, %f1166, %f1132, %f1085;
	fma.rn.f32 	%f1170, %f1166, %f1134, %f1086;
	ld.shared.f32 	%f1171, [%r167+8748];
	fma.rn.f32 	%f1172, %f1171, %f1128, %f1088;
	fma.rn.f32 	%f1173, %f1171, %f1130, %f1089;
	fma.rn.f32 	%f1174, %f1171, %f1132, %f1090;
	fma.rn.f32 	%f1175, %f1171, %f1134, %f1091;
	ld.shared.f32 	%f1176, [%r167+9836];
	fma.rn.f32 	%f1177, %f1176, %f1128, %f1093;
	fma.rn.f32 	%f1178, %f1176, %f1130, %f1094;
	fma.rn.f32 	%f1179, %f1176, %f1132, %f1095;
	fma.rn.f32 	%f1180, %f1176, %f1134, %f1096;
	ld.shared.f32 	%f1181, [%r167+10924];
	fma.rn.f32 	%f1182, %f1181, %f1128, %f1098;
	fma.rn.f32 	%f1183, %f1181, %f1130, %f1099;
	fma.rn.f32 	%f1184, %f1181, %f1132, %f1100;
	fma.rn.f32 	%f1185, %f1181, %f1134, %f1101;
	ld.shared.f32 	%f1186, [%r167+12012];
	fma.rn.f32 	%f1187, %f1186, %f1128, %f1103;
	fma.rn.f32 	%f1188, %f1186, %f1130, %f1104;
	fma.rn.f32 	%f1189, %f1186, %f1132, %f1105;
	fma.rn.f32 	%f1190, %f1186, %f1134, %f1106;
	ld.shared.f32 	%f1191, [%r167+13100];
	fma.rn.f32 	%f1192, %f1191, %f1128, %f1108;
	fma.rn.f32 	%f1193, %f1191, %f1130, %f1109;
	fma.rn.f32 	%f1194, %f1191, %f1132, %f1110;
	fma.rn.f32 	%f1195, %f1191, %f1134, %f1111;
	ld.shared.f32 	%f1196, [%r167+14188];
	fma.rn.f32 	%f1197, %f1196, %f1128, %f1113;
	fma.rn.f32 	%f1198, %f1196, %f1130, %f1114;
	fma.rn.f32 	%f1199, %f1196, %f1132, %f1115;
	fma.rn.f32 	%f1200, %f1196, %f1134, %f1116;
	ld.shared.f32 	%f1201, [%r167+15276];
	fma.rn.f32 	%f1202, %f1201, %f1128, %f1118;
	fma.rn.f32 	%f1203, %f1201, %f1130, %f1119;
	fma.rn.f32 	%f1204, %f1201, %f1132, %f1120;
	fma.rn.f32 	%f1205, %f1201, %f1134, %f1121;
	ld.shared.f32 	%f1206, [%r167+16364];
	fma.rn.f32 	%f1207, %f1206, %f1128, %f1123;
	fma.rn.f32 	%f1208, %f1206, %f1130, %f1124;
	fma.rn.f32 	%f1209, %f1206, %f1132, %f1125;
	fma.rn.f32 	%f1210, %f1206, %f1134, %f1126;
	ld.shared.f32 	%f1211, [%r167+48];
	ld.shared.f32 	%f1212, [%r170+48];
	fma.rn.f32 	%f1213, %f1211, %f1212, %f1129;
	ld.shared.f32 	%f1214, [%r170+1136];
	fma.rn.f32 	%f1215, %f1211, %f1214, %f1131;
	ld.shared.f32 	%f1216, [%r170+2224];
	fma.rn.f32 	%f1217, %f1211, %f1216, %f1133;
	ld.shared.f32 	%f1218, [%r170+3312];
	fma.rn.f32 	%f1219, %f1211, %f1218, %f1135;
	ld.shared.f32 	%f1220, [%r167+1136];
	fma.rn.f32 	%f1221, %f1220, %f1212, %f1137;
	fma.rn.f32 	%f1222, %f1220, %f1214, %f1138;
	fma.rn.f32 	%f1223, %f1220, %f1216, %f1139;
	fma.rn.f32 	%f1224, %f1220, %f1218, %f1140;
	ld.shared.f32 	%f1225, [%r167+2224];
	fma.rn.f32 	%f1226, %f1225, %f1212, %f1142;
	fma.rn.f32 	%f1227, %f1225, %f1214, %f1143;
	fma.rn.f32 	%f1228, %f1225, %f1216, %f1144;
	fma.rn.f32 	%f1229, %f1225, %f1218, %f1145;
	ld.shared.f32 	%f1230, [%r167+3312];
	fma.rn.f32 	%f1231, %f1230, %f1212, %f1147;
	fma.rn.f32 	%f1232, %f1230, %f1214, %f1148;
	fma.rn.f32 	%f1233, %f1230, %f1216, %f1149;
	fma.rn.f32 	%f1234, %f1230, %f1218, %f1150;
	ld.shared.f32 	%f1235, [%r167+4400];
	fma.rn.f32 	%f1236, %f1235, %f1212, %f1152;
	fma.rn.f32 	%f1237, %f1235, %f1214, %f1153;
	fma.rn.f32 	%f1238, %f1235, %f1216, %f1154;
	fma.rn.f32 	%f1239, %f1235, %f1218, %f1155;
	ld.shared.f32 	%f1240, [%r167+5488];
	fma.rn.f32 	%f1241, %f1240, %f1212, %f1157;
	fma.rn.f32 	%f1242, %f1240, %f1214, %f1158;
	fma.rn.f32 	%f1243, %f1240, %f1216, %f1159;
	fma.rn.f32 	%f1244, %f1240, %f1218, %f1160;
	ld.shared.f32 	%f1245, [%r167+6576];
	fma.rn.f32 	%f1246, %f1245, %f1212, %f1162;
	fma.rn.f32 	%f1247, %f1245, %f1214, %f1163;
	fma.rn.f32 	%f1248, %f1245, %f1216, %f1164;
	fma.rn.f32 	%f1249, %f1245, %f1218, %f1165;
	ld.shared.f32 	%f1250, [%r167+7664];
	fma.rn.f32 	%f1251, %f1250, %f1212, %f1167;
	fma.rn.f32 	%f1252, %f1250, %f1214, %f1168;
	fma.rn.f32 	%f1253, %f1250, %f1216, %f1169;
	fma.rn.f32 	%f1254, %f1250, %f1218, %f1170;
	ld.shared.f32 	%f1255, [%r167+8752];
	fma.rn.f32 	%f1256, %f1255, %f1212, %f1172;
	fma.rn.f32 	%f1257, %f1255, %f1214, %f1173;
	fma.rn.f32 	%f1258, %f1255, %f1216, %f1174;
	fma.rn.f32 	%f1259, %f1255, %f1218, %f1175;
	ld.shared.f32 	%f1260, [%r167+9840];
	fma.rn.f32 	%f1261, %f1260, %f1212, %f1177;
	fma.rn.f32 	%f1262, %f1260, %f1214, %f1178;
	fma.rn.f32 	%f1263, %f1260, %f1216, %f1179;
	fma.rn.f32 	%f1264, %f1260, %f1218, %f1180;
	ld.shared.f32 	%f1265, [%r167+10928];
	fma.rn.f32 	%f1266, %f1265, %f1212, %f1182;
	fma.rn.f32 	%f1267, %f1265, %f1214, %f1183;
	fma.rn.f32 	%f1268, %f1265, %f1216, %f1184;
	fma.rn.f32 	%f1269, %f1265, %f1218, %f1185;
	ld.shared.f32 	%f1270, [%r167+12016];
	fma.rn.f32 	%f1271, %f1270, %f1212, %f1187;
	fma.rn.f32 	%f1272, %f1270, %f1214, %f1188;
	fma.rn.f32 	%f1273, %f1270, %f1216, %f1189;
	fma.rn.f32 	%f1274, %f1270, %f1218, %f1190;
	ld.shared.f32 	%f1275, [%r167+13104];
	fma.rn.f32 	%f1276, %f1275, %f1212, %f1192;
	fma.rn.f32 	%f1277, %f1275, %f1214, %f1193;
	fma.rn.f32 	%f1278, %f1275, %f1216, %f1194;
	fma.rn.f32 	%f1279, %f1275, %f1218, %f1195;
	ld.shared.f32 	%f1280, [%r167+14192];
	fma.rn.f32 	%f1281, %f1280, %f1212, %f1197;
	fma.rn.f32 	%f1282, %f1280, %f1214, %f1198;
	fma.rn.f32 	%f1283, %f1280, %f1216, %f1199;
	fma.rn.f32 	%f1284, %f1280, %f1218, %f1200;
	ld.shared.f32 	%f1285, [%r167+15280];
	fma.rn.f32 	%f1286, %f1285, %f1212, %f1202;
	fma.rn.f32 	%f1287, %f1285, %f1214, %f1203;
	fma.rn.f32 	%f1288, %f1285, %f1216, %f1204;
	fma.rn.f32 	%f1289, %f1285, %f1218, %f1205;
	ld.shared.f32 	%f1290, [%r167+16368];
	fma.rn.f32 	%f1291, %f1290, %f1212, %f1207;
	fma.rn.f32 	%f1292, %f1290, %f1214, %f1208;
	fma.rn.f32 	%f1293, %f1290, %f1216, %f1209;
	fma.rn.f32 	%f1294, %f1290, %f1218, %f1210;
	ld.shared.f32 	%f1295, [%r167+52];
	ld.shared.f32 	%f1296, [%r170+52];
	fma.rn.f32 	%f1297, %f1295, %f1296, %f1213;
	ld.shared.f32 	%f1298, [%r170+1140];
	fma.rn.f32 	%f1299, %f1295, %f1298, %f1215;
	ld.shared.f32 	%f1300, [%r170+2228];
	fma.rn.f32 	%f1301, %f1295, %f1300, %f1217;
	ld.shared.f32 	%f1302, [%r170+3316];
	fma.rn.f32 	%f1303, %f1295, %f1302, %f1219;
	ld.shared.f32 	%f1304, [%r167+1140];
	fma.rn.f32 	%f1305, %f1304, %f1296, %f1221;
	fma.rn.f32 	%f1306, %f1304, %f1298, %f1222;
	fma.rn.f32 	%f1307, %f1304, %f1300, %f1223;
	fma.rn.f32 	%f1308, %f1304, %f1302, %f1224;
	ld.shared.f32 	%f1309, [%r167+2228];
	fma.rn.f32 	%f1310, %f1309, %f1296, %f1226;
	fma.rn.f32 	%f1311, %f1309, %f1298, %f1227;
	fma.rn.f32 	%f1312, %f1309, %f1300, %f1228;
	fma.rn.f32 	%f1313, %f1309, %f1302, %f1229;
	ld.shared.f32 	%f1314, [%r167+3316];
	fma.rn.f32 	%f1315, %f1314, %f1296, %f1231;
	fma.rn.f32 	%f1316, %f1314, %f1298, %f1232;
	fma.rn.f32 	%f1317, %f1314, %f1300, %f1233;
	fma.rn.f32 	%f1318, %f1314, %f1302, %f1234;
	ld.shared.f32 	%f1319, [%r167+4404];
	fma.rn.f32 	%f1320, %f1319, %f1296, %f1236;
	fma.rn.f32 	%f1321, %f1319, %f1298, %f1237;
	fma.rn.f32 	%f1322, %f1319, %f1300, %f1238;
	fma.rn.f32 	%f1323, %f1319, %f1302, %f1239;
	ld.shared.f32 	%f1324, [%r167+5492];
	fma.rn.f32 	%f1325, %f1324, %f1296, %f1241;
	fma.rn.f32 	%f1326, %f1324, %f1298, %f1242;
	fma.rn.f32 	%f1327, %f1324, %f1300, %f1243;
	fma.rn.f32 	%f1328, %f1324, %f1302, %f1244;
	ld.shared.f32 	%f1329, [%r167+6580];
	fma.rn.f32 	%f1330, %f1329, %f1296, %f1246;
	fma.rn.f32 	%f1331, %f1329, %f1298, %f1247;
	fma.rn.f32 	%f1332, %f1329, %f1300, %f1248;
	fma.rn.f32 	%f1333, %f1329, %f1302, %f1249;
	ld.shared.f32 	%f1334, [%r167+7668];
	fma.rn.f32 	%f1335, %f1334, %f1296, %f1251;
	fma.rn.f32 	%f1336, %f1334, %f1298, %f1252;
	fma.rn.f32 	%f1337, %f1334, %f1300, %f1253;
	fma.rn.f32 	%f1338, %f1334, %f1302, %f1254;
	ld.shared.f32 	%f1339, [%r167+8756];
	fma.rn.f32 	%f1340, %f1339, %f1296, %f1256;
	fma.rn.f32 	%f1341, %f1339, %f1298, %f1257;
	fma.rn.f32 	%f1342, %f1339, %f1300, %f1258;
	fma.rn.f32 	%f1343, %f1339, %f1302, %f1259;
	ld.shared.f32 	%f1344, [%r167+9844];
	fma.rn.f32 	%f1345, %f1344, %f1296, %f1261;
	fma.rn.f32 	%f1346, %f1344, %f1298, %f1262;
	fma.rn.f32 	%f1347, %f1344, %f1300, %f1263;
	fma.rn.f32 	%f1348, %f1344, %f1302, %f1264;
	ld.shared.f32 	%f1349, [%r167+10932];
	fma.rn.f32 	%f1350, %f1349, %f1296, %f1266;
	fma.rn.f32 	%f1351, %f1349, %f1298, %f1267;
	fma.rn.f32 	%f1352, %f1349, %f1300, %f1268;
	fma.rn.f32 	%f1353, %f1349, %f1302, %f1269;
	ld.shared.f32 	%f1354, [%r167+12020];
	fma.rn.f32 	%f1355, %f1354, %f1296, %f1271;
	fma.rn.f32 	%f1356, %f1354, %f1298, %f1272;
	fma.rn.f32 	%f1357, %f1354, %f1300, %f1273;
	fma.rn.f32 	%f1358, %f1354, %f1302, %f1274;
	ld.shared.f32 	%f1359, [%r167+13108];
	fma.rn.f32 	%f1360, %f1359, %f1296, %f1276;
	fma.rn.f32 	%f1361, %f1359, %f1298, %f1277;
	fma.rn.f32 	%f1362, %f1359, %f1300, %f1278;
	fma.rn.f32 	%f1363, %f1359, %f1302, %f1279;
	ld.shared.f32 	%f1364, [%r167+14196];
	fma.rn.f32 	%f1365, %f1364, %f1296, %f1281;
	fma.rn.f32 	%f1366, %f1364, %f1298, %f1282;
	fma.rn.f32 	%f1367, %f1364, %f1300, %f1283;
	fma.rn.f32 	%f1368, %f1364, %f1302, %f1284;
	ld.shared.f32 	%f1369, [%r167+15284];
	fma.rn.f32 	%f1370, %f1369, %f1296, %f1286;
	fma.rn.f32 	%f1371, %f1369, %f1298, %f1287;
	fma.rn.f32 	%f1372, %f1369, %f1300, %f1288;
	fma.rn.f32 	%f1373, %f1369, %f1302, %f1289;
	ld.shared.f32 	%f1374, [%r167+16372];
	fma.rn.f32 	%f1375, %f1374, %f1296, %f1291;
	fma.rn.f32 	%f1376, %f1374, %f1298, %f1292;
	fma.rn.f32 	%f1377, %f1374, %f1300, %f1293;
	fma.rn.f32 	%f1378, %f1374, %f1302, %f1294;
	ld.shared.f32 	%f1379, [%r167+56];
	ld.shared.f32 	%f1380, [%r170+56];
	fma.rn.f32 	%f1381, %f1379, %f1380, %f1297;
	ld.shared.f32 	%f1382, [%r170+1144];
	fma.rn.f32 	%f1383, %f1379, %f1382, %f1299;
	ld.shared.f32 	%f1384, [%r170+2232];
	fma.rn.f32 	%f1385, %f1379, %f1384, %f1301;
	ld.shared.f32 	%f1386, [%r170+3320];
	fma.rn.f32 	%f1387, %f1379, %f1386, %f1303;
	ld.shared.f32 	%f1388, [%r167+1144];
	fma.rn.f32 	%f1389, %f1388, %f1380, %f1305;
	fma.rn.f32 	%f1390, %f1388, %f1382, %f1306;
	fma.rn.f32 	%f1391, %f1388, %f1384, %f1307;
	fma.rn.f32 	%f1392, %f1388, %f1386, %f1308;
	ld.shared.f32 	%f1393, [%r167+2232];
	fma.rn.f32 	%f1394, %f1393, %f1380, %f1310;
	fma.rn.f32 	%f1395, %f1393, %f1382, %f1311;
	fma.rn.f32 	%f1396, %f1393, %f1384, %f1312;
	fma.rn.f32 	%f1397, %f1393, %f1386, %f1313;
	ld.shared.f32 	%f1398, [%r167+3320];
	fma.rn.f32 	%f1399, %f1398, %f1380, %f1315;
	fma.rn.f32 	%f1400, %f1398, %f1382, %f1316;
	fma.rn.f32 	%f1401, %f1398, %f1384, %f1317;
	fma.rn.f32 	%f1402, %f1398, %f1386, %f1318;
	ld.shared.f32 	%f1403, [%r167+4408];
	fma.rn.f32 	%f1404, %f1403, %f1380, %f1320;
	fma.rn.f32 	%f1405, %f1403, %f1382, %f1321;
	fma.rn.f32 	%f1406, %f1403, %f1384, %f1322;
	fma.rn.f32 	%f1407, %f1403, %f1386, %f1323;
	ld.shared.f32 	%f1408, [%r167+5496];
	fma.rn.f32 	%f1409, %f1408, %f1380, %f1325;
	fma.rn.f32 	%f1410, %f1408, %f1382, %f1326;
	fma.rn.f32 	%f1411, %f1408, %f1384, %f1327;
	fma.rn.f32 	%f1412, %f1408, %f1386, %f1328;
	ld.shared.f32 	%f1413, [%r167+6584];
	fma.rn.f32 	%f1414, %f1413, %f1380, %f1330;
	fma.rn.f32 	%f1415, %f1413, %f1382, %f1331;
	fma.rn.f32 	%f1416, %f1413, %f1384, %f1332;
	fma.rn.f32 	%f1417, %f1413, %f1386, %f1333;
	ld.shared.f32 	%f1418, [%r167+7672];
	fma.rn.f32 	%f1419, %f1418, %f1380, %f1335;
	fma.rn.f32 	%f1420, %f1418, %f1382, %f1336;
	fma.rn.f32 	%f1421, %f1418, %f1384, %f1337;
	fma.rn.f32 	%f1422, %f1418, %f1386, %f1338;
	ld.shared.f32 	%f1423, [%r167+8760];
	fma.rn.f32 	%f1424, %f1423, %f1380, %f1340;
	fma.rn.f32 	%f1425, %f1423, %f1382, %f1341;
	fma.rn.f32 	%f1426, %f1423, %f1384, %f1342;
	fma.rn.f32 	%f1427, %f1423, %f1386, %f1343;
	ld.shared.f32 	%f1428, [%r167+9848];
	fma.rn.f32 	%f1429, %f1428, %f1380, %f1345;
	fma.rn.f32 	%f1430, %f1428, %f1382, %f1346;
	fma.rn.f32 	%f1431, %f1428, %f1384, %f1347;
	fma.rn.f32 	%f1432, %f1428, %f1386, %f1348;
	ld.shared.f32 	%f1433, [%r167+10936];
	fma.rn.f32 	%f1434, %f1433, %f1380, %f1350;
	fma.rn.f32 	%f1435, %f1433, %f1382, %f1351;
	fma.rn.f32 	%f1436, %f1433, %f1384, %f1352;
	fma.rn.f32 	%f1437, %f1433, %f1386, %f1353;
	ld.shared.f32 	%f1438, [%r167+12024];
	fma.rn.f32 	%f1439, %f1438, %f1380, %f1355;
	fma.rn.f32 	%f1440, %f1438, %f1382, %f1356;
	fma.rn.f32 	%f1441, %f1438, %f1384, %f1357;
	fma.rn.f32 	%f1442, %f1438, %f1386, %f1358;
	ld.shared.f32 	%f1443, [%r167+13112];
	fma.rn.f32 	%f1444, %f1443, %f1380, %f1360;
	fma.rn.f32 	%f1445, %f1443, %f1382, %f1361;
	fma.rn.f32 	%f1446, %f1443, %f1384, %f1362;
	fma.rn.f32 	%f1447, %f1443, %f1386, %f1363;
	ld.shared.f32 	%f1448, [%r167+14200];
	fma.rn.f32 	%f1449, %f1448, %f1380, %f1365;
	fma.rn.f32 	%f1450, %f1448, %f1382, %f1366;
	fma.rn.f32 	%f1451, %f1448, %f1384, %f1367;
	fma.rn.f32 	%f1452, %f1448, %f1386, %f1368;
	ld.shared.f32 	%f1453, [%r167+15288];
	fma.rn.f32 	%f1454, %f1453, %f1380, %f1370;
	fma.rn.f32 	%f1455, %f1453, %f1382, %f1371;
	fma.rn.f32 	%f1456, %f1453, %f1384, %f1372;
	fma.rn.f32 	%f1457, %f1453, %f1386, %f1373;
	ld.shared.f32 	%f1458, [%r167+16376];
	fma.rn.f32 	%f1459, %f1458, %f1380, %f1375;
	fma.rn.f32 	%f1460, %f1458, %f1382, %f1376;
	fma.rn.f32 	%f1461, %f1458, %f1384, %f1377;
	fma.rn.f32 	%f1462, %f1458, %f1386, %f1378;
	ld.shared.f32 	%f1463, [%r167+60];
	ld.shared.f32 	%f1464, [%r170+60];
	fma.rn.f32 	%f1610, %f1463, %f1464, %f1381;
	ld.shared.f32 	%f1465, [%r170+1148];
	fma.rn.f32 	%f1594, %f1463, %f1465, %f1383;
	ld.shared.f32 	%f1466, [%r170+2236];
	fma.rn.f32 	%f1578, %f1463, %f1466, %f1385;
	ld.shared.f32 	%f1467, [%r170+3324];
	fma.rn.f32 	%f1562, %f1463, %f1467, %f1387;
	ld.shared.f32 	%f1468, [%r167+1148];
	fma.rn.f32 	%f1609, %f1468, %f1464, %f1389;
	fma.rn.f32 	%f1593, %f1468, %f1465, %f1390;
	fma.rn.f32 	%f1577, %f1468, %f1466, %f1391;
	fma.rn.f32 	%f1561, %f1468, %f1467, %f1392;
	ld.shared.f32 	%f1469, [%r167+2236];
	fma.rn.f32 	%f1608, %f1469, %f1464, %f1394;
	fma.rn.f32 	%f1592, %f1469, %f1465, %f1395;
	fma.rn.f32 	%f1576, %f1469, %f1466, %f1396;
	fma.rn.f32 	%f1560, %f1469, %f1467, %f1397;
	ld.shared.f32 	%f1470, [%r167+3324];
	fma.rn.f32 	%f1607, %f1470, %f1464, %f1399;
	fma.rn.f32 	%f1591, %f1470, %f1465, %f1400;
	fma.rn.f32 	%f1575, %f1470, %f1466, %f1401;
	fma.rn.f32 	%f1559, %f1470, %f1467, %f1402;
	ld.shared.f32 	%f1471, [%r167+4412];
	fma.rn.f32 	%f1606, %f1471, %f1464, %f1404;
	fma.rn.f32 	%f1590, %f1471, %f1465, %f1405;
	fma.rn.f32 	%f1574, %f1471, %f1466, %f1406;
	fma.rn.f32 	%f1558, %f1471, %f1467, %f1407;
	ld.shared.f32 	%f1472, [%r167+5500];
	fma.rn.f32 	%f1605, %f1472, %f1464, %f1409;
	fma.rn.f32 	%f1589, %f1472, %f1465, %f1410;
	fma.rn.f32 	%f1573, %f1472, %f1466, %f1411;
	fma.rn.f32 	%f1557, %f1472, %f1467, %f1412;
	ld.shared.f32 	%f1473, [%r167+6588];
	fma.rn.f32 	%f1604, %f1473, %f1464, %f1414;
	fma.rn.f32 	%f1588, %f1473, %f1465, %f1415;
	fma.rn.f32 	%f1572, %f1473, %f1466, %f1416;
	fma.rn.f32 	%f1556, %f1473, %f1467, %f1417;
	ld.shared.f32 	%f1474, [%r167+7676];
	fma.rn.f32 	%f1603, %f1474, %f1464, %f1419;
	fma.rn.f32 	%f1587, %f1474, %f1465, %f1420;
	fma.rn.f32 	%f1571, %f1474, %f1466, %f1421;
	fma.rn.f32 	%f1555, %f1474, %f1467, %f1422;
	ld.shared.f32 	%f1475, [%r167+8764];
	fma.rn.f32 	%f1602, %f1475, %f1464, %f1424;
	fma.rn.f32 	%f1586, %f1475, %f1465, %f1425;
	fma.rn.f32 	%f1570, %f1475, %f1466, %f1426;
	fma.rn.f32 	%f1554, %f1475, %f1467, %f1427;
	ld.shared.f32 	%f1476, [%r167+9852];
	fma.rn.f32 	%f1601, %f1476, %f1464, %f1429;
	fma.rn.f32 	%f1585, %f1476, %f1465, %f1430;
	fma.rn.f32 	%f1569, %f1476, %f1466, %f1431;
	fma.rn.f32 	%f1553, %f1476, %f1467, %f1432;
	ld.shared.f32 	%f1477, [%r167+10940];
	fma.rn.f32 	%f1600, %f1477, %f1464, %f1434;
	fma.rn.f32 	%f1584, %f1477, %f1465, %f1435;
	fma.rn.f32 	%f1568, %f1477, %f1466, %f1436;
	fma.rn.f32 	%f1552, %f1477, %f1467, %f1437;
	ld.shared.f32 	%f1478, [%r167+12028];
	fma.rn.f32 	%f1599, %f1478, %f1464, %f1439;
	fma.rn.f32 	%f1583, %f1478, %f1465, %f1440;
	fma.rn.f32 	%f1567, %f1478, %f1466, %f1441;
	fma.rn.f32 	%f1551, %f1478, %f1467, %f1442;
	ld.shared.f32 	%f1479, [%r167+13116];
	fma.rn.f32 	%f1598, %f1479, %f1464, %f1444;
	fma.rn.f32 	%f1582, %f1479, %f1465, %f1445;
	fma.rn.f32 	%f1566, %f1479, %f1466, %f1446;
	fma.rn.f32 	%f1550, %f1479, %f1467, %f1447;
	ld.shared.f32 	%f1480, [%r167+14204];
	fma.rn.f32 	%f1597, %f1480, %f1464, %f1449;
	fma.rn.f32 	%f1581, %f1480, %f1465, %f1450;
	fma.rn.f32 	%f1565, %f1480, %f1466, %f1451;
	fma.rn.f32 	%f1549, %f1480, %f1467, %f1452;
	ld.shared.f32 	%f1481, [%r167+15292];
	fma.rn.f32 	%f1596, %f1481, %f1464, %f1454;
	fma.rn.f32 	%f1580, %f1481, %f1465, %f1455;
	fma.rn.f32 	%f1564, %f1481, %f1466, %f1456;
	fma.rn.f32 	%f1548, %f1481, %f1467, %f1457;
	ld.shared.f32 	%f1482, [%r167+16380];
	fma.rn.f32 	%f1595, %f1482, %f1464, %f1459;
	fma.rn.f32 	%f1579, %f1482, %f1465, %f1460;
	fma.rn.f32 	%f1563, %f1482, %f1466, %f1461;
	fma.rn.f32 	%f1547, %f1482, %f1467, %f1462;
	bar.sync 	0;
	add.s32 	%r263, %r263, 16;
	setp.lt.s32 	%p13, %r263, %r1;
	@%p13 bra 	$L__BB14_2;
$L__BB14_16:
	ld.param.u32 	%r262, [_Z20conv2d_update_outputILi16ELi16ELi16ELi4ELi16EEvPfS0_S0_iiiiiiiiiii_param_11];
	ld.param.u32 	%r261, [_Z20conv2d_update_outputILi16ELi16ELi16ELi4ELi16EEvPfS0_S0_iiiiiiiiiii_param_10];
	ld.param.u32 	%r258, [_Z20conv2d_update_outputILi16ELi16ELi16ELi4ELi16EEvPfS0_S0_iiiiiiiiiii_param_7];
	ld.param.u64 	%rd181, [_Z20conv2d_update_outputILi16ELi16ELi16ELi4ELi16EEvPfS0_S0_iiiiiiiiiii_param_2];
	mov.u32 	%r171, %ctaid.x;
	shl.b32 	%r172, %r171, 8;
	mov.u32 	%r173, %tid.x;
	add.s32 	%r174, %r172, %r173;
	mov.u32 	%r175, %tid.y;
	mad.lo.s32 	%r176, %r258, %r174, %r175;
	add.s32 	%r177, %r176, %r3;
	mul.lo.s32 	%r178, %r262, %r261;
	mad.lo.s32 	%r179, %r177, %r178, %r2;
	cvta.to.global.u64 	%rd47, %rd181;
	shl.b32 	%r180, %r178, 4;
	mul.wide.u32 	%rd48, %r179, 4;
	add.s64 	%rd49, %rd47, %rd48;
	st.global.f32 	[%rd49], %f1610;
	mul.wide.s32 	%rd50, %r180, 4;
	add.s64 	%rd51, %rd49, %rd50;
	st.global.f32 	[%rd51], %f1594;
	shl.b32 	%r181, %r178, 5;
	mul.wide.s32 	%rd52, %r181, 4;
	add.s64 	%rd53, %rd49, %rd52;
	st.global.f32 	[%rd53], %f1578;
	mul.lo.s32 	%r182, %r178, 48;
	mul.wide.s32 	%rd54, %r182, 4;
	add.s64 	%rd55, %rd49, %rd54;
	st.global.f32 	[%rd55], %f1562;
	mul.lo.s32 	%r183, %r180, %r258;
	mul.wide.s32 	%rd56, %r183, 4;
	add.s64 	%rd57, %rd49, %rd56;
	st.global.f32 	[%rd57], %f1609;
	add.s32 	%r184, %r183, %r180;
	mul.wide.s32 	%rd58, %r184, 4;
	add.s64 	%rd59, %rd49, %rd58;
	st.global.f32 	[%rd59], %f1593;
	add.s32 	%r185, %r184, %r180;
	mul.wide.s32 	%rd60, %r185, 4;
	add.s64 	%rd61, %rd49, %rd60;
	st.global.f32 	[%rd61], %f1577;
	add.s32 	%r186, %r185, %r180;
	mul.wide.s32 	%rd62, %r186, 4;
	add.s64 	%rd63, %rd49, %rd62;
	st.global.f32 	[%rd63], %f1561;
	shl.b32 	%r187, %r183, 1;
	mul.wide.s32 	%rd64, %r187, 4;
	add.s64 	%rd65, %rd49, %rd64;
	st.global.f32 	[%rd65], %f1608;
	add.s32 	%r188, %r187, %r180;
	mul.wide.s32 	%rd66, %r188, 4;
	add.s64 	%rd67, %rd49, %rd66;
	st.global.f32 	[%rd67], %f1592;
	add.s32 	%r189, %r188, %r180;
	mul.wide.s32 	%rd68, %r189, 4;
	add.s64 	%rd69, %rd49, %rd68;
	st.global.f32 	[%rd69], %f1576;
	add.s32 	%r190, %r189, %r180;
	mul.wide.s32 	%rd70, %r190, 4;
	add.s64 	%rd71, %rd49, %rd70;
	st.global.f32 	[%rd71], %f1560;
	mul.lo.s32 	%r191, %r183, 3;
	mul.wide.s32 	%rd72, %r191, 4;
	add.s64 	%rd73, %rd49, %rd72;
	st.global.f32 	[%rd73], %f1607;
	add.s32 	%r192, %r191, %r180;
	mul.wide.s32 	%rd74, %r192, 4;
	add.s64 	%rd75, %rd49, %rd74;
	st.global.f32 	[%rd75], %f1591;
	add.s32 	%r193, %r192, %r180;
	mul.wide.s32 	%rd76, %r193, 4;
	add.s64 	%rd77, %rd49, %rd76;
	st.global.f32 	[%rd77], %f1575;
	add.s32 	%r194, %r193, %r180;
	mul.wide.s32 	%rd78, %r194, 4;
	add.s64 	%rd79, %rd49, %rd78;
	st.global.f32 	[%rd79], %f1559;
	shl.b32 	%r195, %r183, 2;
	mul.wide.s32 	%rd80, %r195, 4;
	add.s64 	%rd81, %rd49, %rd80;
	st.global.f32 	[%rd81], %f1606;
	add.s32 	%r196, %r195, %r180;
	mul.wide.s32 	%rd82, %r196, 4;
	add.s64 	%rd83, %rd49, %rd82;
	st.global.f32 	[%rd83], %f1590;
	add.s32 	%r197, %r196, %r180;
	mul.wide.s32 	%rd84, %r197, 4;
	add.s64 	%rd85, %rd49, %rd84;
	st.global.f32 	[%rd85], %f1574;
	add.s32 	%r198, %r197, %r180;
	mul.wide.s32 	%rd86, %r198, 4;
	add.s64 	%rd87, %rd49, %rd86;
	st.global.f32 	[%rd87], %f1558;
	mul.lo.s32 	%r199, %r183, 5;
	mul.wide.s32 	%rd88, %r199, 4;
	add.s64 	%rd89, %rd49, %rd88;
	st.global.f32 	[%rd89], %f1605;
	add.s32 	%r200, %r199, %r180;
	mul.wide.s32 	%rd90, %r200, 4;
	add.s64 	%rd91, %rd49, %rd90;
	st.global.f32 	[%rd91], %f1589;
	add.s32 	%r201, %r200, %r180;
	mul.wide.s32 	%rd92, %r201, 4;
	add.s64 	%rd93, %rd49, %rd92;
	st.global.f32 	[%rd93], %f1573;
	add.s32 	%r202, %r201, %r180;
	mul.wide.s32 	%rd94, %r202, 4;
	add.s64 	%rd95, %rd49, %rd94;
	st.global.f32 	[%rd95], %f1557;
	mul.lo.s32 	%r203, %r183, 6;
	mul.wide.s32 	%rd96, %r203, 4;
	add.s64 	%rd97, %rd49, %rd96;
	st.global.f32 	[%rd97], %f1604;
	add.s32 	%r204, %r203, %r180;
	mul.wide.s32 	%rd98, %r204, 4;
	add.s64 	%rd99, %rd49, %rd98;
	st.global.f32 	[%rd99], %f1588;
	add.s32 	%r205, %r204, %r180;
	mul.wide.s32 	%rd100, %r205, 4;
	add.s64 	%rd101, %rd49, %rd100;
	st.global.f32 	[%rd101], %f1572;
	add.s32 	%r206, %r205, %r180;
	mul.wide.s32 	%rd102, %r206, 4;
	add.s64 	%rd103, %rd49, %rd102;
	st.global.f32 	[%rd103], %f1556;
	mul.lo.s32 	%r207, %r183, 7;
	mul.wide.s32 	%rd104, %r207, 4;
	add.s64 	%rd105, %rd49, %rd104;
	st.global.f32 	[%rd105], %f1603;
	add.s32 	%r208, %r207, %r180;
	mul.wide.s32 	%rd106, %r208, 4;
	add.s64 	%rd107, %rd49, %rd106;
	st.global.f32 	[%rd107], %f1587;
	add.s32 	%r209, %r208, %r180;
	mul.wide.s32 	%rd108, %r209, 4;
	add.s64 	%rd109, %rd49, %rd108;
	st.global.f32 	[%rd109], %f1571;
	add.s32 	%r210, %r209, %r180;
	mul.wide.s32 	%rd110, %r210, 4;
	add.s64 	%rd111, %rd49, %rd110;
	st.global.f32 	[%rd111], %f1555;
	shl.b32 	%r211, %r183, 3;
	mul.wide.s32 	%rd112, %r211, 4;
	add.s64 	%rd113, %rd49, %rd112;
	st.global.f32 	[%rd113], %f1602;
	add.s32 	%r212, %r211, %r180;
	mul.wide.s32 	%rd114, %r212, 4;
	add.s64 	%rd115, %rd49, %rd114;
	st.global.f32 	[%rd115], %f1586;
	add.s32 	%r213, %r212, %r180;
	mul.wide.s32 	%rd116, %r213, 4;
	add.s64 	%rd117, %rd49, %rd116;
	st.global.f32 	[%rd117], %f1570;
	add.s32 	%r214, %r213, %r180;
	mul.wide.s32 	%rd118, %r214, 4;
	add.s64 	%rd119, %rd49, %rd118;
	st.global.f32 	[%rd119], %f1554;
	mul.lo.s32 	%r215, %r183, 9;
	mul.wide.s32 	%rd120, %r215, 4;
	add.s64 	%rd121, %rd49, %rd120;
	st.global.f32 	[%rd121], %f1601;
	add.s32 	%r216, %r215, %r180;
	mul.wide.s32 	%rd122, %r216, 4;
	add.s64 	%rd123, %rd49, %rd122;
	st.global.f32 	[%rd123], %f1585;
	add.s32 	%r217, %r216, %r180;
	mul.wide.s32 	%rd124, %r217, 4;
	add.s64 	%rd125, %rd49, %rd124;
	st.global.f32 	[%rd125], %f1569;
	add.s32 	%r218, %r217, %r180;
	mul.wide.s32 	%rd126, %r218, 4;
	add.s64 	%rd127, %rd49, %rd126;
	st.global.f32 	[%rd127], %f1553;
	mul.lo.s32 	%r219, %r183, 10;
	mul.wide.s32 	%rd128, %r219, 4;
	add.s64 	%rd129, %rd49, %rd128;
	st.global.f32 	[%rd129], %f1600;
	add.s32 	%r220, %r219, %r180;
	mul.wide.s32 	%rd130, %r220, 4;
	add.s64 	%rd131, %rd49, %rd130;
	st.global.f32 	[%rd131], %f1584;
	add.s32 	%r221, %r220, %r180;
	mul.wide.s32 	%rd132, %r221, 4;
	add.s64 	%rd133, %rd49, %rd132;
	st.global.f32 	[%rd133], %f1568;
	add.s32 	%r222, %r221, %r180;
	mul.wide.s32 	%rd134, %r222, 4;
	add.s64 	%rd135, %rd49, %rd134;
	st.global.f32 	[%rd135], %f1552;
	mul.lo.s32 	%r223, %r183, 11;
	mul.wide.s32 	%rd136, %r223, 4;
	add.s64 	%rd137, %rd49, %rd136;
	st.global.f32 	[%rd137], %f1599;
	add.s32 	%r224, %r223, %r180;
	mul.wide.s32 	%rd138, %r224, 4;
	add.s64 	%rd139, %rd49, %rd138;
	st.global.f32 	[%rd139], %f1583;
	add.s32 	%r225, %r224, %r180;
	mul.wide.s32 	%rd140, %r225, 4;
	add.s64 	%rd141, %rd49, %rd140;
	st.global.f32 	[%rd141], %f1567;
	add.s32 	%r226, %r225, %r180;
	mul.wide.s32 	%rd142, %r226, 4;
	add.s64 	%rd143, %rd49, %rd142;
	st.global.f32 	[%rd143], %f1551;
	mul.lo.s32 	%r227, %r183, 12;
	mul.wide.s32 	%rd144, %r227, 4;
	add.s64 	%rd145, %rd49, %rd144;
	st.global.f32 	[%rd145], %f1598;
	add.s32 	%r228, %r227, %r180;
	mul.wide.s32 	%rd146, %r228, 4;
	add.s64 	%rd147, %rd49, %rd146;
	st.global.f32 	[%rd147], %f1582;
	add.s32 	%r229, %r228, %r180;
	mul.wide.s32 	%rd148, %r229, 4;
	add.s64 	%rd149, %rd49, %rd148;
	st.global.f32 	[%rd149], %f1566;
	add.s32 	%r230, %r229, %r180;
	mul.wide.s32 	%rd150, %r230, 4;
	add.s64 	%rd151, %rd49, %rd150;
	st.global.f32 	[%rd151], %f1550;
	mul.lo.s32 	%r231, %r183, 13;
	mul.wide.s32 	%rd152, %r231, 4;
	add.s64 	%rd153, %rd49, %rd152;
	st.global.f32 	[%rd153], %f1597;
	add.s32 	%r232, %r231, %r180;
	mul.wide.s32 	%rd154, %r232, 4;
	add.s64 	%rd155, %rd49, %rd154;
	st.global.f32 	[%rd155], %f1581;
	add.s32 	%r233, %r232, %r180;
	mul.wide.s32 	%rd156, %r233, 4;
	add.s64 	%rd157, %rd49, %rd156;
	st.global.f32 	[%rd157], %f1565;
	add.s32 	%r234, %r233, %r180;
	mul.wide.s32 	%rd158, %r234, 4;
	add.s64 	%rd159, %rd49, %rd158;
	st.global.f32 	[%rd159], %f1549;
	mul.lo.s32 	%r235, %r183, 14;
	mul.wide.s32 	%rd160, %r235, 4;
	add.s64 	%rd161, %rd49, %rd160;
	st.global.f32 	[%rd161], %f1596;
	add.s32 	%r236, %r235, %r180;
	mul.wide.s32 	%rd162, %r236, 4;
	add.s64 	%rd163, %rd49, %rd162;
	st.global.f32 	[%rd163], %f1580;
	add.s32 	%r237, %r236, %r180;
	mul.wide.s32 	%rd164, %r237, 4;
	add.s64 	%rd165, %rd49, %rd164;
	st.global.f32 	[%rd165], %f1564;
	add.s32 	%r238, %r237, %r180;
	mul.wide.s32 	%rd166, %r238, 4;
	add.s64 	%rd167, %rd49, %rd166;
	st.global.f32 	[%rd167], %f1548;
	mul.lo.s32 	%r239, %r183, 15;
	mul.wide.s32 	%rd168, %r239, 4;
	add.s64 	%rd169, %rd49, %rd168;
	st.global.f32 	[%rd169], %f1595;
	add.s32 	%r240, %r239, %r180;
	mul.wide.s32 	%rd170, %r240, 4;
	add.s64 	%rd171, %rd49, %rd170;
	st.global.f32 	[%rd171], %f1579;
	add.s32 	%r241, %r240, %r180;
	mul.wide.s32 	%rd172, %r241, 4;
	add.s64 	%rd173, %rd49, %rd172;
	st.global.f32 	[%rd173], %f1563;
	add.s32 	%r242, %r241, %r180;
	mul.wide.s32 	%rd174, %r242, 4;
	add.s64 	%rd175, %rd49, %rd174;
	st.global.f32 	[%rd175], %f1547;
	ret;

}


// ===== COMPILED SASS (sm_100) =====

	.target	sm_100

	.elftype	@"ET_EXEC"


//--------------------- .note.nv.tkinfo           --------------------------
	.section	.note.nv.tkinfo,"",@"SHT_NOTE"
	.sectionflags	@"SHF_NOTE_NV_TKINFO"
	.tkinfo
        /*0018*/ 	.word	0x00000002
        /*0030*/ 	.string	""
        /*0030*/ 	.string	"ptxas"
        /*0030*/ 	.string	"Cuda compilation tools, release 13.0, V13.0.88"
        /*0030*/ 	.string	"Build cuda_13.0.r13.0/compiler.36424714_0"
        /*0030*/ 	.string	"-arch sm_100 -m 64 "



//--------------------- .note.nv.cuinfo           --------------------------
	.section	.note.nv.cuinfo,"",@"SHT_NOTE"
	.sectionflags	@"SHF_NOTE_NV_CUINFO"
        /*0018*/ 	.short	0x0002
        /*001a*/ 	.short	0x0064
        /*001c*/ 	.short	0x0082
	.zero		2


//--------------------- .nv.info                  --------------------------
	.section	.nv.info,"",@"SHT_CUDA_INFO"
	.align	4


	//----- nvinfo : EIATTR_REGCOUNT
	.align		4
        /*0000*/ 	.byte	0x04, 0x2f
        /*0002*/ 	.short	(.L_1 - .L_0)
	.align		4
.L_0:
        /*0004*/ 	.word	index@(_Z20conv2d_update_outputILi16ELi16ELi1ELi1ELi16EEvPfS0_S0_iiiiiiiiiii)
        /*0008*/ 	.word	0x0000001f


	//----- nvinfo : EIATTR_FRAME_SIZE
	.align		4
.L_1:
        /*000c*/ 	.byte	0x04, 0x11
        /*000e*/ 	.short	(.L_3 - .L_2)
	.align		4
.L_2:
        /*0010*/ 	.word	index@(_Z20conv2d_update_outputILi16ELi16ELi1ELi1ELi16EEvPfS0_S0_iiiiiiiiiii)
        /*0014*/ 	.word	0x00000000


	//----- nvinfo : EIATTR_REGCOUNT
	.align		4
.L_3:
        /*0018*/ 	.byte	0x04, 0x2f
        /*001a*/ 	.short	(.L_5 - .L_4)
	.align		4
.L_4:
        /*001c*/ 	.word	index@(_Z20conv2d_update_outputILi16ELi16ELi1ELi2ELi16EEvPfS0_S0_iiiiiiiiiii)
        /*0020*/ 	.word	0x0000001f


	//----- nvinfo : EIATTR_FRAME_SIZE
	.align		4
.L_5:
        /*0024*/ 	.byte	0x04, 0x11
        /*0026*/ 	.short	(.L_7 - .L_6)
	.align		4
.L_6:
        /*0028*/ 	.word	index@(_Z20conv2d_update_outputILi16ELi16ELi1ELi2ELi16EEvPfS0_S0_iiiiiiiiiii)
        /*002c*/ 	.word	0x00000000


	//----- nvinfo : EIATTR_REGCOUNT
	.align		4
.L_7:
        /*0030*/ 	.byte	0x04, 0x2f
        /*0032*/ 	.short	(.L_9 - .L_8)
	.align		4
.L_8:
        /*0034*/ 	.word	index@(_Z20conv2d_update_outputILi16ELi16ELi1ELi4ELi16EEvPfS0_S0_iiiiiiiiiii)
        /*0038*/ 	.word	0x00000020


	//----- nvinfo : EIATTR_FRAME_SIZE
	.align		4
.L_9:
        /*003c*/ 	.byte	0x04, 0x11
        /*003e*/ 	.short	(.L_11 - .L_10)
	.align		4
.L_10:
        /*0040*/ 	.word	index@(_Z20conv2d_update_outputILi16ELi16ELi1ELi4ELi16EEvPfS0_S0_iiiiiiiiiii)
        /*0044*/ 	.word	0x00000000


	//----- nvinfo : EIATTR_REGCOUNT
	.align		4
.L_11:
        /*0048*/ 	.byte	0x04, 0x2f
        /*004a*/ 	.short	(.L_13 - .L_12)
	.align		4
.L_12:
        /*004c*/ 	.word	index@(_Z20conv2d_update_outputILi16ELi16ELi2ELi1ELi16EEvPfS0_S0_iiiiiiiiiii)
        /*0050*/ 	.word	0x00000020


	//----- nvinfo : EIATTR_FRAME_SIZE
	.align		4
.L_13:
        /*0054*/ 	.byte	0x04, 0x11
        /*0056*/ 	.short	(.L_15 - .L_14)
	.align		4
.L_14:
        /*0058*/ 	.word	index@(_Z20conv2d_update_outputILi16ELi16ELi2ELi1ELi16EEvPfS0_S0_iiiiiiiiiii)
        /*005c*/ 	.word	0x00000000


	//----- nvinfo : EIATTR_REGCOUNT
	.align		4
.L_15:
        /*0060*/ 	.byte	0x04, 0x2f
        /*0062*/ 	.short	(.L_17 - .L_16)
	.align		4
.L_16:
        /*0064*/ 	.word	index@(_Z20conv2d_update_outputILi16ELi16ELi2ELi2ELi16EEvPfS0_S0_iiiiiiiiiii)
        /*0068*/ 	.word	0x00000020


	//----- nvinfo : EIATTR_FRAME_SIZE
	.align		4
.L_17:
        /*006c*/ 	.byte	0x04, 0x11
        /*006e*/ 	.short	(.L_19 - .L_18)
	.align		4
.L_18:
        /*0070*/ 	.word	index@(_Z20conv2d_update_outputILi16ELi16ELi2ELi2ELi16EEvPfS0_S0_iiiiiiiiiii)
        /*0074*/ 	.word	0x00000000


	//----- nvinfo : EIATTR_REGCOUNT
	.align		4
.L_19:
        /*0078*/ 	.byte	0x04, 0x2f
        /*007a*/ 	.short	(.L_21 - .L_20)
	.align		4
.L_20:
        /*007c*/ 	.word	index@(_Z20conv2d_update_outputILi16ELi16ELi2ELi4ELi16EEvPfS0_S0_iiiiiiiiiii)
        /*0080*/ 	.word	0x00000020


	//----- nvinfo : EIATTR_FRAME_SIZE
	.align		4
.L_21:
        /*0084*/ 	.byte	0x04, 0x11
        /*0086*/ 	.short	(.L_23 - .L_22)
	.align		4
.L_22:
        /*0088*/ 	.word	index@(_Z20conv2d_update_outputILi16ELi16ELi2ELi4ELi16EEvPfS0_S0_iiiiiiiiiii)
        /*008c*/ 	.word	0x00000000


	//----- nvinfo : EIATTR_REGCOUNT
	.align		4
.L_23:
        /*0090*/ 	.byte	0x04, 0x2f
        /*0092*/ 	.short	(.L_25 - .L_24)
	.align		4
.L_24:
        /*0094*/ 	.word	index@(_Z20conv2d_update_outputILi16ELi16ELi4ELi1ELi16EEvPfS0_S0_iiiiiiiiiii)
        /*0098*/ 	.word	0x00000020


	//----- nvinfo : EIATTR_FRAME_SIZE
	.align		4
.L_25:
        /*009c*/ 	.byte	0x04, 0x11
        /*009e*/ 	.short	(.L_27 - .L_26)
	.align		4
.L_26:
        /*00a0*/ 	.word	index@(_Z20conv2d_update_outputILi16ELi16ELi4ELi1ELi16EEvPfS0_S0_iiiiiiiiiii)
        /*00a4*/ 	.word	0x00000000


	//----- nvinfo : EIATTR_REGCOUNT
	.align		4
.L_27:
        /*00a8*/ 	.byte	0x04, 0x2f
        /*00aa*/ 	.short	(.L_29 - .L_28)
	.align		4
.L_28:
        /*00ac*/ 	.word	index@(_Z20conv2d_update_outputILi16ELi16ELi4ELi2ELi16EEvPfS0_S0_iiiiiiiiiii)
        /*00b0*/ 	.word	0x00000020


	//----- nvinfo : EIATTR_FRAME_SIZE
	.align		4
.L_29:
        /*00b4*/ 	.byte	0x04, 0x11
        /*00b6*/ 	.short	(.L_31 - .L_30)
	.align		4
.L_30:
        /*00b8*/ 	.word	index@(_Z20conv2d_update_outputILi16ELi16ELi4ELi2ELi16EEvPfS0_S0_iiiiiiiiiii)
        /*00bc*/ 	.word	0x00000000


	//----- nvinfo : EIATTR_REGCOUNT
	.align		4
.L_31:
        /*00c0*/ 	.byte	0x04, 0x2f
        /*00c2*/ 	.short	(.L_33 - .L_32)
	.align		4
.L_32:
        /*00c4*/ 	.word	index@(_Z20conv2d_update_outputILi16ELi16ELi4ELi4ELi16EEvPfS0_S0_iiiiiiiiiii)
        /*00c8*/ 	.word	0x00000026


	//----- nvinfo : EIATTR_FRAME_SIZE
	.align		4
.L_33:
        /*00cc*/ 	.byte	0x04, 0x11
        /*00ce*/ 	.short	(.L_35 - .L_34)
	.align		4
.L_34:
        /*00d0*/ 	.word	index@(_Z20conv2d_update_outputILi16ELi16ELi4ELi4ELi16EEvPfS0_S0_iiiiiiiiiii)
        /*00d4*/ 	.word	0x00000000


	//----- nvinfo : EIATTR_REGCOUNT
	.align		4
.L_35:
        /*00d8*/ 	.byte	0x04, 0x2f
        /*00da*/ 	.short	(.L_37 - .L_36)
	.align		4
.L_36:
        /*00dc*/ 	.word	index@(_Z20conv2d_update_outputILi16ELi16ELi8ELi1ELi16EEvPfS0_S0_iiiiiiiiiii)
        /*00e0*/ 	.word	0x00000020


	//----- nvinfo : EIATTR_FRAME_SIZE
	.align		4
.L_37:
        /*00e4*/ 	.byte	0x04, 0x11
        /*00e6*/ 	.short	(.L_39 - .L_38)
	.align		4
.L_38:
        /*00e8*/ 	.word	index@(_Z20conv2d_update_outputILi16ELi16ELi8ELi1ELi16EEvPfS0_S0_iiiiiiiiiii)
        /*00ec*/ 	.word	0x00000000


	//----- nvinfo : EIATTR_REGCOUNT
	.align		4
.L_39:
        /*00f0*/ 	.byte	0x04, 0x2f
        /*00f2*/ 	.short	(.L_41 - .L_40)
	.align		4
.L_40:
        /*00f4*/ 	.word	index@(_Z20conv2d_update_outputILi16ELi16ELi8ELi2ELi16EEvPfS0_S0_iiiiiiiiiii)
        /*00f8*/ 	.word	0x00000028


	//----- nvinfo : EIATTR_FRAME_SIZE
	.align		4
.L_41:
        /*00fc*/ 	.byte	0x04, 0x11
        /*00fe*/ 	.short	(.L_43 - .L_42)
	.align		4
.L_42:
        /*0100*/ 	.word	index@(_Z20conv2d_update_outputILi16ELi16ELi8ELi2ELi16EEvPfS0_S0_iiiiiiiiiii)
        /*0104*/ 	.word	0x00000000


	//----- nvinfo : EIATTR_REGCOUNT
	.align		4
.L_43:
        /*0108*/ 	.byte	0x04, 0x2f
        /*010a*/ 	.short	(.L_45 - .L_44)
	.align		4
.L_44:
        /*010c*/ 	.word	index@(_Z20conv2d_update_outputILi16ELi16ELi8ELi4ELi16EEvPfS0_S0_iiiiiiiiiii)
        /*0110*/ 	.word	0x00000038


	//----- nvinfo : EIATTR_FRAME_SIZE
	.align		4
.L_45:
        /*0114*/ 	.byte	0x04, 0x11
        /*0116*/ 	.short	(.L_47 - .L_46)
	.align		4
.L_46:
        /*0118*/ 	.word	index@(_Z20conv2d_update_outputILi16ELi16ELi8ELi4ELi16EEvPfS0_S0_iiiiiiiiiii)
        /*011c*/ 	.word	0x00000000


	//----- nvinfo : EIATTR_REGCOUNT
	.align		4
.L_47:
        /*0120*/ 	.byte	0x04, 0x2f
        /*0122*/ 	.short	(.L_49 - .L_48)
	.align		4
.L_48:
        /*0124*/ 	.word	index@(_Z20conv2d_update_outputILi16ELi16ELi16ELi1ELi16EEvPfS0_S0_iiiiiiiiiii)
        /*0128*/ 	.word	0x00000028


	//----- nvinfo : EIATTR_FRAME_SIZE
	.align		4
.L_49:
        /*012c*/ 	.byte	0x04, 0x11
        /*012e*/ 	.short	(.L_51 - .L_50)
	.align		4
.L_50:
        /*0130*/ 	.word	index@(_Z20conv2d_update_outputILi16ELi16ELi16ELi1ELi16EEvPfS0_S0_iiiiiiiiiii)
        /*0134*/ 	.word	0x00000000


	//----- nvinfo : EIATTR_REGCOUNT
	.align		4
.L_51:
        /*0138*/ 	.byte	0x04, 0x2f
        /*013a*/ 	.short	(.L_53 - .L_52)
	.align		4
.L_52:
        /*013c*/ 	.word	index@(_Z20conv2d_update_outputILi16ELi16ELi16ELi2ELi16EEvPfS0_S0_iiiiiiiiiii)
        /*0140*/ 	.word	0x00000038


	//----- nvinfo : EIATTR_FRAME_SIZE
	.align		4
.L_53:
        /*0144*/ 	.byte	0x04, 0x11
        /*0146*/ 	.short	(.L_55 - .L_54)
	.align		4
.L_54:
        /*0148*/ 	.word	index@(_Z20conv2d_update_outputILi16ELi16ELi16ELi2ELi16EEvPfS0_S0_iiiiiiiiiii)
        /*014c*/ 	.word	0x00000000


	//----- nvinfo : EIATTR_REGCOUNT
	.align		4
.L_55:
        /*0150*/ 	.byte	0x04, 0x2f
        /*0152*/ 	.short	(.L_57 - .L_56)
	.align		4
.L_56:
        /*0154*/ 	.word	index@(_Z20conv2d_update_outputILi16ELi16ELi16ELi4ELi16EEvPfS0_S0_iiiiiiiiiii)
        /*0158*/ 	.word	0x0000005c


	//----- nvinfo : EIATTR_FRAME_SIZE
	.align		4
.L_57:
        /*015c*/ 	.byte	0x04, 0x11
        /*015e*/ 	.short	(.L_59 - .L_58)
	.align		4
.L_58:
        /*0160*/ 	.word	index@(_Z20conv2d_update_outputILi16ELi16ELi16ELi4ELi16EEvPfS0_S0_iiiiiiiiiii)
        /*0164*/ 	.word	0x00000000


	//----- nvinfo : EIATTR_MIN_STACK_SIZE
	.align		4
.L_59:
        /*0168*/ 	.byte	0x04, 0x12
        /*016a*/ 	.short	(.L_61 - .L_60)
	.align		4
.L_60:
        /*016c*/ 	.word	index@(_Z20conv2d_update_outputILi16ELi16ELi16ELi4ELi16EEvPfS0_S0_iiiiiiiiiii)
        /*0170*/ 	.word	0x00000000


	//----- nvinfo : EIATTR_MIN_STACK_SIZE
	.align		4
.L_61:
        /*0174*/ 	.byte	0x04, 0x12
        /*0176*/ 	.short	(.L_63 - .L_62)
	.align		4
.L_62:
        /*0178*/ 	.word	index@(_Z20conv2d_update_outputILi16ELi16ELi16ELi2ELi16EEvPfS0_S0_iiiiiiiiiii)
        /*017c*/ 	.word	0x00000000


	//----- nvinfo : EIATTR_MIN_STACK_SIZE
	.align		4
.L_63:
        /*0180*/ 	.byte	0x04, 0x12
        /*0182*/ 	.short	(.L_65 - .L_64)
	.align		4
.L_64:
        /*0184*/ 	.word	index@(_Z20conv2d_update_outputILi16ELi16ELi16ELi1ELi16EEvPfS0_S0_iiiiiiiiiii)
        /*0188*/ 	.word	0x00000000


	//----- nvinfo : EIATTR_MIN_STACK_SIZE
	.align		4
.L_65:
        /*018c*/ 	.byte	0x04, 0x12
        /*018e*/ 	.short	(.L_67 - .L_66)
	.align		4
.L_66:
        /*0190*/ 	.word	index@(_Z20conv2d_update_outputILi16ELi16ELi8ELi4ELi16EEvPfS0_S0_iiiiiiiiiii)
        /*0194*/ 	.word	0x00000000


	//----- nvinfo : EIATTR_MIN_STACK_SIZE
	.align		4
.L_67:
        /*0198*/ 	.byte	0x04, 0x12
        /*019a*/ 	.short	(.L_69 - .L_68)
	.align		4
.L_68:
        /*019c*/ 	.word	index@(_Z20conv2d_update_outputILi16ELi16ELi8ELi2ELi16EEvPfS0_S0_iiiiiiiiiii)
        /*01a0*/ 	.word	0x00000000


	//----- nvinfo : EIATTR_MIN_STACK_SIZE
	.align		4
.L_69:
        /*01a4*/ 	.byte	0x04, 0x12
        /*01a6*/ 	.short	(.L_71 - .L_70)
	.align		4
.L_70:
        /*01a8*/ 	.word	index@(_Z20conv2d_update_outputILi16ELi16ELi8ELi1ELi16EEvPfS0_S0_iiiiiiiiiii)
        /*01ac*/ 	.word	0x00000000


	//----- nvinfo : EIATTR_MIN_STACK_SIZE
	.align		4
.L_71:
        /*01b0*/ 	.byte	0x04, 0x12
        /*01b2*/ 	.short	(.L_73 - .L_72)
	.align		4
.L_72:
        /*01b4*/ 	.word	index@(_Z20conv2d_update_outputILi16ELi16ELi4ELi4ELi16EEvPfS0_S0_iiiiiiiiiii)
        /*01b8*/ 	.word	0x00000000


	//----- nvinfo : EIATTR_MIN_STACK_SIZE
	.align		4
.L_73:
        /*01bc*/ 	.byte	0x04, 0x12
        /*01be*/ 	.short	(.L_75 - .L_74)
	.align		4
.L_74:
        /*01c0*/ 	.word	index@(_Z20conv2d_update_outputILi16ELi16ELi4ELi2ELi16EEvPfS0_S0_iiiiiiiiiii)
        /*01c4*/ 	.word	0x00000000


	//----- nvinfo : EIATTR_MIN_STACK_SIZE
	.align		4
.L_75:
        /*01c8*/ 	.byte	0x04, 0x12
        /*01ca*/ 	.short	(.L_77 - .L_76)
	.align		4
.L_76:
        /*01cc*/ 	.word	index@(_Z20conv2d_update_outputILi16ELi16ELi4ELi1ELi16EEvPfS0_S0_iiiiiiiiiii)
        /*01d0*/ 	.word	0x00000000


	//----- nvinfo : EIATTR_MIN_STACK_SIZE
	.align		4
.L_77:
        /*01d4*/ 	.byte	0x04, 0x12
        /*01d6*/ 	.short	(.L_79 - .L_78)
	.align		4
.L_78:
        /*01d8*/ 	.word	index@(_Z20conv2d_update_outputILi16ELi16ELi2ELi4ELi16EEvPfS0_S0_iiiiiiiiiii)
        /*01dc*/ 	.word	0x00000000


	//----- nvinfo : EIATTR_MIN_STACK_SIZE
	.align		4
.L_79:
        /*01e0*/ 	.byte	0x04, 0x12
        /*01e2*/ 	.short	(.L_81 - .L_80)
	.align		4
.L_80:
        /*01e4*/ 	.word	index@(_Z20conv2d_update_outputILi16ELi16ELi2ELi2ELi16EEvPfS0_S0_iiiiiiiiiii)
        /*01e8*/ 	.word	0x00000000


	//----- nvinfo : EIATTR_MIN_STACK_SIZE
	.align		4
.L_81:
        /*01ec*/ 	.byte	0x04, 0x12
        /*01ee*/ 	.short	(.L_83 - .L_82)
	.align		4
.L_82:
        /*01f0*/ 	.word	index@(_Z20conv2d_update_outputILi16ELi16ELi2ELi1ELi16EEvPfS0_S0_iiiiiiiiiii)
        /*01f4*/ 	.word	0x00000000


	//----- nvinfo : EIATTR_MIN_STACK_SIZE
	.align		4
.L_83:
        /*01f8*/ 	.byte	0x04, 0x12
        /*01fa*/ 	.short	(.L_85 - .L_84)
	.align		4
.L_84:
        /*01fc*/ 	.word	index@(_Z20conv2d_update_outputILi16ELi16ELi1ELi4ELi16EEvPfS0_S0_iiiiiiiiiii)
        /*0200*/ 	.word	0x00000000


	//----- nvinfo : EIATTR_MIN_STACK_SIZE
	.align		4
.L_85:
        /*0204*/ 	.byte	0x04, 0x12
        /*0206*/ 	.short	(.L_87 - .L_86)
	.align		4
.L_86:
        /*0208*/ 	.word	index@(_Z20conv2d_update_outputILi16ELi16ELi1ELi2ELi16EEvPfS0_S0_iiiiiiiiiii)
        /*020c*/ 	.word	0x00000000


	//----- nvinfo : EIATTR_MIN_STACK_SIZE
	.align		4
.L_87:
        /*0210*/ 	.byte	0x04, 0x12
        /*0212*/ 	.short	(.L_89 - .L_88)
	.align		4
.L_88:
        /*0214*/ 	.word	index@(_Z20conv2d_update_outputILi16ELi16ELi1ELi1ELi16EEvPfS0_S0_iiiiiiiiiii)
        /*0218*/ 	.word	0x00000000
.L_89:


//--------------------- .nv.compat                --------------------------
	.section	.nv.compat,"",@"SHT_CUDA_COMPAT_INFO"
	.align	4
        /*0000*/ 	.byte	0x02, 0x09, 0x00, 0x00, 0x02, 0x02, 0x01, 0x00, 0x02, 0x05, 0x05, 0x00, 0x03, 0x07, 0x01, 0x01
        /*0010*/ 	.byte	0x02, 0x03, 0x00, 0x00, 0x02, 0x06, 0x01, 0x00, 0x04, 0x0b, 0x08, 0x00, 0x09, 0x00, 0x00, 0x00
        /*0020*/ 	.byte	0x00, 0x00, 0x00, 0x00


//--------------------- .nv.info._Z20conv2d_update_outputILi16ELi16ELi16ELi4ELi16EEvPfS0_S0_iiiiiiiiiii --------------------------
	.section	.nv.info._Z20conv2d_update_outputILi16ELi16ELi16ELi4ELi16EEvPfS0_S0_iiiiiiiiiii,"",@"SHT_CUDA_INFO"
	.sectionflags	@""
	.align	4


	//----- nvinfo : EIATTR_CUDA_API_VERSION
	.align		4
        /*0000*/ 	.byte	0x04, 0x37
        /*0002*/ 	.short	(.L_91 - .L_90)
.L_90:
        /*0004*/ 	.word	0x00000082


	//----- nvinfo : EIATTR_KPARAM_INFO
	.align		4
.L_91:
        /*0008*/ 	.byte	0x04, 0x17
        /*000a*/ 	.short	(.L_93 - .L_92)
.L_92:
        /*000c*/ 	.word	0x00000000
        /*0010*/ 	.short	0x000d
        /*0012*/ 	.short	0x0040
        /*0014*/ 	.byte	0x00, 0xf0, 0x11, 0x00


	//----- nvinfo : EIATTR_KPARAM_INFO
	.align		4
.L_93:
        /*0018*/ 	.byte	0x04, 0x17
        /*001a*/ 	.short	(.L_95 - .L_94)
.L_94:
        /*001c*/ 	.word	0x00000000
        /*0020*/ 	.short	0x000c
        /*0022*/ 	.short	0x003c
        /*0024*/ 	.byte	0x00, 0xf0, 0x11, 0x00


	//----- nvinfo : EIATTR_KPARAM_INFO
	.align		4
.L_95:
        /*0028*/ 	.byte	0x04, 0x17
        /*002a*/ 	.short	(.L_97 - .L_96)
.L_96:
        /*002c*/ 	.word	0x00000000
        /*0030*/ 	.short	0x000b
        /*0032*/ 	.short	0x0038
        /*0034*/ 	.byte	0x00, 0xf0, 0x11, 0x00


	//----- nvinfo : EIATTR_KPARAM_INFO
	.align		4
.L_97:
        /*0038*/ 	.byte	0x04, 0x17
        /*003a*/ 	.short	(.L_99 - .L_98)
.L_98:
        /*003c*/ 	.word	0x00000000
        /*0040*/ 	.short	0x000a
        /*0042*/ 	.short	0x0034
        /*0044*/ 	.byte	0x00, 0xf0, 0x11, 0x00


	//----- nvinfo : EIATTR_KPARAM_INFO
	.align		4
.L_99:
        /*0048*/ 	.byte	0x04, 0x17
        /*004a*/ 	.short	(.L_101 - .L_100)
.L_100:
        /*004c*/ 	.word	0x00000000
        /*0050*/ 	.short	0x0009
        /*0052*/ 	.short	0x0030
        /*0054*/ 	.byte	0x00, 0xf0, 0x11, 0x00


	//----- nvinfo : EIATTR_KPARAM_INFO
	.align		4
.L_101:
        /*0058*/ 	.byte	0x04, 0x17
        /*005a*/ 	.short	(.L_103 - .L_102)
.L_102:
        /*005c*/ 	.word	0x00000000
        /*0060*/ 	.short	0x0008
        /*0062*/ 	.short	0x002c
        /*0064*/ 	.byte	0x00, 0xf0, 0x11, 0x00


	//----- nvinfo : EIATTR_KPARAM_INFO
	.align		4
.L_103:
        /*0068*/ 	.byte	0x04, 0x17
        /*006a*/ 	.short	(.L_105 - .L_104)
.L_104:
        /*006c*/ 	.word	0x00000000
        /*0070*/ 	.short	0x0007
        /*0072*/ 	.short	0x0028
        /*0074*/ 	.byte	0x00, 0xf0, 0x11, 0x00


	//----- nvinfo : EIATTR_KPARAM_INFO
	.align		4
.L_105:
        /*0078*/ 	.byte	0x04, 0x17
        /*007a*/ 	.short	(.L_107 - .L_106)
.L_106:
        /*007c*/ 	.word	0x00000000
        /*0080*/ 	.short	0x0006
        /*0082*/ 	.short	0x0024
        /*0084*/ 	.byte	0x00, 0xf0, 0x11, 0x00


	//----- nvinfo : EIATTR_KPARAM_INFO
	.align		4
.L_107:
        /*0088*/ 	.byte	0x04, 0x17
        /*008a*/ 	.short	(.L_109 - .L_108)
.L_108:
        /*008c*/ 	.word	0x00000000
        /*0090*/ 	.short	0x0005
        /*0092*/ 	.short	0x0020
        /*0094*/ 	.byte	0x00, 0xf0, 0x11, 0x00


	//----- nvinfo : EIATTR_KPARAM_INFO
	.align		4
.L_109:
        /*0098*/ 	.byte	0x04, 0x17
        /*009a*/ 	.short	(.L_111 - .L_110)
.L_110:
        /*009c*/ 	.word	0x00000000
        /*00a0*/ 	.short	0x0004
        /*00a2*/ 	.short	0x001c
        /*00a4*/ 	.byte	0x00, 0xf0, 0x11, 0x00


	//----- nvinfo : EIATTR_KPARAM_INFO
	.align		4
.L_111:
        /*00a8*/ 	.byte	0x04, 0x17
        /*00aa*/ 	.short	(.L_113 - .L_112)
.L_112:
        /*00ac*/ 	.word	0x00000000
        /*00b0*/ 	.short	0x0003
        /*00b2*/ 	.short	0x0018
        /*00b4*/ 	.byte	0x00, 0xf0, 0x11, 0x00


	//----- nvinfo : EIATTR_KPARAM_INFO
	.align		4
.L_113:
        /*00b8*/ 	.byte	0x04, 0x17
        /*00ba*/ 	.short	(.L_115 - .L_114)
.L_114:
        /*00bc*/ 	.word	0x00000000
        /*00c0*/ 	.short	0x0002
        /*00c2*/ 	.short	0x0010
        /*00c4*/ 	.byte	0x00, 0xf5, 0x21, 0x00


	//----- nvinfo : EIATTR_KPARAM_INFO
	.align		4
.L_115:
        /*00c8*/ 	.byte	0x04, 0x17
        /*00ca*/ 	.short	(.L_117 - .L_116)
.L_116:
        /*00cc*/ 	.word	0x00000000
        /*00d0*/ 	.short	0x0001
        /*00d2*/ 	.short	0x0008
        /*00d4*/ 	.byte	0x00, 0xf5, 0x21, 0x00


	//----- nvinfo : EIATTR_KPARAM_INFO
	.align		4
.L_117:
        /*00d8*/ 	.byte	0x04, 0x17
        /*00da*/ 	.short	(.L_119 - .L_118)
.L_118:
        /*00dc*/ 	.word	0x00000000
        /*00e0*/ 	.short	0x0000
        /*00e2*/ 	.short	0x0000
        /*00e4*/ 	.byte	0x00, 0xf5, 0x21, 0x00


	//----- nvinfo : EIATTR_SPARSE_MMA_MASK
	.align		4
.L_119:
        /*00e8*/ 	.byte	0x03, 0x50
        /*00ea*/ 	.short	0x0000


	//----- nvinfo : EIATTR_MAXREG_COUNT
	.align		4
        /*00ec*/ 	.byte	0x03, 0x1b
        /*00ee*/ 	.short	0x00ff


	//----- nvinfo : EIATTR_NUM_BARRIERS
	.align		4
        /*00f0*/ 	.byte	0x02, 0x4c
        /*00f2*/ 	.byte	0x01
	.zero		1


	//----- nvinfo : EIATTR_MERCURY_ISA_VERSION
	.align		4
        /*00f4*/ 	.byte	0x03, 0x5f
        /*00f6*/ 	.short	0x0101


	//----- nvinfo : EIATTR_VRC_CTA_INIT_COUNT
	.align		4
        /*00f8*/ 	.byte	0x02, 0x4a
	.zero		1
	.zero		1


	//----- nvinfo : EIATTR_EXIT_INSTR_OFFSETS
	.align		4
        /*00fc*/ 	.byte	0x04, 0x1c
        /*00fe*/ 	.short	(.L_121 - .L_120)


	//   ....[0]....
.L_120:
        /*0100*/ 	.word	0x00007600


	//----- nvinfo : EIATTR_CRS_STACK_SIZE
	.align		4
.L_121:
        /*0104*/ 	.byte	0x04, 0x1e
        /*0106*/ 	.short	(.L_123 - .L_122)
.L_122:
        /*0108*/ 	.word	0x00000000


	//----- nvinfo : EIATTR_CBANK_PARAM_SIZE
	.align		4
.L_123:
        /*010c*/ 	.byte	0x03, 0x19
        /*010e*/ 	.short	0x0044


	//----- nvinfo : EIATTR_PARAM_CBANK
	.align		4
        /*0110*/ 	.byte	0x04, 0x0a
        /*0112*/ 	.short	(.L_125 - .L_124)
	.align		4
.L_124:
        /*0114*/ 	.word	index@(.nv.constant0._Z20conv2d_update_outputILi16ELi16ELi16ELi4ELi16EEvPfS0_S0_iiiiiiiiiii)
        /*0118*/ 	.short	0x0380
        /*011a*/ 	.short	0x0044


	//----- nvinfo : EIATTR_SW_WAR
	.align		4
.L_125:
        /*011c*/ 	.byte	0x04, 0x36
        /*011e*/ 	.short	(.L_127 - .L_126)
.L_126:
        /*0120*/ 	.word	0x00000008
.L_127:


//--------------------- .nv.info._Z20conv2d_update_outputILi16ELi16ELi16ELi2ELi16EEvPfS0_S0_iiiiiiiiiii --------------------------
	.section	.nv.info._Z20conv2d_update_outputILi16ELi16ELi16ELi2ELi16EEvPfS0_S0_iiiiiiiiiii,"",@"SHT_CUDA_INFO"
	.sectionflags	@""
	.align	4


	//----- nvinfo : EIATTR_CUDA_API_VERSION
	.align		4
        /*0000*/ 	.byte	0x04, 0x37
        /*0002*/ 	.short	(.L_129 - .L_128)
.L_128:
        /*0004*/ 	.word	0x00000082


	//----- nvinfo : EIATTR_KPARAM_INFO
	.align		4
.L_129:
        /*0008*/ 	.byte	0x04, 0x17
        /*000a*/ 	.short	(.L_131 - .L_130)
.L_130:
        /*000c*/ 	.word	0x00000000
        /*0010*/ 	.short	0x000d
        /*0012*/ 	.short	0x0040
        /*0014*/ 	.byte	0x00, 0xf0, 0x11, 0x00


	//----- nvinfo : EIATTR_KPARAM_INFO
	.align		4
.L_131:
        /*0018*/ 	.byte	0x04, 0x17
        /*001a*/ 	.short	(.L_133 - .L_132)
.L_132:
        /*001c*/ 	.word	0x00000000
        /*0020*/ 	.short	0x000c
        /*0022*/ 	.short	0x003c
        /*0024*/ 	.byte	0x00, 0xf0, 0x11, 0x00


	//----- nvinfo : EIATTR_KPARAM_INFO
	.align		4
.L_133:
        /*0028*/ 	.byte	0x04, 0x17
        /*002a*/ 	.short	(.L_135 - .L_134)
.L_134:
        /*002c*/ 	.word	0x00000000
        /*0030*/ 	.short	0x000b
        /*0032*/ 	.short	0x0038
        /*0034*/ 	.byte	0x00, 0xf0, 0x11, 0x00


	//----- nvinfo : EIATTR_KPARAM_INFO
	.align		4
.L_135:
        /*0038*/ 	.byte	0x04, 0x17
        /*003a*/ 	.short	(.L_137 - .L_136)
.L_136:
        /*003c*/ 	.word	0x00000000
        /*0040*/ 	.short	0x000a
        /*0042*/ 	.short	0x0034
        /*0044*/ 	.byte	0x00, 0xf0, 0x11, 0x00


	//----- nvinfo : EIATTR_KPARAM_INFO
	.align		4
.L_137:
        /*0048*/ 	.byte	0x04, 0x17
        /*004a*/ 	.short	(.L_139 - .L_138)
.L_138:
        /*004c*/ 	.word	0x00000000
        /*0050*/ 	.short	0x0009
        /*0052*/ 	.short	0x0030
        /*0054*/ 	.byte	0x00, 0xf0, 0x11, 0x00


	//----- nvinfo : EIATTR_KPARAM_INFO
	.align		4
.L_139:
        /*0058*/ 	.byte	0x04, 0x17
        /*005a*/ 	.short	(.L_141 - .L_140)
.L_140:
        /*005c*/ 	.word	0x00000000
        /*0060*/ 	.short	0x0008
        /*0062*/ 	.short	0x002c
        /*0064*/ 	.byte	0x00, 0xf0, 0x11, 0x00


	//----- nvinfo : EIATTR_KPARAM_INFO
	.align		4
.L_141:
        /*0068*/ 	.byte	0x04, 0x17
        /*006a*/ 	.short	(.L_143 - .L_142)
.L_142:
        /*006c*/ 	.word	0x00000000
        /*0070*/ 	.short	0x0007
        /*0072*/ 	.short	0x0028
        /*0074*/ 	.byte	0x00, 0xf0, 0x11, 0x00


	//----- nvinfo : EIATTR_KPARAM_INFO
	.align		4
.L_143:
        /*0078*/ 	.byte	0x04, 0x17
        /*007a*/ 	.short	(.L_145 - .L_144)
.L_144:
        /*007c*/ 	.word	0x00000000
        /*0080*/ 	.short	0x0006
        /*0082*/ 	.short	0x0024
        /*0084*/ 	.byte	0x00, 0xf0, 0x11, 0x00


	//----- nvinfo : EIATTR_KPARAM_INFO
	.align		4
.L_145:
        /*0088*/ 	.byte	0x04, 0x17
        /*008a*/ 	.short	(.L_147 - .L_146)
.L_146:
        /*008c*/ 	.word	0x00000000
        /*0090*/ 	.short	0x0005
        /*0092*/ 	.short	0x0020
        /*0094*/ 	.byte	0x00, 0xf0, 0x11, 0x00


	//----- nvinfo : EIATTR_KPARAM_INFO
	.align		4
.L_147:
        /*0098*/ 	.byte	0x04, 0x17
        /*009a*/ 	.short	(.L_149 - .L_148)
.L_148:
        /*009c*/ 	.word	0x00000000
        /*00a0*/ 	.short	0x0004
        /*00a2*/ 	.short	0x001c
        /*00a4*/ 	.byte	0x00, 0xf0, 0x11, 0x00


	//----- nvinfo : EIATTR_KPARAM_INFO
	.align		4
.L_149:
        /*00a8*/ 	.byte	0x04, 0x17
        /*00aa*/ 	.short	(.L_151 - .L_150)
.L_150:
        /*00ac*/ 	.word	0x00000000
        /*00b0*/ 	.short	0x0003
        /*00b2*/ 	.short	0x0018
        /*00b4*/ 	.byte	0x00, 0xf0, 0x11, 0x00


	//----- nvinfo : EIATTR_KPARAM_INFO
	.align		4
.L_151:
        /*00b8*/ 	.byte	0x04, 0x17
        /*00ba*/ 	.short	(.L_153 - .L_152)
.L_152:
        /*00bc*/ 	.word	0x00000000
        /*00c0*/ 	.short	0x0002
        /*00c2*/ 	.short	0x0010
        /*00c4*/ 	.byte	0x00, 0xf5, 0x21, 0x00


	//----- nvinfo : EIATTR_KPARAM_INFO
	.align		4
.L_153:
        /*00c8*/ 	.byte	0x04, 0x17
        /*00ca*/ 	.short	(.L_155 - .L_154)
.L_154:
        /*00cc*/ 	.word	0x00000000
        /*00d0*/ 	.short	0x0001
        /*00d2*/ 	.short	0x0008
        /*00d4*/ 	.byte	0x00, 0xf5, 0x21, 0x00


	//----- nvinfo : EIATTR_KPARAM_INFO
	.align		4
.L_155:
        /*00d8*/ 	.byte	0x04, 0x17
        /*00da*/ 	.short	(.L_157 - .L_156)
.L_156:
        /*00dc*/ 	.word	0x00000000
        /*00e0*/ 	.short	0x0000
        /*00e2*/ 	.short	0x0000
        /*00e4*/ 	.byte	0x00, 0xf5, 0x21, 0x00


	//----- nvinfo : EIATTR_SPARSE_MMA_MASK
	.align		4
.L_157:
        /*00e8*/ 	.byte	0x03, 0x50
        /*00ea*/ 	.short	0x0000


	//----- nvinfo : EIATTR_MAXREG_COUNT
	.align		4
        /*00ec*/ 	.byte	0x03, 0x1b
        /*00ee*/ 	.short	0x00ff


	//----- nvinfo : EIATTR_NUM_BARRIERS
	.align		4
        /*00f0*/ 	.byte	0x02, 0x4c
        /*00f2*/ 	.byte	0x01
	.zero		1


	//----- nvinfo : EIATTR_MERCURY_ISA_VERSION
	.align		4
        /*00f4*/ 	.byte	0x03, 0x5f
        /*00f6*/ 	.short	0x0101


	//----- nvinfo : EIATTR_VRC_CTA_INIT_COUNT
	.align		4
        /*00f8*/ 	.byte	0x02, 0x4a
	.zero		1
	.zero		1


	//----- nvinfo : EIATTR_EXIT_INSTR_OFFSETS
	.align		4
        /*00fc*/ 	.byte	0x04, 0x1c
        /*00fe*/ 	.short	(.L_159 - .L_158)


	//   ....[0]....
.L_158:
        /*0100*/ 	.word	0x00004c90


	//----- nvinfo : EIATTR_CRS_STACK_SIZE
	.align		4
.L_159:
        /*0104*/ 	.byte	0x04, 0x1e
        /*0106*/ 	.short	(.L_161 - .L_160)
.L_160:
        /*0108*/ 	.word	0x00000000


	//----- nvinfo : EIATTR_CBANK_PARAM_SIZE
	.align		4
.L_161:
        /*010c*/ 	.byte	0x03, 0x19
        /*010e*/ 	.short	0x0044


	//----- nvinfo : EIATTR_PARAM_CBANK
	.align		4
        /*0110*/ 	.byte	0x04, 0x0a
        /*0112*/ 	.short	(.L_163 - .L_162)
	.align		4
.L_162:
        /*0114*/ 	.word	index@(.nv.constant0._Z20conv2d_update_outputILi16ELi16ELi16ELi2ELi16EEvPfS0_S0_iiiiiiiiiii)
        /*0118*/ 	.short	0x0380
        /*011a*/ 	.short	0x0044


	//----- nvinfo : EIATTR_SW_WAR
	.align		4
.L_163:
        /*011c*/ 	.byte	0x04, 0x36
        /*011e*/ 	.short	(.L_165 - .L_164)
.L_164:
        /*0120*/ 	.word	0x00000008
.L_165:


//--------------------- .nv.info._Z20conv2d_update_outputILi16ELi16ELi16ELi1ELi16EEvPfS0_S0_iiiiiiiiiii --------------------------
	.section	.nv.info._Z20conv2d_update_outputILi16ELi16ELi16ELi1ELi16EEvPfS0_S0_iiiiiiiiiii,"",@"SHT_CUDA_INFO"
	.sectionflags	@""
	.align	4


	//----- nvinfo : EIATTR_CUDA_API_VERSION
	.align		4
        /*0000*/ 	.byte	0x04, 0x37
        /*0002*/ 	.short	(.L_167 - .L_166)
.L_166:
        /*0004*/ 	.word	0x00000082


	//----- nvinfo : EIATTR_KPARAM_INFO
	.align		4
.L_167:
        /*0008*/ 	.byte	0x04, 0x17
        /*000a*/ 	.short	(.L_169 - .L_168)
.L_168:
        /*000c*/ 	.word	0x00000000
        /*0010*/ 	.short	0x000d
        /*0012*/ 	.short	0x0040
        /*0014*/ 	.byte	0x00, 0xf0, 0x11, 0x00


	//----- nvinfo : EIATTR_KPARAM_INFO
	.align		4
.L_169:
        /*0018*/ 	.byte	0x04, 0x17
        /*001a*/ 	.short	(.L_171 - .L_170)
.L_170:
        /*001c*/ 	.word	0x00000000
        /*0020*/ 	.short	0x000c
        /*0022*/ 	.short	0x003c
        /*0024*/ 	.byte	0x00, 0xf0, 0x11, 0x00


	//----- nvinfo : EIATTR_KPARAM_INFO
	.align		4
.L_171:
        /*0028*/ 	.byte	0x04, 0x17
        /*002a*/ 	.short	(.L_173 - .L_172)
.L_172:
        /*002c*/ 	.word	0x00000000
        /*0030*/ 	.short	0x000b
        /*0032*/ 	.short	0x0038
        /*0034*/ 	.byte	0x00, 0xf0, 0x11, 0x00


	//----- nvinfo : EIATTR_KPARAM_INFO
	.align		4
.L_173:
        /*0038*/ 	.byte	0x04, 0x17
        /*003a*/ 	.short	(.L_175 - .L_174)
.L_174:
        /*003c*/ 	.word	0x00000000
        /*0040*/ 	.short	0x000a
        /*0042*/ 	.short	0x0034
        /*0044*/ 	.byte	0x00, 0xf0, 0x11, 0x00


	//----- nvinfo : EIATTR_KPARAM_INFO
	.align		4
.L_175:
        /*0048*/ 	.byte	0x04, 0x17
        /*004a*/ 	.short	(.L_177 - .L_176)
.L_176:
        /*004c*/ 	.word	0x00000000
        /*0050*/ 	.short	0x0009
        /*0052*/ 	.short	0x0030
        /*0054*/ 	.byte	0x00, 0xf0, 0x11, 0x00


	//----- nvinfo : EIATTR_KPARAM_INFO
	.align		4
.L_177:
        /*0058*/ 	.byte	0x04, 0x17
        /*005a*/ 	.short	(.L_179 - .L_178)
.L_178:
        /*005c*/ 	.word	0x00000000
        /*0060*/ 	.short	0x0008
        /*0062*/ 	.short	0x002c
        /*0064*/ 	.byte	0x00, 0xf0, 0x11, 0x00


	//----- nvinfo : EIATTR_KPARAM_INFO
	.align		4
.L_179:
        /*0068*/ 	.byte	0x04, 0x17
        /*006a*/ 	.short	(.L_181 - .L_180)
.L_180:
        /*006c*/ 	.word	0x00000000
        /*0070*/ 	.short	0x0007
        /*0072*/ 	.short	0x0028
        /*0074*/ 	.byte	0x00, 0xf0, 0x11, 0x00


	//----- nvinfo : EIATTR_KPARAM_INFO
	.align		4
.L_181:
        /*0078*/ 	.byte	0x04, 0x17
        /*007a*/ 	.short	(.L_183 - .L_182)
.L_182:
        /*007c*/ 	.word	0x00000000
        /*0080*/ 	.short	0x0006
        /*0082*/ 	.short	0x0024
        /*0084*/ 	.byte	0x00, 0xf0, 0x11, 0x00


	//----- nvinfo : EIATTR_KPARAM_INFO
	.align		4
.L_183:
        /*0088*/ 	.byte	0x04, 0x17
        /*008a*/ 	.short	(.L_185 - .L_184)
.L_184:
        /*008c*/ 	.word	0x00000000
        /*0090*/ 	.short	0x0005
        /*0092*/ 	.short	0x0020
        /*0094*/ 	.byte	0x00, 0xf0, 0x11, 0x00


	//----- nvinfo : EIATTR_KPARAM_INFO
	.align		4
.L_185:
        /*0098*/ 	.byte	0x04, 0x17
        /*009a*/ 	.short	(.L_187 - .L_186)
.L_186:
        /*009c*/ 	.word	0x00000000
        /*00a0*/ 	.short	0x0004
        /*00a2*/ 	.short	0x001c
        /*00a4*/ 	.byte	0x00, 0xf0, 0x11, 0x00


	//----- nvinfo : EIATTR_KPARAM_INFO
	.align		4
.L_187:
        /*00a8*/ 	.byte	0x04, 0x17
        /*00aa*/ 	.short	(.L_189 - .L_188)
.L_188:
        /*00ac*/ 	.word	0x00000000
        /*00b0*/ 	.short	0x0003
        /*00b2*/ 	.short	0x0018
        /*00b4*/ 	.byte	0x00, 0xf0, 0x11, 0x00


	//----- nvinfo : EIATTR_KPARAM_INFO
	.align		4
.L_189:
        /*00b8*/ 	.byte	0x04, 0x17
        /*00ba*/ 	.short	(.L_191 - .L_190)
.L_190:
        /*00bc*/ 	.word	0x00000000
        /*00c0*/ 	.short	0x0002
        /*00c2*/ 	.short	0x0010
        /*00c4*/ 	.byte	0x00, 0xf5, 0x21, 0x00


	//----- nvinfo : EIATTR_KPARAM_INFO
	.align		4
.L_191:
        /*00c8*/ 	.byte	0x04, 0x17
        /*00ca*/ 	.short	(.L_193 - .L_192)
.L_192:
        /*00cc*/ 	.word	0x00000000
        /*00d0*/ 	.short	0x0001
        /*00d2*/ 	.short	0x0008
        /*00d4*/ 	.byte	0x00, 0xf5, 0x21, 0x00


	//----- nvinfo : EIATTR_KPARAM_INFO
	.align		4
.L_193:
        /*00d8*/ 	.byte	0x04, 0x17
        /*00da*/ 	.short	(.L_195 - .L_194)
.L_194:
        /*00dc*/ 	.word	0x00000000
        /*00e0*/ 	.short	0x0000
        /*00e2*/ 	.short	0x0000
        /*00e4*/ 	.byte	0x00, 0xf5, 0x21, 0x00


	//----- nvinfo : EIATTR_SPARSE_MMA_MASK
	.align		4
.L_195:
        /*00e8*/ 	.byte	0x03, 0x50
        /*00ea*/ 	.short	0x0000


	//----- nvinfo : EIATTR_MAXREG_COUNT
	.align		4
        /*00ec*/ 	.byte	0x03, 0x1b
        /*00ee*/ 	.short	0x00ff


	//----- nvinfo : EIATTR_NUM_BARRIERS
	.align		4
        /*00f0*/ 	.byte	0x02, 0x4c
        /*00f2*/ 	.byte	0x01
	.zero		1


	//----- nvinfo : EIATTR_MERCURY_ISA_VERSION
	.align		4
        /*00f4*/ 	.byte	0x03, 0x5f
        /*00f6*/ 	.short	0x0101


	//----- nvinfo : EIATTR_VRC_CTA_INIT_COUNT
	.align		4
        /*00f8*/ 	.byte	0x02, 0x4a
	.zero		1
	.zero		1


	//----- nvinfo : EIATTR_EXIT_INSTR_OFFSETS
	.align		4
        /*00fc*/ 	.byte	0x04, 0x1c
        /*00fe*/ 	.short	(.L_197 - .L_196)


	//   ....[0]....
.L_196:
        /*0100*/ 	.word	0x00003760


	//----- nvinfo : EIATTR_CRS_STACK_SIZE
	.align		4
.L_197:
        /*0104*/ 	.byte	0x04, 0x1e
        /*0106*/ 	.short	(.L_199 - .L_198)
.L_198:
        /*0108*/ 	.word	0x00000000


	//----- nvinfo : EIATTR_CBANK_PARAM_SIZE
	.align		4
.L_199:
        /*010c*/ 	.byte	0x03, 0x19
        /*010e*/ 	.short	0x0044


	//----- nvinfo : EIATTR_PARAM_CBANK
	.align		4
        /*0110*/ 	.byte	0x04, 0x0a
        /*0112*/ 	.short	(.L_201 - .L_200)
	.align		4
.L_200:
        /*0114*/ 	.word	index@(.nv.constant0._Z20conv2d_update_outputILi16ELi16ELi16ELi1ELi16EEvPfS0_S0_iiiiiiiiiii)
        /*0118*/ 	.short	0x0380
        /*011a*/ 	.short	0x0044


	//----- nvinfo : EIATTR_SW_WAR
	.align		4
.L_201:
        /*011c*/ 	.byte	0x04, 0x36
        /*011e*/ 	.short	(.L_203 - .L_202)
.L_202:
        /*0120*/ 	.word	0x00000008
.L_203:


//--------------------- .nv.info._Z20conv2d_update_outputILi16ELi16ELi8ELi4ELi16EEvPfS0_S0_iiiiiiiiiii --------------------------
	.section	.nv.info._Z20conv2d_update_outputILi16ELi16ELi8ELi4ELi16EEvPfS0_S0_iiiiiiiiiii,"",@"SHT_CUDA_INFO"
	.sectionflags	@""
	.align	4


	//----- nvinfo : EIATTR_CUDA_API_VERSION
	.align		4
        /*0000*/ 	.byte	0x04, 0x37
        /*0002*/ 	.short	(.L_205 - .L_204)
.L_204:
        /*0004*/ 	.word	0x00000082


	//----- nvinfo : EIATTR_KPARAM_INFO
	.align		4
.L_205:
        /*0008*/ 	.byte	0x04, 0x17
        /*000a*/ 	.short	(.L_207 - .L_206)
.L_206:
        /*000c*/ 	.word	0x00000000
        /*0010*/ 	.short	0x000d
        /*0012*/ 	.short	0x0040
        /*0014*/ 	.byte	0x00, 0xf0, 0x11, 0x00


	//----- nvinfo : EIATTR_KPARAM_INFO
	.align		4
.L_207:
        /*0018*/ 	.byte	0x04, 0x17
        /*001a*/ 	.short	(.L_209 - .L_208)
.L_208:
        /*001c*/ 	.word	0x00000000
        /*0020*/ 	.short	0x000c
        /*0022*/ 	.short	0x003c
        /*0024*/ 	.byte	0x00, 0xf0, 0x11, 0x00


	//----- nvinfo : EIATTR_KPARAM_INFO
	.align		4
.L_209:
        /*0028*/ 	.byte	0x04, 0x17
        /*002a*/ 	.short	(.L_211 - .L_210)
.L_210:
        /*002c*/ 	.word	0x00000000
        /*0030*/ 	.short	0x000b
        /*0032*/ 	.short	0x0038
        /*0034*/ 	.byte	0x00, 0xf0, 0x11, 0x00


	//----- nvinfo : EIATTR_KPARAM_INFO
	.align		4
.L_211:
        /*0038*/ 	.byte	0x04, 0x17
        /*003a*/ 	.short	(.L_213 - .L_212)
.L_212:
        /*003c*/ 	.word	0x00000000
        /*0040*/ 	.short	0x000a
        /*0042*/ 	.short	0x0034
        /*0044*/ 	.byte	0x00, 0xf0, 0x11, 0x00


	//----- nvinfo : EIATTR_KPARAM_INFO
	.align		4
.L_213:
        /*0048*/ 	.byte	0x04, 0x17
        /*004a*/ 	.short	(.L_215 - .L_214)
.L_214:
        /*004c*/ 	.word	0x00000000
        /*0050*/ 	.short	0x0009
        /*0052*/ 	.short	0x0030
        /*0054*/ 	.byte	0x00, 0xf0, 0x11, 0x00


	//----- nvinfo : EIATTR_KPARAM_INFO
	.align		4
.L_215:
        /*0058*/ 	.byte	0x04, 0x17
        /*005a*/ 	.short	(.L_217 - .L_216)
.L_216:
        /*005c*/ 	.word	0x00000000
        /*0060*/ 	.short	0x0008
        /*0062*/ 	.short	0x002c
        /*0064*/ 	.byte	0x00, 0xf0, 0x11, 0x00


	//----- nvinfo : EIATTR_KPARAM_INFO
	.align		4
.L_217:
        /*0068*/ 	.byte	0x04, 0x17
        /*006a*/ 	.short	(.L_219 - .L_218)
.L_218:
        /*006c*/ 	.word	0x00000000
        /*0070*/ 	.short	0x0007
        /*0072*/ 	.short	0x0028
        /*0074*/ 	.byte	0x00, 0xf0, 0x11, 0x00


	//----- nvinfo : EIATTR_KPARAM_INFO
	.align		4
.L_219:
        /*0078*/ 	.byte	0x04, 0x17
        /*007a*/ 	.short	(.L_221 - .L_220)
.L_220:
        /*007c*/ 	.word	0x00000000
        /*0080*/ 	.short	0x0006
        /*0082*/ 	.short	0x0024
        /*0084*/ 	.byte	0x00, 0xf0, 0x11, 0x00


	//----- nvinfo : EIATTR_KPARAM_INFO
	.align		4
.L_221:
        /*0088*/ 	.byte	0x04, 0x17
        /*008a*/ 	.short	(.L_223 - .L_222)
.L_222:
        /*008c*/ 	.word	0x00000000
        /*0090*/ 	.short	0x0005
        /*0092*/ 	.short	0x0020
        /*0094*/ 	.byte	0x00, 0xf0, 0x11, 0x00


	//----- nvinfo : EIATTR_KPARAM_INFO
	.align		4
.L_223:
        /*0098*/ 	.byte	0x04, 0x17
        /*009a*/ 	.short	(.L_225 - .L_224)
.L_224:
        /*009c*/ 	.word	0x00000000
        /*00a0*/ 	.short	0x0004
        /*00a2*/ 	.short	0x001c
        /*00a4*/ 	.byte	0x00, 0xf0, 0x11, 0x00


	//----- nvinfo : EIATTR_KPARAM_INFO
	.align		4
.L_225:
        /*00a8*/ 	.byte	0x04, 0x17
        /*00aa*/ 	.short	(.L_227 - .L_226)
.L_226:
        /*00ac*/ 	.word	0x00000000
        /*00b0*/ 	.short	0x0003
        /*00b2*/ 	.short	0x0018
        /*00b4*/ 	.byte	0x00, 0xf0, 0x11, 0x00


	//----- nvinfo : EIATTR_KPARAM_INFO
	.align		4
.L_227:
        /*00b8*/ 	.byte	0x04, 0x17
        /*00ba*/ 	.short	(.L_229 - .L_228)
.L_228:
        /*00bc*/ 	.word	0x00000000
        /*00c0*/ 	.short	0x0002
        /*00c2*/ 	.short	0x0010
        /*00c4*/ 	.byte	0x00, 0xf5, 0x21, 0x00


	//----- nvinfo : EIATTR_KPARAM_INFO
	.align		4
.L_229:
        /*00c8*/ 	.byte	0x04, 0x17
        /*00ca*/ 	.short	(.L_231 - .L_230)
.L_230:
        /*00cc*/ 	.word	0x00000000
        /*00d0*/ 	.short	0x0001
        /*00d2*/ 	.short	0x0008
        /*00d4*/ 	.byte	0x00, 0xf5, 0x21, 0x00


	//----- nvinfo : EIATTR_KPARAM_INFO
	.align		4
.L_231:
        /*00d8*/ 	.byte	0x04, 0x17
        /*00da*/ 	.short	(.L_233 - .L_232)
.L_232:
        /*00dc*/ 	.word	0x00000000
        /*00e0*/ 	.short	0x0000
        /*00e2*/ 	.short	0x0000
        /*00e4*/ 	.byte	0x00, 0xf5, 0x21, 0x00


	//----- nvinfo : EIATTR_SPARSE_MMA_MASK
	.align		4
.L_233:
        /*00e8*/ 	.byte	0x03, 0x50
        /*00ea*/ 	.short	0x0000


	//----- nvinfo : EIATTR_MAXREG_COUNT
	.align		4
        /*00ec*/ 	.byte	0x03, 0x1b
        /*00ee*/ 	.short	0x00ff


	//----- nvinfo : EIATTR_NUM_BARRIERS
	.align		4
        /*00f0*/ 	.byte	0x02, 0x4c
        /*00f2*/ 	.byte	0x01
	.zero		1


	//----- nvinfo : EIATTR_MERCURY_ISA_VERSION
	.align		4
        /*00f4*/ 	.byte	0x03, 0x5f
        /*00f6*/ 	.short	0x0101


	//----- nvinfo : EIATTR_VRC_CTA_INIT_COUNT
	.align		4
        /*00f8*/ 	.byte	0x02, 0x4a
	.zero		1
	.zero		1


	//----- nvinfo : EIATTR_EXIT_INSTR_OFFSETS
	.align		4
        /*00fc*/ 	.byte	0x04, 0x1c
        /*00fe*/ 	.short	(.L_235 - .L_234)


	//   ....[0]....
.L_234:
        /*0100*/ 	.word	0x00004680


	//----- nvinfo : EIATTR_CRS_STACK_SIZE
	.align		4
.L_235:
        /*0104*/ 	.byte	0x04, 0x1e
        /*0106*/ 	.short	(.L_237 - .L_236)
.L_236:
        /*0108*/ 	.word	0x00000000


	//----- nvinfo : EIATTR_CBANK_PARAM_SIZE
	.align		4
.L_237:
        /*010c*/ 	.byte	0x03, 0x19
        /*010e*/ 	.short	0x0044


	//----- nvinfo : EIATTR_PARAM_CBANK
	.align		4
        /*0110*/ 	.byte	0x04, 0x0a
        /*0112*/ 	.short	(.L_239 - .L_238)
	.align		4
.L_238:
        /*0114*/ 	.word	index@(.nv.constant0._Z20conv2d_update_outputILi16ELi16ELi8ELi4ELi16EEvPfS0_S0_iiiiiiiiiii)
        /*0118*/ 	.short	0x0380
        /*011a*/ 	.short	0x0044


	//----- nvinfo : EIATTR_SW_WAR
	.align		4
.L_239:
        /*011c*/ 	.byte	0x04, 0x36
        /*011e*/ 	.short	(.L_241 - .L_240)
.L_240:
        /*0120*/ 	.word	0x00000008
.L_241:


//--------------------- .nv.info._Z20conv2d_update_outputILi16ELi16ELi8ELi2ELi16EEvPfS0_S0_iiiiiiiiiii --------------------------
	.section	.nv.info._Z20conv2d_update_outputILi16ELi16ELi8ELi2ELi16EEvPfS0_S0_iiiiiiiiiii,"",@"SHT_CUDA_INFO"
	.sectionflags	@""
	.align	4


	//----- nvinfo : EIATTR_CUDA_API_VERSION
	.align		4
        /*0000*/ 	.byte	0x04, 0x37
        /*0002*/ 	.short	(.L_243 - .L_242)
.L_242:
        /*0004*/ 	.word	0x00000082


	//----- nvinfo : EIATTR_KPARAM_INFO
	.align		4
.L_243:
        /*0008*/ 	.byte	0x04, 0x17
        /*000a*/ 	.short	(.L_245 - .L_244)
.L_244:
        /*000c*/ 	.word	0x00000000
        /*0010*/ 	.short	0x000d
        /*0012*/ 	.short	0x0040
        /*0014*/ 	.byte	0x00, 0xf0, 0x11, 0x00


	//----- nvinfo : EIATTR_KPARAM_INFO
	.align		4
.L_245:
        /*0018*/ 	.byte	0x04, 0x17
        /*001a*/ 	.short	(.L_247 - .L_246)
.L_246:
        /*001c*/ 	.word	0x00000000
        /*0020*/ 	.short	0x000c
        /*0022*/ 	.short	0x003c
        /*0024*/ 	.byte	0x00, 0xf0, 0x11, 0x00


	//----- nvinfo : EIATTR_KPARAM_INFO
	.align		4
.L_247:
        /*0028*/ 	.byte	0x04, 0x17
        /*002a*/ 	.short	(.L_249 - .L_248)
.L_248:
        /*002c*/ 	.word	0x00000000
        /*0030*/ 	.short	0x000b
        /*0032*/ 	.short	0x0038
        /*0034*/ 	.byte	0x00, 0xf0, 0x11, 0x00


	//----- nvinfo : EIATTR_KPARAM_INFO
	.align		4
.L_249:
        /*0038*/ 	.byte	0x04, 0x17
        /*003a*/ 	.short	(.L_251 - .L_250)
.L_250:
        /*003c*/ 	.word	0x00000000
        /*0040*/ 	.short	0x000a
        /*0042*/ 	.short	0x0034
        /*0044*/ 	.byte	0x00, 0xf0, 0x11, 0x00


	//----- nvinfo : EIATTR_KPARAM_INFO
	.align		4
.L_251:
        /*0048*/ 	.byte	0x04, 0x17
        /*004a*/ 	.short	(.L_253 - .L_252)
.L_252:
        /*004c*/ 	.word	0x00000000
        /*0050*/ 	.short	0x0009
        /*0052*/ 	.short	0x0030
        /*0054*/ 	.byte	0x00, 0xf0, 0x11, 0x00


	//----- nvinfo : EIATTR_KPARAM_INFO
	.align		4
.L_253:
        /*0058*/ 	.byte	0x04, 0x17
        /*005a*/ 	.short	(.L_255 - .L_254)
.L_254:
        /*005c*/ 	.word	0x00000000
        /*0060*/ 	.short	0x0008
        /*0062*/ 	.short	0x002c
        /*0064*/ 	.byte	0x00, 0xf0, 0x11, 0x00


	//----- nvinfo : EIATTR_KPARAM_INFO
	.align		4
.L_255:
        /*0068*/ 	.byte	0x04, 0x17
        /*006a*/ 	.short	(.L_257 - .L_256)
.L_256:
        /*006c*/ 	.word	0x00000000
        /*0070*/ 	.short	0x0007
        /*0072*/ 	.short	0x0028
        /*0074*/ 	.byte	0x00, 0xf0, 0x11, 0x00


	//----- nvinfo : EIATTR_KPARAM_INFO
	.align		4
.L_257:
        /*0078*/ 	.byte	0x04, 0x17
        /*007a*/ 	.short	(.L_259 - .L_258)
.L_258:
        /*007c*/ 	.word	0x00000000
        /*0080*/ 	.short	0x0006
        /*0082*/ 	.short	0x0024
        /*0084*/ 	.byte	0x00, 0xf0, 0x11, 0x00


	//----- nvinfo : EIATTR_KPARAM_INFO
	.align		4
.L_259:
        /*0088*/ 	.byte	0x04, 0x17
        /*008a*/ 	.short	(.L_261 - .L_260)
.L_260:
        /*008c*/ 	.word	0x00000000
        /*0090*/ 	.short	0x0005
        /*0092*/ 	.short	0x0020
        /*0094*/ 	.byte	0x00, 0xf0, 0x11, 0x00


	//----- nvinfo : EIATTR_KPARAM_INFO
	.align		4
.L_261:
        /*0098*/ 	.byte	0x04, 0x17
        /*009a*/ 	.short	(.L_263 - .L_262)
.L_262:
        /*009c*/ 	.word	0x00000000
        /*00a0*/ 	.short	0x0004
        /*00a2*/ 	.short	0x001c
        /*00a4*/ 	.byte	0x00, 0xf0, 0x11, 0x00


	//----- nvinfo : EIATTR_KPARAM_INFO
	.align		4
.L_263:
        /*00a8*/ 	.byte	0x04, 0x17
        /*00aa*/ 	.short	(.L_265 - .L_264)
.L_264:
        /*00ac*/ 	.word	0x00000000
        /*00b0*/ 	.short	0x0003
        /*00b2*/ 	.short	0x0018
        /*00b4*/ 	.byte	0x00, 0xf0, 0x11, 0x00


	//----- nvinfo : EIATTR_KPARAM_INFO
	.align		4
.L_265:
        /*00b8*/ 	.byte	0x04, 0x17
        /*00ba*/ 	.short	(.L_267 - .L_266)
.L_266:
        /*00bc*/ 	.word	0x00000000
        /*00c0*/ 	.short	0x0002
        /*00c2*/ 	.short	0x0010
        /*00c4*/ 	.byte	0x00, 0xf5, 0x21, 0x00


	//----- nvinfo : EIATTR_KPARAM_INFO
	.align		4
.L_267:
        /*00c8*/ 	.byte	0x04, 0x17
        /*00ca*/ 	.short	(.L_269 - .L_268)
.L_268:
        /*00cc*/ 	.word	0x00000000
        /*00d0*/ 	.short	0x0001
        /*00d2*/ 	.short	0x0008
        /*00d4*/ 	.byte	0x00, 0xf5, 0x21, 0x00


	//----- nvinfo : EIATTR_KPARAM_INFO
	.align		4
.L_269:
        /*00d8*/ 	.byte	0x04, 0x17
        /*00da*/ 	.short	(.L_271 - .L_270)
.L_270:
        /*00dc*/ 	.word	0x00000000
        /*00e0*/ 	.short	0x0000
        /*00e2*/ 	.short	0x0000
        /*00e4*/ 	.byte	0x00, 0xf5, 0x21, 0x00


	//----- nvinfo : EIATTR_SPARSE_MMA_MASK
	.align		4
.L_271:
        /*00e8*/ 	.byte	0x03, 0x50
        /*00ea*/ 	.short	0x0000


	//----- nvinfo : EIATTR_MAXREG_COUNT
	.align		4
        /*00ec*/ 	.byte	0x03, 0x1b
        /*00ee*/ 	.short	0x00ff


	//----- nvinfo : EIATTR_NUM_BARRIERS
	.align		4
        /*00f0*/ 	.byte	0x02, 0x4c
        /*00f2*/ 	.byte	0x01
	.zero		1


	//----- nvinfo : EIATTR_MERCURY_ISA_VERSION
	.align		4
        /*00f4*/ 	.byte	0x03, 0x5f
        /*00f6*/ 	.short	0x0101


	//----- nvinfo : EIATTR_VRC_CTA_INIT_COUNT
	.align		4
        /*00f8*/ 	.byte	0x02, 0x4a
	.zero		1
	.zero		1


	//----- nvinfo : EIATTR_EXIT_INSTR_OFFSETS
	.align		4
        /*00fc*/ 	.byte	0x04, 0x1c
        /*00fe*/ 	.short	(.L_273 - .L_272)


	//   ....[0]....
.L_272:
        /*0100*/ 	.word	0x00003110


	//----- nvinfo : EIATTR_CRS_STACK_SIZE
	.align		4
.L_273:
        /*0104*/ 	.byte	0x04, 0x1e
        /*0106*/ 	.short	(.L_275 - .L_274)
.L_274:
        /*0108*/ 	.word	0x00000000


	//----- nvinfo : EIATTR_CBANK_PARAM_SIZE
	.align		4
.L_275:
        /*010c*/ 	.byte	0x03, 0x19
        /*010e*/ 	.short	0x0044


	//----- nvinfo : EIATTR_PARAM_CBANK
	.align		4
        /*0110*/ 	.byte	0x04, 0x0a
        /*0112*/ 	.short	(.L_277 - .L_276)
	.align		4
.L_276:
        /*0114*/ 	.word	index@(.nv.constant0._Z20conv2d_update_outputILi16ELi16ELi8ELi2ELi16EEvPfS0_S0_iiiiiiiiiii)
        /*0118*/ 	.short	0x0380
        /*011a*/ 	.short	0x0044


	//----- nvinfo : EIATTR_SW_WAR
	.align		4
.L_277:
        /*011c*/ 	.byte	0x04, 0x36
        /*011e*/ 	.short	(.L_279 - .L_278)
.L_278:
        /*0120*/ 	.word	0x00000008
.L_279:


//--------------------- .nv.info._Z20conv2d_update_outputILi16ELi16ELi8ELi1ELi16EEvPfS0_S0_iiiiiiiiiii --------------------------
	.section	.nv.info._Z20conv2d_update_outputILi16ELi16ELi8ELi1ELi16EEvPfS0_S0_iiiiiiiiiii,"",@"SHT_CUDA_INFO"
	.sectionflags	@""
	.align	4


	//----- nvinfo : EIATTR_CUDA_API_VERSION
	.align		4
        /*0000*/ 	.byte	0x04, 0x37
        /*0002*/ 	.short	(.L_281 - .L_280)
.L_280:
        /*0004*/ 	.word	0x00000082


	//----- nvinfo : EIATTR_KPARAM_INFO
	.align		4
.L_281:
        /*0008*/ 	.byte	0x04, 0x17
        /*000a*/ 	.short	(.L_283 - .L_282)
.L_282:
        /*000c*/ 	.word	0x00000000
        /*0010*/ 	.short	0x000d
        /*0012*/ 	.short	0x0040
        /*0014*/ 	.byte	0x00, 0xf0, 0x11, 0x00


	//----- nvinfo : EIATTR_KPARAM_INFO
	.align		4
.L_283:
        /*0018*/ 	.byte	0x04, 0x17
        /*001a*/ 	.short	(.L_285 - .L_284)
.L_284:
        /*001c*/ 	.word	0x00000000
        /*0020*/ 	.short	0x000c
        /*0022*/ 	.short	0x003c
        /*0024*/ 	.byte	0x00, 0xf0, 0x11, 0x00


	//----- nvinfo : EIATTR_KPARAM_INFO
	.align		4
.L_285:
        /*0028*/ 	.byte	0x04, 0x17
        /*002a*/ 	.short	(.L_287 - .L_286)
.L_286:
        /*002c*/ 	.word	0x00000000
        /*0030*/ 	.short	0x000b
        /*0032*/ 	.short	0x0038
        /*0034*/ 	.byte	0x00, 0xf0, 0x11, 0x00


	//----- nvinfo : EIATTR_KPARAM_INFO
	.align		4
.L_287:
        /*0038*/ 	.byte	0x04, 0x17
        /*003a*/ 	.short	(.L_289 - .L_288)
.L_288:
        /*003c*/ 	.word	0x00000000
        /*0040*/ 	.short	0x000a
        /*0042*/ 	.short	0x0034
        /*0044*/ 	.byte	0x00, 0xf0, 0x11, 0x00


	//----- nvinfo : EIATTR_KPARAM_INFO
	.align		4
.L_289:
        /*0048*/ 	.byte	0x04, 0x17
        /*004a*/ 	.short	(.L_291 - .L_290)
.L_290:
        /*004c*/ 	.word	0x00000000
        /*0050*/ 	.short	0x0009
        /*0052*/ 	.short	0x0030
        /*0054*/ 	.byte	0x00, 0xf0, 0x11, 0x00


	//----- nvinfo : EIATTR_KPARAM_INFO
	.align		4
.L_291:
        /*0058*/ 	.byte	0x04, 0x17
        /*005a*/ 	.short	(.L_293 - .L_292)
.L_292:
        /*005c*/ 	.word	0x00000000
        /*0060*/ 	.short	0x0008
        /*0062*/ 	.short	0x002c
        /*0064*/ 	.byte	0x00, 0xf0, 0x11, 0x00


	//----- nvinfo : EIATTR_KPARAM_INFO
	.align		4
.L_293:
        /*0068*/ 	.byte	0x04, 0x17
        /*006a*/ 	.short	(.L_295 - .L_294)
.L_294:
        /*006c*/ 	.word	0x00000000
        /*0070*/ 	.short	0x0007
        /*0072*/ 	.short	0x0028
        /*0074*/ 	.byte	0x00, 0xf0, 0x11, 0x00


	//----- nvinfo : EIATTR_KPARAM_INFO
	.align		4
.L_295:
        /*0078*/ 	.byte	0x04, 0x17
        /*007a*/ 	.short	(.L_297 - .L_296)
.L_296:
        /*007c*/ 	.word	0x00000000
        /*0080*/ 	.short	0x0006
        /*0082*/ 	.short	0x0024
        /*0084*/ 	.byte	0x00, 0xf0, 0x11, 0x00


	//----- nvinfo : EIATTR_KPARAM_INFO
	.align		4
.L_297:
        /*0088*/ 	.byte	0x04, 0x17
        /*008a*/ 	.short	(.L_299 - .L_298)
.L_298:
        /*008c*/ 	.word	0x00000000
        /*0090*/ 	.short	0x0005
        /*0092*/ 	.short	0x0020
        /*0094*/ 	.byte	0x00, 0xf0, 0x11, 0x00


	//----- nvinfo : EIATTR_KPARAM_INFO
	.align		4
.L_299:
        /*0098*/ 	.byte	0x04, 0x17
        /*009a*/ 	.short	(.L_301 - .L_300)
.L_300:
        /*009c*/ 	.word	0x00000000
        /*00a0*/ 	.short	0x0004
        /*00a2*/ 	.short	0x001c
        /*00a4*/ 	.byte	0x00, 0xf0, 0x11, 0x00


	//----- nvinfo : EIATTR_KPARAM_INFO
	.align		4
.L_301:
        /*00a8*/ 	.byte	0x04, 0x17
        /*00aa*/ 	.short	(.L_303 - .L_302)
.L_302:
        /*00ac*/ 	.word	0x00000000
        /*00b0*/ 	.short	0x0003
        /*00b2*/ 	.short	0x0018
        /*00b4*/ 	.byte	0x00, 0xf0, 0x11, 0x00


	//----- nvinfo : EIATTR_KPARAM_INFO
	.align		4
.L_303:
        /*00b8*/ 	.byte	0x04, 0x17
        /*00ba*/ 	.short	(.L_305 - .L_304)
.L_304:
        /*00bc*/ 	.word	0x00000000
        /*00c0*/ 	.short	0x0002
        /*00c2*/ 	.short	0x0010
        /*00c4*/ 	.byte	0x00, 0xf5, 0x21, 0x00


	//----- nvinfo : EIATTR_KPARAM_INFO
	.align		4
.L_305:
        /*00c8*/ 	.byte	0x04, 0x17
        /*00ca*/ 	.short	(.L_307 - .L_306)
.L_306:
        /*00cc*/ 	.word	0x00000000
        /*00d0*/ 	.short	0x0001
        /*00d2*/ 	.short	0x0008
        /*00d4*/ 	.byte	0x00, 0xf5, 0x21, 0x00


	//----- nvinfo : EIATTR_KPARAM_INFO
	.align		4
.L_307:
        /*00d8*/ 	.byte	0x04, 0x17
        /*00da*/ 	.short	(.L_309 - .L_308)
.L_308:
        /*00dc*/ 	.word	0x00000000
        /*00e0*/ 	.short	0x0000
        /*00e2*/ 	.short	0x0000
        /*00e4*/ 	.byte	0x00, 0xf5, 0x21, 0x00


	//----- nvinfo : EIATTR_SPARSE_MMA_MASK
	.align		4
.L_309:
        /*00e8*/ 	.byte	0x03, 0x50
        /*00ea*/ 	.short	0x0000


	//----- nvinfo : EIATTR_MAXREG_COUNT
	.align		4
        /*00ec*/ 	.byte	0x03, 0x1b
        /*00ee*/ 	.short	0x00ff


	//----- nvinfo : EIATTR_NUM_BARRIERS
	.align		4
        /*00f0*/ 	.byte	0x02, 0x4c
        /*00f2*/ 	.byte	0x01
	.zero		1


	//----- nvinfo : EIATTR_MERCURY_ISA_VERSION
	.align		4
        /*00f4*/ 	.byte	0x03, 0x5f
        /*00f6*/ 	.short	0x0101


	//----- nvinfo : EIATTR_INT_WARP_WIDE_INSTR_OFFSETS
	.align		4
        /*00f8*/ 	.byte	0x04, 0x31
        /*00fa*/ 	.short	(.L_311 - .L_310)


	//   ....[0]....
.L_310:
        /*00fc*/ 	.word	0x000006b0


	//----- nvinfo : EIATTR_VRC_CTA_INIT_COUNT
	.align		4
.L_311:
        /*0100*/ 	.byte	0x02, 0x4a
	.zero		1
	.zero		1


	//----- nvinfo : EIATTR_EXIT_INSTR_OFFSETS
	.align		4
        /*0104*/ 	.byte	0x04, 0x1c
        /*0106*/ 	.short	(.L_313 - .L_312)


	//   ....[0]....
.L_312:
        /*0108*/ 	.word	0x00002560


	//----- nvinfo : EIATTR_CRS_STACK_SIZE
	.align		4
.L_313:
        /*010c*/ 	.byte	0x04, 0x1e
        /*010e*/ 	.short	(.L_315 - .L_314)
.L_314:
        /*0110*/ 	.word	0x00000000


	//----- nvinfo : EIATTR_CBANK_PARAM_SIZE
	.align		4
.L_315:
        /*0114*/ 	.byte	0x03, 0x19
        /*0116*/ 	.short	0x0044


	//----- nvinfo : EIATTR_PARAM_CBANK
	.align		4
        /*0118*/ 	.byte	0x04, 0x0a
        /*011a*/ 	.short	(.L_317 - .L_316)
	.align		4
.L_316:
        /*011c*/ 	.word	index@(.nv.constant0._Z20conv2d_update_outputILi16ELi16ELi8ELi1ELi16EEvPfS0_S0_iiiiiiiiiii)
        /*0120*/ 	.short	0x0380
        /*0122*/ 	.short	0x0044


	//----- nvinfo : EIATTR_SW_WAR
	.align		4
.L_317:
        /*0124*/ 	.byte	0x04, 0x36
        /*0126*/ 	.short	(.L_319 - .L_318)
.L_318:
        /*0128*/ 	.word	0x00000008
.L_319:


//--------------------- .nv.info._Z20conv2d_update_outputILi16ELi16ELi4ELi4ELi16EEvPfS0_S0_iiiiiiiiiii --------------------------
	.section	.nv.info._Z20conv2d_update_outputILi16ELi16ELi4ELi4ELi16EEvPfS0_S0_iiiiiiiiiii,"",@"SHT_CUDA_INFO"
	.sectionflags	@""
	.align	4


	//----- nvinfo : EIATTR_CUDA_API_VERSION
	.align		4
        /*0000*/ 	.byte	0x04, 0x37
        /*0002*/ 	.short	(.L_321 - .L_320)
.L_320:
        /*0004*/ 	.word	0x00000082


	//----- nvinfo : EIATTR_KPARAM_INFO
	.align		4
.L_321:
        /*0008*/ 	.byte	0x04, 0x17
        /*000a*/ 	.short	(.L_323 - .L_322)
.L_322:
        /*000c*/ 	.word	0x00000000
        /*0010*/ 	.short	0x000d
        /*0012*/ 	.short	0x0040
        /*0014*/ 	.byte	0x00, 0xf0, 0x11, 0x00


	//----- nvinfo : EIATTR_KPARAM_INFO
	.align		4
.L_323:
        /*0018*/ 	.byte	0x04, 0x17
        /*001a*/ 	.short	(.L_325 - .L_324)
.L_324:
        /*001c*/ 	.word	0x00000000
        /*0020*/ 	.short	0x000c
        /*0022*/ 	.short	0x003c
        /*0024*/ 	.byte	0x00, 0xf0, 0x11, 0x00


	//----- nvinfo : EIATTR_KPARAM_INFO
	.align		4
.L_325:
        /*0028*/ 	.byte	0x04, 0x17
        /*002a*/ 	.short	(.L_327 - .L_326)
.L_326:
        /*002c*/ 	.word	0x00000000
        /*0030*/ 	.short	0x000b
        /*0032*/ 	.short	0x0038
        /*0034*/ 	.byte	0x00, 0xf0, 0x11, 0x00


	//----- nvinfo : EIATTR_KPARAM_INFO
	.align		4
.L_327:
        /*0038*/ 	.byte	0x04, 0x17
        /*003a*/ 	.short	(.L_329 - .L_328)
.L_328:
        /*003c*/ 	.word	0x00000000
        /*0040*/ 	.short	0x000a
        /*0042*/ 	.short	0x0034
        /*0044*/ 	.byte	0x00, 0xf0, 0x11, 0x00


	//----- nvinfo : EIATTR_KPARAM_INFO
	.align		4
.L_329:
        /*0048*/ 	.byte	0x04, 0x17
        /*004a*/ 	.short	(.L_331 - .L_330)
.L_330:
        /*004c*/ 	.word	0x00000000
        /*0050*/ 	.short	0x0009
        /*0052*/ 	.short	0x0030
        /*0054*/ 	.byte	0x00, 0xf0, 0x11, 0x00


	//----- nvinfo : EIATTR_KPARAM_INFO
	.align		4
.L_331:
        /*0058*/ 	.byte	0x04, 0x17
        /*005a*/ 	.short	(.L_333 - .L_332)
.L_332:
        /*005c*/ 	.word	0x00000000
        /*0060*/ 	.short	0x0008
        /*0062*/ 	.short	0x002c
        /*0064*/ 	.byte	0x00, 0xf0, 0x11, 0x00


	//----- nvinfo : EIATTR_KPARAM_INFO
	.align		4
.L_333:
        /*0068*/ 	.byte	0x04, 0x17
        /*006a*/ 	.short	(.L_335 - .L_334)
.L_334:
        /*006c*/ 	.word	0x00000000
        /*0070*/ 	.short	0x0007
        /*0072*/ 	.short	0x0028
        /*0074*/ 	.byte	0x00, 0xf0, 0x11, 0x00


	//----- nvinfo : EIATTR_KPARAM_INFO
	.align		4
.L_335:
        /*0078*/ 	.byte	0x04, 0x17
        /*007a*/ 	.short	(.L_337 - .L_336)
.L_336:
        /*007c*/ 	.word	0x00000000
        /*0080*/ 	.short	0x0006
        /*0082*/ 	.short	0x0024
        /*0084*/ 	.byte	0x00, 0xf0, 0x11, 0x00


	//----- nvinfo : EIATTR_KPARAM_INFO
	.align		4
.L_337:
        /*0088*/ 	.byte	0x04, 0x17
        /*008a*/ 	.short	(.L_339 - .L_338)
.L_338:
        /*008c*/ 	.word	0x00000000
        /*0090*/ 	.short	0x0005
        /*0092*/ 	.short	0x0020
        /*0094*/ 	.byte	0x00, 0xf0, 0x11, 0x00


	//----- nvinfo : EIATTR_KPARAM_INFO
	.align		4
.L_339:
        /*0098*/ 	.byte	0x04, 0x17
        /*009a*/ 	.short	(.L_341 - .L_340)
.L_340:
        /*009c*/ 	.word	0x00000000
        /*00a0*/ 	.short	0x0004
        /*00a2*/ 	.short	0x001c
        /*00a4*/ 	.byte	0x00, 0xf0, 0x11, 0x00


	//----- nvinfo : EIATTR_KPARAM_INFO
	.align		4
.L_341:
        /*00a8*/ 	.byte	0x04, 0x17
        /*00aa*/ 	.short	(.L_343 - .L_342)
.L_342:
        /*00ac*/ 	.word	0x00000000
        /*00b0*/ 	.short	0x0003
        /*00b2*/ 	.short	0x0018
        /*00b4*/ 	.byte	0x00, 0xf0, 0x11, 0x00


	//----- nvinfo : EIATTR_KPARAM_INFO
	.align		4
.L_343:
        /*00b8*/ 	.byte	0x04, 0x17
        /*00ba*/ 	.short	(.L_345 - .L_344)
.L_344:
        /*00bc*/ 	.word	0x00000000
        /*00c0*/ 	.short	0x0002
        /*00c2*/ 	.short	0x0010
        /*00c4*/ 	.byte	0x00, 0xf5, 0x21, 0x00


	//----- nvinfo : EIATTR_KPARAM_INFO
	.align		4
.L_345:
        /*00c8*/ 	.byte	0x04, 0x17
        /*00ca*/ 	.short	(.L_347 - .L_346)
.L_346:
        /*00cc*/ 	.word	0x00000000
        /*00d0*/ 	.short	0x0001
        /*00d2*/ 	.short	0x0008
        /*00d4*/ 	.byte	0x00, 0xf5, 0x21, 0x00


	//----- nvinfo : EIATTR_KPARAM_INFO
	.align		4
.L_347:
        /*00d8*/ 	.byte	0x04, 0x17
        /*00da*/ 	.short	(.L_349 - .L_348)
.L_348:
        /*00dc*/ 	.word	0x00000000
        /*00e0*/ 	.short	0x0000
        /*00e2*/ 	.short	0x0000
        /*00e4*/ 	.byte	0x00, 0xf5, 0x21, 0x00


	//----- nvinfo : EIATTR_SPARSE_MMA_MASK
	.align		4
.L_349:
        /*00e8*/ 	.byte	0x03, 0x50
        /*00ea*/ 	.short	0x0000


	//----- nvinfo : EIATTR_MAXREG_COUNT
	.align		4
        /*00ec*/ 	.byte	0x03, 0x1b
        /*00ee*/ 	.short	0x00ff


	//----- nvinfo : EIATTR_NUM_BARRIERS
	.align		4
        /*00f0*/ 	.byte	0x02, 0x4c
        /*00f2*/ 	.byte	0x01
	.zero		1


	//----- nvinfo : EIATTR_MERCURY_ISA_VERSION
	.align		4
        /*00f4*/ 	.byte	0x03, 0x5f
        /*00f6*/ 	.short	0x0101


	//----- nvinfo : EIATTR_VRC_CTA_INIT_COUNT
	.align		4
        /*00f8*/ 	.byte	0x02, 0x4a
	.zero		1
	.zero		1


	//----- nvinfo : EIATTR_EXIT_INSTR_OFFSETS
	.align		4
        /*00fc*/ 	.byte	0x04, 0x1c
        /*00fe*/ 	.short	(.L_351 - .L_350)


	//   ....[0]....
.L_350:
        /*0100*/ 	.word	0x00002b40


	//----- nvinfo : EIATTR_CRS_STACK_SIZE
	.align		4
.L_351:
        /*0104*/ 	.byte	0x04, 0x1e
        /*0106*/ 	.short	(.L_353 - .L_352)
.L_352:
        /*0108*/ 	.word	0x00000000


	//----- nvinfo : EIATTR_CBANK_PARAM_SIZE
	.align		4
.L_353:
        /*010c*/ 	.byte	0x03, 0x19
        /*010e*/ 	.short	0x0044


	//----- nvinfo : EIATTR_PARAM_CBANK
	.align		4
        /*0110*/ 	.byte	0x04, 0x0a
        /*0112*/ 	.short	(.L_355 - .L_354)
	.align		4
.L_354:
        /*0114*/ 	.word	index@(.nv.constant0._Z20conv2d_update_outputILi16ELi16ELi4ELi4ELi16EEvPfS0_S0_iiiiiiiiiii)
        /*0118*/ 	.short	0x0380
        /*011a*/ 	.short	0x0044


	//----- nvinfo : EIATTR_SW_WAR
	.align		4
.L_355:
        /*011c*/ 	.byte	0x04, 0x36
        /*011e*/ 	.short	(.L_357 - .L_356)
.L_356:
        /*0120*/ 	.word	0x00000008
.L_357:


//--------------------- .nv.info._Z20conv2d_update_outputILi16ELi16ELi4ELi2ELi16EEvPfS0_S0_iiiiiiiiiii --------------------------
	.section	.nv.info._Z20conv2d_update_outputILi16ELi16ELi4ELi2ELi16EEvPfS0_S0_iiiiiiiiiii,"",@"SHT_CUDA_INFO"
	.sectionflags	@""
	.align	4


	//----- nvinfo : EIATTR_CUDA_API_VERSION
	.align		4
        /*0000*/ 	.byte	0x04, 0x37
        /*0002*/ 	.short	(.L_359 - .L_358)
.L_358:
        /*0004*/ 	.word	0x00000082


	//----- nvinfo : EIATTR_KPARAM_INFO
	.align		4
.L_359:
        /*0008*/ 	.byte	0x04, 0x17
        /*000a*/ 	.short	(.L_361 - .L_360)
.L_360:
        /*000c*/ 	.word	0x00000000
        /*0010*/ 	.short	0x000d
        /*0012*/ 	.short	0x0040
        /*0014*/ 	.byte	0x00, 0xf0, 0x11, 0x00


	//----- nvinfo : EIATTR_KPARAM_INFO
	.align		4
.L_361:
        /*0018*/ 	.byte	0x04, 0x17
        /*001a*/ 	.short	(.L_363 - .L_362)
.L_362:
        /*001c*/ 	.word	0x00000000
        /*0020*/ 	.short	0x000c
        /*0022*/ 	.short	0x003c
        /*0024*/ 	.byte	0x00, 0xf0, 0x11, 0x00


	//----- nvinfo : EIATTR_KPARAM_INFO
	.align		4
.L_363:
        /*0028*/ 	.byte	0x04, 0x17
        /*002a*/ 	.short	(.L_365 - .L_364)
.L_364:
        /*002c*/ 	.word	0x00000000
        /*0030*/ 	.short	0x000b
        /*0032*/ 	.short	0x0038
        /*0034*/ 	.byte	0x00, 0xf0, 0x11, 0x00


	//----- nvinfo : EIATTR_KPARAM_INFO
	.align		4
.L_365:
        /*0038*/ 	.byte	0x04, 0x17
        /*003a*/ 	.short	(.L_367 - .L_366)
.L_366:
        /*003c*/ 	.word	0x00000000
        /*0040*/ 	.short	0x000a
        /*0042*/ 	.short	0x0034
        /*0044*/ 	.byte	0x00, 0xf0, 0x11, 0x00


	//----- nvinfo : EIATTR_KPARAM_INFO
	.align		4
.L_367:
        /*0048*/ 	.byte	0x04, 0x17
        /*004a*/ 	.short	(.L_369 - .L_368)
.L_368:
        /*004c*/ 	.word	0x00000000
        /*0050*/ 	.short	0x0009
        /*0052*/ 	.short	0x0030
        /*0054*/ 	.byte	0x00, 0xf0, 0x11, 0x00


	//----- nvinfo : EIATTR_KPARAM_INFO
	.align		4
.L_369:
        /*0058*/ 	.byte	0x04, 0x17
        /*005a*/ 	.short	(.L_371 - .L_370)
.L_370:
        /*005c*/ 	.word	0x00000000
        /*0060*/ 	.short	0x0008
        /*0062*/ 	.short	0x002c
        /*0064*/ 	.byte	0x00, 0xf0, 0x11, 0x00


	//----- nvinfo : EIATTR_KPARAM_INFO
	.align		4
.L_371:
        /*0068*/ 	.byte	0x04, 0x17
        /*006a*/ 	.short	(.L_373 - .L_372)
.L_372:
        /*006c*/ 	.word	0x00000000
        /*0070*/ 	.short	0x0007
        /*0072*/ 	.short	0x0028
        /*0074*/ 	.byte	0x00, 0xf0, 0x11, 0x00


	//----- nvinfo : EIATTR_KPARAM_INFO
	.align		4
.L_373:
        /*0078*/ 	.byte	0x04, 0x17
        /*007a*/ 	.short	(.L_375 - .L_374)
.L_374:
        /*007c*/ 	.word	0x00000000
        /*0080*/ 	.short	0x0006
        /*0082*/ 	.short	0x0024
        /*0084*/ 	.byte	0x00, 0xf0, 0x11, 0x00


	//----- nvinfo : EIATTR_KPARAM_INFO
	.align		4
.L_375:
        /*0088*/ 	.byte	0x04, 0x17
        /*008a*/ 	.short	(.L_377 - .L_376)
.L_376:
        /*008c*/ 	.word	0x00000000
        /*0090*/ 	.short	0x0005
        /*0092*/ 	.short	0x0020
        /*0094*/ 	.byte	0x00, 0xf0, 0x11, 0x00


	//----- nvinfo : EIATTR_KPARAM_INFO
	.align		4
.L_377:
        /*0098*/ 	.byte	0x04, 0x17
        /*009a*/ 	.short	(.L_379 - .L_378)
.L_378:
        /*009c*/ 	.word	0x00000000
        /*00a0*/ 	.short	0x0004
        /*00a2*/ 	.short	0x001c
        /*00a4*/ 	.byte	0x00, 0xf0, 0x11, 0x00


	//----- nvinfo : EIATTR_KPARAM_INFO
	.align		4
.L_379:
        /*00a8*/ 	.byte	0x04, 0x17
        /*00aa*/ 	.short	(.L_381 - .L_380)
.L_380:
        /*00ac*/ 	.word	0x00000000
        /*00b0*/ 	.short	0x0003
        /*00b2*/ 	.short	0x0018
        /*00b4*/ 	.byte	0x00, 0xf0, 0x11, 0x00


	//----- nvinfo : EIATTR_KPARAM_INFO
	.align		4
.L_381:
        /*00b8*/ 	.byte	0x04, 0x17
        /*00ba*/ 	.short	(.L_383 - .L_382)
.L_382:
        /*00bc*/ 	.word	0x00000000
        /*00c0*/ 	.short	0x0002
        /*00c2*/ 	.short	0x0010
        /*00c4*/ 	.byte	0x00, 0xf5, 0x21, 0x00


	//----- nvinfo : EIATTR_KPARAM_INFO
	.align		4
.L_383:
        /*00c8*/ 	.byte	0x04, 0x17
        /*00ca*/ 	.short	(.L_385 - .L_384)
.L_384:
        /*00cc*/ 	.word	0x00000000
        /*00d0*/ 	.short	0x0001
        /*00d2*/ 	.short	0x0008
        /*00d4*/ 	.byte	0x00, 0xf5, 0x21, 0x00


	//----- nvinfo : EIATTR_KPARAM_INFO
	.align		4
.L_385:
        /*00d8*/ 	.byte	0x04, 0x17
        /*00da*/ 	.short	(.L_387 - .L_386)
.L_386:
        /*00dc*/ 	.word	0x00000000
        /*00e0*/ 	.short	0x0000
        /*00e2*/ 	.short	0x0000
        /*00e4*/ 	.byte	0x00, 0xf5, 0x21, 0x00


	//----- nvinfo : EIATTR_SPARSE_MMA_MASK
	.align		4
.L_387:
        /*00e8*/ 	.byte	0x03, 0x50
        /*00ea*/ 	.short	0x0000


	//----- nvinfo : EIATTR_MAXREG_COUNT
	.align		4
        /*00ec*/ 	.byte	0x03, 0x1b
        /*00ee*/ 	.short	0x00ff


	//----- nvinfo : EIATTR_NUM_BARRIERS
	.align		4
        /*00f0*/ 	.byte	0x02, 0x4c
        /*00f2*/ 	.byte	0x01
	.zero		1


	//----- nvinfo : EIATTR_MERCURY_ISA_VERSION
	.align		4
        /*00f4*/ 	.byte	0x03, 0x5f
        /*00f6*/ 	.short	0x0101


	//----- nvinfo : EIATTR_VRC_CTA_INIT_COUNT
	.align		4
        /*00f8*/ 	.byte	0x02, 0x4a
	.zero		1
	.zero		1


	//----- nvinfo : EIATTR_EXIT_INSTR_OFFSETS
	.align		4
        /*00fc*/ 	.byte	0x04, 0x1c
        /*00fe*/ 	.short	(.L_389 - .L_388)


	//   ....[0]....
.L_388:
        /*0100*/ 	.word	0x00001e70


	//----- nvinfo : EIATTR_CRS_STACK_SIZE
	.align		4
.L_389:
        /*0104*/ 	.byte	0x04, 0x1e
        /*0106*/ 	.short	(.L_391 - .L_390)
.L_390:
        /*0108*/ 	.word	0x00000000


	//----- nvinfo : EIATTR_CBANK_PARAM_SIZE
	.align		4
.L_391:
        /*010c*/ 	.byte	0x03, 0x19
        /*010e*/ 	.short	0x0044


	//----- nvinfo : EIATTR_PARAM_CBANK
	.align		4
        /*0110*/ 	.byte	0x04, 0x0a
        /*0112*/ 	.short	(.L_393 - .L_392)
	.align		4
.L_392:
        /*0114*/ 	.word	index@(.nv.constant0._Z20conv2d_update_outputILi16ELi16ELi4ELi2ELi16EEvPfS0_S0_iiiiiiiiiii)
        /*0118*/ 	.short	0x0380
        /*011a*/ 	.short	0x0044


	//----- nvinfo : EIATTR_SW_WAR
	.align		4
.L_393:
        /*011c*/ 	.byte	0x04, 0x36
        /*011e*/ 	.short	(.L_395 - .L_394)
.L_394:
        /*0120*/ 	.word	0x00000008
.L_395:


//--------------------- .nv.info._Z20conv2d_update_outputILi16ELi16ELi4ELi1ELi16EEvPfS0_S0_iiiiiiiiiii --------------------------
	.section	.nv.info._Z20conv2d_update_outputILi16ELi16ELi4ELi1ELi16EEvPfS0_S0_iiiiiiiiiii,"",@"SHT_CUDA_INFO"
	.sectionflags	@""
	.align	4


	//----- nvinfo : EIATTR_CUDA_API_VERSION
	.align		4
        /*0000*/ 	.byte	0x04, 0x37
        /*0002*/ 	.short	(.L_397 - .L_396)
.L_396:
        /*0004*/ 	.word	0x00000082


	//----- nvinfo : EIATTR_KPARAM_INFO
	.align		4
.L_397:
        /*0008*/ 	.byte	0x04, 0x17
        /*000a*/ 	.short	(.L_399 - .L_398)
.L_398:
        /*000c*/ 	.word	0x00000000
        /*0010*/ 	.short	0x000d
        /*0012*/ 	.short	0x0040
        /*0014*/ 	.byte	0x00, 0xf0, 0x11, 0x00


	//----- nvinfo : EIATTR_KPARAM_INFO
	.align		4
.L_399:
        /*0018*/ 	.byte	0x04, 0x17
        /*001a*/ 	.short	(.L_401 - .L_400)
.L_400:
        /*001c*/ 	.word	0x00000000
        /*0020*/ 	.short	0x000c
        /*0022*/ 	.short	0x003c
        /*0024*/ 	.byte	0x00, 0xf0, 0x11, 0x00


	//----- nvinfo : EIATTR_KPARAM_INFO
	.align		4
.L_401:
        /*0028*/ 	.byte	0x04, 0x17
        /*002a*/ 	.short	(.L_403 - .L_402)
.L_402:
        /*002c*/ 	.word	0x00000000
        /*0030*/ 	.short	0x000b
        /*0032*/ 	.short	0x0038
        /*0034*/ 	.byte	0x00, 0xf0, 0x11, 0x00


	//----- nvinfo : EIATTR_KPARAM_INFO
	.align		4
.L_403:
        /*0038*/ 	.byte	0x04, 0x17
        /*003a*/ 	.short	(.L_405 - .L_404)
.L_404:
        /*003c*/ 	.word	0x00000000
        /*0040*/ 	.short	0x000a
        /*0042*/ 	.short	0x0034
        /*0044*/ 	.byte	0x00, 0xf0, 0x11, 0x00


	//----- nvinfo : EIATTR_KPARAM_INFO
	.align		4
.L_405:
        /*0048*/ 	.byte	0x04, 0x17
        /*004a*/ 	.short	(.L_407 - .L_406)
.L_406:
        /*004c*/ 	.word	0x00000000
        /*0050*/ 	.short	0x0009
        /*0052*/ 	.short	0x0030
        /*0054*/ 	.byte	0x00, 0xf0, 0x11, 0x00


	//----- nvinfo : EIATTR_KPARAM_INFO
	.align		4
.L_407:
        /*0058*/ 	.byte	0x04, 0x17
        /*005a*/ 	.short	(.L_409 - .L_408)
.L_408:
        /*005c*/ 	.word	0x00000000
        /*0060*/ 	.short	0x0008
        /*0062*/ 	.short	0x002c
        /*0064*/ 	.byte	0x00, 0xf0, 0x11, 0x00


	//----- nvinfo : EIATTR_KPARAM_INFO
	.align		4
.L_409:
        /*0068*/ 	.byte	0x04, 0x17
        /*006a*/ 	.short	(.L_411 - .L_410)
.L_410:
        /*006c*/ 	.word	0x00000000
        /*0070*/ 	.short	0x0007
        /*0072*/ 	.short	0x0028
        /*0074*/ 	.byte	0x00, 0xf0, 0x11, 0x00


	//----- nvinfo : EIATTR_KPARAM_INFO
	.align		4
.L_411:
        /*0078*/ 	.byte	0x04, 0x17
        /*007a*/ 	.short	(.L_413 - .L_412)
.L_412:
        /*007c*/ 	.word	0x00000000
        /*0080*/ 	.short	0x0006
        /*0082*/ 	.short	0x0024
        /*0084*/ 	.byte	0x00, 0xf0, 0x11, 0x00


	//----- nvinfo : EIATTR_KPARAM_INFO
	.align		4
.L_413:
        /*0088*/ 	.byte	0x04, 0x17
        /*008a*/ 	.short	(.L_415 - .L_414)
.L_414:
        /*008c*/ 	.word	0x00000000
        /*0090*/ 	.short	0x0005
        /*0092*/ 	.short	0x0020
        /*0094*/ 	.byte	0x00, 0xf0, 0x11, 0x00


	//----- nvinfo : EIATTR_KPARAM_INFO
	.align		4
.L_415:
        /*0098*/ 	.byte	0x04, 0x17
        /*009a*/ 	.short	(.L_417 - .L_416)
.L_416:
        /*009c*/ 	.word	0x00000000
        /*00a0*/ 	.short	0x0004
        /*00a2*/ 	.short	0x001c
        /*00a4*/ 	.byte	0x00, 0xf0, 0x11, 0x00


	//----- nvinfo : EIATTR_KPARAM_INFO
	.align		4
.L_417:
        /*00a8*/ 	.byte	0x04, 0x17
        /*00aa*/ 	.short	(.L_419 - .L_418)
.L_418:
        /*00ac*/ 	.word	0x00000000
        /*00b0*/ 	.short	0x0003
        /*00b2*/ 	.short	0x0018
        /*00b4*/ 	.byte	0x00, 0xf0, 0x11, 0x00


	//----- nvinfo : EIATTR_KPARAM_INFO
	.align		4
.L_419:
        /*00b8*/ 	.byte	0x04, 0x17
        /*00ba*/ 	.short	(.L_421 - .L_420)
.L_420:
        /*00bc*/ 	.word	0x00000000
        /*00c0*/ 	.short	0x0002
        /*00c2*/ 	.short	0x0010
        /*00c4*/ 	.byte	0x00, 0xf5, 0x21, 0x00


	//----- nvinfo : EIATTR_KPARAM_INFO
	.align		4
.L_421:
        /*00c8*/ 	.byte	0x04, 0x17
        /*00ca*/ 	.short	(.L_423 - .L_422)
.L_422:
        /*00cc*/ 	.word	0x00000000
        /*00d0*/ 	.short	0x0001
        /*00d2*/ 	.short	0x0008
        /*00d4*/ 	.byte	0x00, 0xf5, 0x21, 0x00


	//----- nvinfo : EIATTR_KPARAM_INFO
	.align		4
.L_423:
        /*00d8*/ 	.byte	0x04, 0x17
        /*00da*/ 	.short	(.L_425 - .L_424)
.L_424:
        /*00dc*/ 	.word	0x00000000
        /*00e0*/ 	.short	0x0000
        /*00e2*/ 	.short	0x0000
        /*00e4*/ 	.byte	0x00, 0xf5, 0x21, 0x00


	//----- nvinfo : EIATTR_SPARSE_MMA_MASK
	.align		4
.L_425:
        /*00e8*/ 	.byte	0x03, 0x50
        /*00ea*/ 	.short	0x0000


	//----- nvinfo : EIATTR_MAXREG_COUNT
	.align		4
        /*00ec*/ 	.byte	0x03, 0x1b
        /*00ee*/ 	.short	0x00ff


	//----- nvinfo : EIATTR_NUM_BARRIERS
	.align		4
        /*00f0*/ 	.byte	0x02, 0x4c
        /*00f2*/ 	.byte	0x01
	.zero		1


	//----- nvinfo : EIATTR_MERCURY_ISA_VERSION
	.align		4
        /*00f4*/ 	.byte	0x03, 0x5f
        /*00f6*/ 	.short	0x0101


	//----- nvinfo : EIATTR_VRC_CTA_INIT_COUNT
	.align		4
        /*00f8*/ 	.byte	0x02, 0x4a
	.zero		1
	.zero		1


	//----- nvinfo : EIATTR_EXIT_INSTR_OFFSETS
	.align		4
        /*00fc*/ 	.byte	0x04, 0x1c
        /*00fe*/ 	.short	(.L_427 - .L_426)


	//   ....[0]....
.L_426:
        /*0100*/ 	.word	0x000016b0


	//----- nvinfo : EIATTR_CRS_STACK_SIZE
	.align		4
.L_427:
        /*0104*/ 	.byte	0x04, 0x1e
        /*0106*/ 	.short	(.L_429 - .L_428)
.L_428:
        /*0108*/ 	.word	0x00000000


	//----- nvinfo : EIATTR_CBANK_PARAM_SIZE
	.align		4
.L_429:
        /*010c*/ 	.byte	0x03, 0x19
        /*010e*/ 	.short	0x0044


	//----- nvinfo : EIATTR_PARAM_CBANK
	.align		4
        /*0110*/ 	.byte	0x04, 0x0a
        /*0112*/ 	.short	(.L_431 - .L_430)
	.align		4
.L_430:
        /*0114*/ 	.word	index@(.nv.constant0._Z20conv2d_update_outputILi16ELi16ELi4ELi1ELi16EEvPfS0_S0_iiiiiiiiiii)
        /*0118*/ 	.short	0x0380
        /*011a*/ 	.short	0x0044


	//----- nvinfo : EIATTR_SW_WAR
	.align		4
.L_431:
        /*011c*/ 	.byte	0x04, 0x36
        /*011e*/ 	.short	(.L_433 - .L_432)
.L_432:
        /*0120*/ 	.word	0x00000008
.L_433:


//--------------------- .nv.info._Z20conv2d_update_outputILi16ELi16ELi2ELi4ELi16EEvPfS0_S0_iiiiiiiiiii --------------------------
	.section	.nv.info._Z20conv2d_update_outputILi16ELi16ELi2ELi4ELi16EEvPfS0_S0_iiiiiiiiiii,"",@"SHT_CUDA_INFO"
	.sectionflags	@""
	.align	4


	//----- nvinfo : EIATTR_CUDA_API_VERSION
	.align		4
        /*0000*/ 	.byte	0x04, 0x37
        /*0002*/ 	.short	(.L_435 - .L_434)
.L_434:
        /*0004*/ 	.word	0x00000082


	//----- nvinfo : EIATTR_KPARAM_INFO
	.align		4
.L_435:
        /*0008*/ 	.byte	0x04, 0x17
        /*000a*/ 	.short	(.L_437 - .L_436)
.L_436:
        /*000c*/ 	.word	0x00000000
        /*0010*/ 	.short	0x000d
        /*0012*/ 	.short	0x0040
        /*0014*/ 	.byte	0x00, 0xf0, 0x11, 0x00


	//----- nvinfo : EIATTR_KPARAM_INFO
	.align		4
.L_437:
        /*0018*/ 	.byte	0x04, 0x17
        /*001a*/ 	.short	(.L_439 - .L_438)
.L_438:
        /*001c*/ 	.word	0x00000000
        /*0020*/ 	.short	0x000c
        /*0022*/ 	.short	0x003c
        /*0024*/ 	.byte	0x00, 0xf0, 0x11, 0x00


	//----- nvinfo : EIATTR_KPARAM_INFO
	.align		4
.L_439:
        /*0028*/ 	.byte	0x04, 0x17
        /*002a*/ 	.short	(.L_441 - .L_440)
.L_440:
        /*002c*/ 	.word	0x00000000
        /*0030*/ 	.short	0x000b
        /*0032*/ 	.short	0x0038
        /*0034*/ 	.byte	0x00, 0xf0, 0x11, 0x00


	//----- nvinfo : EIATTR_KPARAM_INFO
	.align		4
.L_441:
        /*0038*/ 	.byte	0x04, 0x17
        /*003a*/ 	.short	(.L_443 - .L_442)
.L_442:
        /*003c*/ 	.word	0x00000000
        /*0040*/ 	.short	0x000a
        /*0042*/ 	.short	0x0034
        /*0044*/ 	.byte	0x00, 0xf0, 0x11, 0x00


	//----- nvinfo : EIATTR_KPARAM_INFO
	.align		4
.L_443:
        /*0048*/ 	.byte	0x04, 0x17
        /*004a*/ 	.short	(.L_445 - .L_444)
.L_444:
        /*004c*/ 	.word	0x00000000
        /*0050*/ 	.short	0x0009
        /*0052*/ 	.short	0x0030
        /*0054*/ 	.byte	0x00, 0xf0, 0x11, 0x00


	//----- nvinfo : EIATTR_KPARAM_INFO
	.align		4
.L_445:
        /*0058*/ 	.byte	0x04, 0x17
        /*005a*/ 	.short	(.L_447 - .L_446)
.L_446:
        /*005c*/ 	.word	0x00000000
        /*0060*/ 	.short	0x0008
        /*0062*/ 	.short	0x002c
        /*0064*/ 	.byte	0x00, 0xf0, 0x11, 0x00


	//----- nvinfo : EIATTR_KPARAM_INFO
	.align		4
.L_447:
        /*0068*/ 	.byte	0x04, 0x17
        /*006a*/ 	.short	(.L_449 - .L_448)
.L_448:
        /*006c*/ 	.word	0x00000000
        /*0070*/ 	.short	0x0007
        /*0072*/ 	.short	0x0028
        /*0074*/ 	.byte	0x00, 0xf0, 0x11, 0x00


	//----- nvinfo : EIATTR_KPARAM_INFO
	.align		4
.L_449:
        /*0078*/ 	.byte	0x04, 0x17
        /*007a*/ 	.short	(.L_451 - .L_450)
.L_450:
        /*007c*/ 	.word	0x00000000
        /*0080*/ 	.short	0x0006
        /*0082*/ 	.short	0x0024
        /*0084*/ 	.byte	0x00, 0xf0, 0x11, 0x00


	//----- nvinfo : EIATTR_KPARAM_INFO
	.align		4
.L_451:
        /*0088*/ 	.byte	0x04, 0x17
        /*008a*/ 	.short	(.L_453 - .L_452)
.L_452:
        /*008c*/ 	.word	0x00000000
        /*0090*/ 	.short	0x0005
        /*0092*/ 	.short	0x0020
        /*0094*/ 	.byte	0x00, 0xf0, 0x11, 0x00


	//----- nvinfo : EIATTR_KPARAM_INFO
	.align		4
.L_453:
        /*0098*/ 	.byte	0x04, 0x17
        /*009a*/ 	.short	(.L_455 - .L_454)
.L_454:
        /*009c*/ 	.word	0x00000000
        /*00a0*/ 	.short	0x0004
        /*00a2*/ 	.short	0x001c
        /*00a4*/ 	.byte	0x00, 0xf0, 0x11, 0x00


	//----- nvinfo : EIATTR_KPARAM_INFO
	.align		4
.L_455:
        /*00a8*/ 	.byte	0x04, 0x17
        /*00aa*/ 	.short	(.L_457 - .L_456)
.L_456:
        /*00ac*/ 	.word	0x00000000
        /*00b0*/ 	.short	0x0003
        /*00b2*/ 	.short	0x0018
        /*00b4*/ 	.byte	0x00, 0xf0, 0x11, 0x00


	//----- nvinfo : EIATTR_KPARAM_INFO
	.align		4
.L_457:
        /*00b8*/ 	.byte	0x04, 0x17
        /*00ba*/ 	.short	(.L_459 - .L_458)
.L_458:
        /*00bc*/ 	.word	0x00000000
        /*00c0*/ 	.short	0x0002
        /*00c2*/ 	.short	0x0010
        /*00c4*/ 	.byte	0x00, 0xf5, 0x21, 0x00


	//----- nvinfo : EIATTR_KPARAM_INFO
	.align		4
.L_459:
        /*00c8*/ 	.byte	0x04, 0x17
        /*00ca*/ 	.short	(.L_461 - .L_460)
.L_460:
        /*00cc*/ 	.word	0x00000000
        /*00d0*/ 	.short	0x0001
        /*00d2*/ 	.short	0x0008
        /*00d4*/ 	.byte	0x00, 0xf5, 0x21, 0x00


	//----- nvinfo : EIATTR_KPARAM_INFO
	.align		4
.L_461:
        /*00d8*/ 	.byte	0x04, 0x17
        /*00da*/ 	.short	(.L_463 - .L_462)
.L_462:
        /*00dc*/ 	.word	0x00000000
        /*00e0*/ 	.short	0x0000
        /*00e2*/ 	.short	0x0000
        /*00e4*/ 	.byte	0x00, 0xf5, 0x21, 0x00


	//----- nvinfo : EIATTR_SPARSE_MMA_MASK
	.align		4
.L_463:
        /*00e8*/ 	.byte	0x03, 0x50
        /*00ea*/ 	.short	0x0000


	//----- nvinfo : EIATTR_MAXREG_COUNT
	.align		4
        /*00ec*/ 	.byte	0x03, 0x1b
        /*00ee*/ 	.short	0x00ff


	//----- nvinfo : EIATTR_NUM_BARRIERS
	.align		4
        /*00f0*/ 	.byte	0x02, 0x4c
        /*00f2*/ 	.byte	0x01
	.zero		1


	//----- nvinfo : EIATTR_MERCURY_ISA_VERSION
	.align		4
        /*00f4*/ 	.byte	0x03, 0x5f
        /*00f6*/ 	.short	0x0101


	//----- nvinfo : EIATTR_VRC_CTA_INIT_COUNT
	.align		4
        /*00f8*/ 	.byte	0x02, 0x4a
	.zero		1
	.zero		1


	//----- nvinfo : EIATTR_EXIT_INSTR_OFFSETS
	.align		4
        /*00fc*/ 	.byte	0x04, 0x1c
        /*00fe*/ 	.short	(.L_465 - .L_464)


	//   ....[0]....
.L_464:
        /*0100*/ 	.word	0x00001e70


	//----- nvinfo : EIATTR_CRS_STACK_SIZE
	.align		4
.L_465:
        /*0104*/ 	.byte	0x04, 0x1e
        /*0106*/ 	.short	(.L_467 - .L_466)
.L_466:
        /*0108*/ 	.word	0x00000000


	//----- nvinfo : EIATTR_CBANK_PARAM_SIZE
	.align		4
.L_467:
        /*010c*/ 	.byte	0x03, 0x19
        /*010e*/ 	.short	0x0044


	//----- nvinfo : EIATTR_PARAM_CBANK
	.align		4
        /*0110*/ 	.byte	0x04, 0x0a
        /*0112*/ 	.short	(.L_469 - .L_468)
	.align		4
.L_468:
        /*0114*/ 	.word	index@(.nv.constant0._Z20conv2d_update_outputILi16ELi16ELi2ELi4ELi16EEvPfS0_S0_iiiiiiiiiii)
        /*0118*/ 	.short	0x0380
        /*011a*/ 	.short	0x0044


	//----- nvinfo : EIATTR_SW_WAR
	.align		4
.L_469:
        /*011c*/ 	.byte	0x04, 0x36
        /*011e*/ 	.short	(.L_471 - .L_470)
.L_470:
        /*0120*/ 	.word	0x00000008
.L_471:


//--------------------- .nv.info._Z20conv2d_update_outputILi16ELi16ELi2ELi2ELi16EEvPfS0_S0_iiiiiiiiiii --------------------------
	.section	.nv.info._Z20conv2d_update_outputILi16ELi16ELi2ELi2ELi16EEvPfS0_S0_iiiiiiiiiii,"",@"SHT_CUDA_INFO"
	.sectionflags	@""
	.align	4


	//----- nvinfo : EIATTR_CUDA_API_VERSION
	.align		4
        /*0000*/ 	.byte	0x04, 0x37
        /*0002*/ 	.short	(.L_473 - .L_472)
.L_472:
        /*0004*/ 	.word	0x00000082


	//----- nvinfo : EIATTR_KPARAM_INFO
	.align		4
.L_473:
        /*0008*/ 	.byte	0x04, 0x17
        /*000a*/ 	.short	(.L_475 - .L_474)
.L_474:
        /*000c*/ 	.word	0x00000000
        /*0010*/ 	.short	0x000d
        /*0012*/ 	.short	0x0040
        /*0014*/ 	.byte	0x00, 0xf0, 0x11, 0x00


	//----- nvinfo : EIATTR_KPARAM_INFO
	.align		4
.L_475:
        /*0018*/ 	.byte	0x04, 0x17
        /*001a*/ 	.short	(.L_477 - .L_476)
.L_476:
        /*001c*/ 	.word	0x00000000
        /*0020*/ 	.short	0x000c
        /*0022*/ 	.short	0x003c
        /*0024*/ 	.byte	0x00, 0xf0, 0x11, 0x00


	//----- nvinfo : EIATTR_KPARAM_INFO
	.align		4
.L_477:
        /*0028*/ 	.byte	0x04, 0x17
        /*002a*/ 	.short	(.L_479 - .L_478)
.L_478:
        /*002c*/ 	.word	0x00000000
        /*0030*/ 	.short	0x000b
        /*0032*/ 	.short	0x0038
        /*0034*/ 	.byte	0x00, 0xf0, 0x11, 0x00


	//----- nvinfo : EIATTR_KPARAM_INFO
	.align		4
.L_479:
        /*0038*/ 	.byte	0x04, 0x17
        /*003a*/ 	.short	(.L_481 - .L_480)
.L_480:
        /*003c*/ 	.word	0x00000000
        /*0040*/ 	.short	0x000a
        /*0042*/ 	.short	0x0034
        /*0044*/ 	.byte	0x00, 0xf0, 0x11, 0x00


	//----- nvinfo : EIATTR_KPARAM_INFO
	.align		4
.L_481:
        /*0048*/ 	.byte	0x04, 0x17
        /*004a*/ 	.short	(.L_483 - .L_482)
.L_482:
        /*004c*/ 	.word	0x00000000
        /*0050*/ 	.short	0x0009
        /*0052*/ 	.short	0x0030
        /*0054*/ 	.byte	0x00, 0xf0, 0x11, 0x00


	//----- nvinfo : EIATTR_KPARAM_INFO
	.align		4
.L_483:
        /*0058*/ 	.byte	0x04, 0x17
        /*005a*/ 	.short	(.L_485 - .L_484)
.L_484:
        /*005c*/ 	.word	0x00000000
        /*0060*/ 	.short	0x0008
        /*0062*/ 	.short	0x002c
        /*0064*/ 	.byte	0x00, 0xf0, 0x11, 0x00


	//----- nvinfo : EIATTR_KPARAM_INFO
	.align		4
.L_485:
        /*0068*/ 	.byte	0x04, 0x17
        /*006a*/ 	.short	(.L_487 - .L_486)
.L_486:
        /*006c*/ 	.word	0x00000000
        /*0070*/ 	.short	0x0007
        /*0072*/ 	.short	0x0028
        /*0074*/ 	.byte	0x00, 0xf0, 0x11, 0x00


	//----- nvinfo : EIATTR_KPARAM_INFO
	.align		4
.L_487:
        /*0078*/ 	.byte	0x04, 0x17
        /*007a*/ 	.short	(.L_489 - .L_488)
.L_488:
        /*007c*/ 	.word	0x00000000
        /*0080*/ 	.short	0x0006
        /*0082*/ 	.short	0x0024
        /*0084*/ 	.byte	0x00, 0xf0, 0x11, 0x00


	//----- nvinfo : EIATTR_KPARAM_INFO
	.align		4
.L_489:
        /*0088*/ 	.byte	0x04, 0x17
        /*008a*/ 	.short	(.L_491 - .L_490)
.L_490:
        /*008c*/ 	.word	0x00000000
        /*0090*/ 	.short	0x0005
        /*0092*/ 	.short	0x0020
        /*0094*/ 	.byte	0x00, 0xf0, 0x11, 0x00


	//----- nvinfo : EIATTR_KPARAM_INFO
	.align		4
.L_491:
        /*0098*/ 	.byte	0x04, 0x17
        /*009a*/ 	.short	(.L_493 - .L_492)
.L_492:
        /*009c*/ 	.word	0x00000000
        /*00a0*/ 	.short	0x0004
        /*00a2*/ 	.short	0x001c
        /*00a4*/ 	.byte	0x00, 0xf0, 0x11, 0x00


	//----- nvinfo : EIATTR_KPARAM_INFO
	.align		4
.L_493:
        /*00a8*/ 	.byte	0x04, 0x17
        /*00aa*/ 	.short	(.L_495 - .L_494)
.L_494:
        /*00ac*/ 	.word	0x00000000
        /*00b0*/ 	.short	0x0003
        /*00b2*/ 	.short	0x0018
        /*00b4*/ 	.byte	0x00, 0xf0, 0x11, 0x00


	//----- nvinfo : EIATTR_KPARAM_INFO
	.align		4
.L_495:
        /*00b8*/ 	.byte	0x04, 0x17
        /*00ba*/ 	.short	(.L_497 - .L_496)
.L_496:
        /*00bc*/ 	.word	0x00000000
        /*00c0*/ 	.short	0x0002
        /*00c2*/ 	.short	0x0010
        /*00c4*/ 	.byte	0x00, 0xf5, 0x21, 0x00


	//----- nvinfo : EIATTR_KPARAM_INFO
	.align		4
.L_497:
        /*00c8*/ 	.byte	0x04, 0x17
        /*00ca*/ 	.short	(.L_499 - .L_498)
.L_498:
        /*00cc*/ 	.word	0x00000000
        /*00d0*/ 	.short	0x0001
        /*00d2*/ 	.short	0x0008
        /*00d4*/ 	.byte	0x00, 0xf5, 0x21, 0x00


	//----- nvinfo : EIATTR_KPARAM_INFO
	.align		4
.L_499:
        /*00d8*/ 	.byte	0x04, 0x17
        /*00da*/ 	.short	(.L_501 - .L_500)
.L_500:
        /*00dc*/ 	.word	0x00000000
        /*00e0*/ 	.short	0x0000
        /*00e2*/ 	.short	0x0000
        /*00e4*/ 	.byte	0x00, 0xf5, 0x21, 0x00


	//----- nvinfo : EIATTR_SPARSE_MMA_MASK
	.align		4
.L_501:
        /*00e8*/ 	.byte	0x03, 0x50
        /*00ea*/ 	.short	0x0000


	//----- nvinfo : EIATTR_MAXREG_COUNT
	.align		4
        /*00ec*/ 	.byte	0x03, 0x1b
        /*00ee*/ 	.short	0x00ff


	//----- nvinfo : EIATTR_NUM_BARRIERS
	.align		4
        /*00f0*/ 	.byte	0x02, 0x4c
        /*00f2*/ 	.byte	0x01
	.zero		1


	//----- nvinfo : EIATTR_MERCURY_ISA_VERSION
	.align		4
        /*00f4*/ 	.byte	0x03, 0x5f
        /*00f6*/ 	.short	0x0101


	//----- nvinfo : EIATTR_VRC_CTA_INIT_COUNT
	.align		4
        /*00f8*/ 	.byte	0x02, 0x4a
	.zero		1
	.zero		1


	//----- nvinfo : EIATTR_EXIT_INSTR_OFFSETS
	.align		4
        /*00fc*/ 	.byte	0x04, 0x1c
        /*00fe*/ 	.short	(.L_503 - .L_502)


	//   ....[0]....
.L_502:
        /*0100*/ 	.word	0x000016f0


	//----- nvinfo : EIATTR_CRS_STACK_SIZE
	.align		4
.L_503:
        /*0104*/ 	.byte	0x04, 0x1e
        /*0106*/ 	.short	(.L_505 - .L_504)
.L_504:
        /*0108*/ 	.word	0x00000000


	//----- nvinfo : EIATTR_CBANK_PARAM_SIZE
	.align		4
.L_505:
        /*010c*/ 	.byte	0x03, 0x19
        /*010e*/ 	.short	0x0044


	//----- nvinfo : EIATTR_PARAM_CBANK
	.align		4
        /*0110*/ 	.byte	0x04, 0x0a
        /*0112*/ 	.short	(.L_507 - .L_506)
	.align		4
.L_506:
        /*0114*/ 	.word	index@(.nv.constant0._Z20conv2d_update_outputILi16ELi16ELi2ELi2ELi16EEvPfS0_S0_iiiiiiiiiii)
        /*0118*/ 	.short	0x0380
        /*011a*/ 	.short	0x0044


	//----- nvinfo : EIATTR_SW_WAR
	.align		4
.L_507:
        /*011c*/ 	.byte	0x04, 0x36
        /*011e*/ 	.short	(.L_509 - .L_508)
.L_508:
        /*0120*/ 	.word	0x00000008
.L_509:


//--------------------- .nv.info._Z20conv2d_update_outputILi16ELi16ELi2ELi1ELi16EEvPfS0_S0_iiiiiiiiiii --------------------------
	.section	.nv.info._Z20conv2d_update_outputILi16ELi16ELi2ELi1ELi16EEvPfS0_S0_iiiiiiiiiii,"",@"SHT_CUDA_INFO"
	.sectionflags	@""
	.align	4


	//----- nvinfo : EIATTR_CUDA_API_VERSION
	.align		4
        /*0000*/ 	.byte	0x04, 0x37
        /*0002*/ 	.short	(.L_511 - .L_510)
.L_510:
        /*0004*/ 	.word	0x00000082


	//----- nvinfo : EIATTR_KPARAM_INFO
	.align		4
.L_511:
        /*0008*/ 	.byte	0x04, 0x17
        /*000a*/ 	.short	(.L_513 - .L_512)
.L_512:
        /*000c*/ 	.word	0x00000000
        /*0010*/ 	.short	0x000d
        /*0012*/ 	.short	0x0040
        /*0014*/ 	.byte	0x00, 0xf0, 0x11, 0x00


	//----- nvinfo : EIATTR_KPARAM_INFO
	.align		4
.L_513:
        /*0018*/ 	.byte	0x04, 0x17
        /*001a*/ 	.short	(.L_515 - .L_514)
.L_514:
        /*001c*/ 	.word	0x00000000
        /*0020*/ 	.short	0x000c
        /*0022*/ 	.short	0x003c
        /*0024*/ 	.byte	0x00, 0xf0, 0x11, 0x00


	//----- nvinfo : EIATTR_KPARAM_INFO
	.align		4
.L_515:
        /*0028*/ 	.byte	0x04, 0x17
        /*002a*/ 	.short	(.L_517 - .L_516)
.L_516:
        /*002c*/ 	.word	0x00000000
        /*0030*/ 	.short	0x000b
        /*0032*/ 	.short	0x0038
        /*0034*/ 	.byte	0x00, 0xf0, 0x11, 0x00


	//----- nvinfo : EIATTR_KPARAM_INFO
	.align		4
.L_517:
        /*0038*/ 	.byte	0x04, 0x17
        /*003a*/ 	.short	(.L_519 - .L_518)
.L_518:
        /*003c*/ 	.word	0x00000000
        /*0040*/ 	.short	0x000a
        /*0042*/ 	.short	0x0034
        /*0044*/ 	.byte	0x00, 0xf0, 0x11, 0x00


	//----- nvinfo : EIATTR_KPARAM_INFO
	.align		4
.L_519:
        /*0048*/ 	.byte	0x04, 0x17
        /*004a*/ 	.short	(.L_521 - .L_520)
.L_520:
        /*004c*/ 	.word	0x00000000
        /*0050*/ 	.short	0x0009
        /*0052*/ 	.short	0x0030
        /*0054*/ 	.byte	0x00, 0xf0, 0x11, 0x00


	//----- nvinfo : EIATTR_KPARAM_INFO
	.align		4
.L_521:
        /*0058*/ 	.byte	0x04, 0x17
        /*005a*/ 	.short	(.L_523 - .L_522)
.L_522:
        /*005c*/ 	.word	0x00000000
        /*0060*/ 	.short	0x0008
        /*0062*/ 	.short	0x002c
        /*0064*/ 	.byte	0x00, 0xf0, 0x11, 0x00


	//----- nvinfo : EIATTR_KPARAM_INFO
	.align		4
.L_523:
        /*0068*/ 	.byte	0x04, 0x17
        /*006a*/ 	.short	(.L_525 - .L_524)
.L_524:
        /*006c*/ 	.word	0x00000000
        /*0070*/ 	.short	0x0007
        /*0072*/ 	.short	0x0028
        /*0074*/ 	.byte	0x00, 0xf0, 0x11, 0x00


	//----- nvinfo : EIATTR_KPARAM_INFO
	.align		4
.L_525:
        /*0078*/ 	.byte	0x04, 0x17
        /*007a*/ 	.short	(.L_527 - .L_526)
.L_526:
        /*007c*/ 	.word	0x00000000
        /*0080*/ 	.short	0x0006
        /*0082*/ 	.short	0x0024
        /*0084*/ 	.byte	0x00, 0xf0, 0x11, 0x00


	//----- nvinfo : EIATTR_KPARAM_INFO
	.align		4
.L_527:
        /*0088*/ 	.byte	0x04, 0x17
        /*008a*/ 	.short	(.L_529 - .L_528)
.L_528:
        /*008c*/ 	.word	0x00000000
        /*0090*/ 	.short	0x0005
        /*0092*/ 	.short	0x0020
        /*0094*/ 	.byte	0x00, 0xf0, 0x11, 0x00


	//----- nvinfo : EIATTR_KPARAM_INFO
	.align		4
.L_529:
        /*0098*/ 	.byte	0x04, 0x17
        /*009a*/ 	.short	(.L_531 - .L_530)
.L_530:
        /*009c*/ 	.word	0x00000000
        /*00a0*/ 	.short	0x0004
        /*00a2*/ 	.short	0x001c
        /*00a4*/ 	.byte	0x00, 0xf0, 0x11, 0x00


	//----- nvinfo : EIATTR_KPARAM_INFO
	.align		4
.L_531:
        /*00a8*/ 	.byte	0x04, 0x17
        /*00aa*/ 	.short	(.L_533 - .L_532)
.L_532:
        /*00ac*/ 	.word	0x00000000
        /*00b0*/ 	.short	0x0003
        /*00b2*/ 	.short	0x0018
        /*00b4*/ 	.byte	0x00, 0xf0, 0x11, 0x00


	//----- nvinfo : EIATTR_KPARAM_INFO
	.align		4
.L_533:
        /*00b8*/ 	.byte	0x04, 0x17
        /*00ba*/ 	.short	(.L_535 - .L_534)
.L_534:
        /*00bc*/ 	.word	0x00000000
        /*00c0*/ 	.short	0x0002
        /*00c2*/ 	.short	0x0010
        /*00c4*/ 	.byte	0x00, 0xf5, 0x21, 0x00


	//----- nvinfo : EIATTR_KPARAM_INFO
	.align		4
.L_535:
        /*00c8*/ 	.byte	0x04, 0x17
        /*00ca*/ 	.short	(.L_537 - .L_536)
.L_536:
        /*00cc*/ 	.word	0x00000000
        /*00d0*/ 	.short	0x0001
        /*00d2*/ 	.short	0x0008
        /*00d4*/ 	.byte	0x00, 0xf5, 0x21, 0x00


	//----- nvinfo : EIATTR_KPARAM_INFO
	.align		4
.L_537:
        /*00d8*/ 	.byte	0x04, 0x17
        /*00da*/ 	.short	(.L_539 - .L_538)
.L_538:
        /*00dc*/ 	.word	0x00000000
        /*00e0*/ 	.short	0x0000
        /*00e2*/ 	.short	0x0000
        /*00e4*/ 	.byte	0x00, 0xf5, 0x21, 0x00


	//----- nvinfo : EIATTR_SPARSE_MMA_MASK
	.align		4
.L_539:
        /*00e8*/ 	.byte	0x03, 0x50
        /*00ea*/ 	.short	0x0000


	//----- nvinfo : EIATTR_MAXREG_COUNT
	.align		4
        /*00ec*/ 	.byte	0x03, 0x1b
        /*00ee*/ 	.short	0x00ff


	//----- nvinfo : EIATTR_NUM_BARRIERS
	.align		4
        /*00f0*/ 	.byte	0x02, 0x4c
        /*00f2*/ 	.byte	0x01
	.zero		1


	//----- nvinfo : EIATTR_MERCURY_ISA_VERSION
	.align		4
        /*00f4*/ 	.byte	0x03, 0x5f
        /*00f6*/ 	.short	0x0101


	//----- nvinfo : EIATTR_VRC_CTA_INIT_COUNT
	.align		4
        /*00f8*/ 	.byte	0x02, 0x4a
	.zero		1
	.zero		1


	//----- nvinfo : EIATTR_EXIT_INSTR_OFFSETS
	.align		4
        /*00fc*/ 	.byte	0x04, 0x1c
        /*00fe*/ 	.short	(.L_541 - .L_540)


	//   ....[0]....
.L_540:
        /*0100*/ 	.word	0x00001230


	//----- nvinfo : EIATTR_CRS_STACK_SIZE
	.align		4
.L_541:
        /*0104*/ 	.byte	0x04, 0x1e
        /*0106*/ 	.short	(.L_543 - .L_542)
.L_542:
        /*0108*/ 	.word	0x00000000


	//----- nvinfo : EIATTR_CBANK_PARAM_SIZE
	.align		4
.L_543:
        /*010c*/ 	.byte	0x03, 0x19
        /*010e*/ 	.short	0x0044


	//----- nvinfo : EIATTR_PARAM_CBANK
	.align		4
        /*0110*/ 	.byte	0x04, 0x0a
        /*0112*/ 	.short	(.L_545 - .L_544)
	.align		4
.L_544:
        /*0114*/ 	.word	index@(.nv.constant0._Z20conv2d_update_outputILi16ELi16ELi2ELi1ELi16EEvPfS0_S0_iiiiiiiiiii)
        /*0118*/ 	.short	0x0380
        /*011a*/ 	.short	0x0044


	//----- nvinfo : EIATTR_SW_WAR
	.align		4
.L_545:
        /*011c*/ 	.byte	0x04, 0x36
        /*011e*/ 	.short	(.L_547 - .L_546)
.L_546:
        /*0120*/ 	.word	0x00000008
.L_547:


//--------------------- .nv.info._Z20conv2d_update_outputILi16ELi16ELi1ELi4ELi16EEvPfS0_S0_iiiiiiiiiii --------------------------
	.section	.nv.info._Z20conv2d_update_outputILi16ELi16ELi1ELi4ELi16EEvPfS0_S0_iiiiiiiiiii,"",@"SHT_CUDA_INFO"
	.sectionflags	@""
	.align	4


	//----- nvinfo : EIATTR_CUDA_API_VERSION
	.align		4
        /*0000*/ 	.byte	0x04, 0x37
        /*0002*/ 	.short	(.L_549 - .L_548)
.L_548:
        /*0004*/ 	.word	0x00000082


	//----- nvinfo : EIATTR_KPARAM_INFO
	.align		4
.L_549:
        /*0008*/ 	.byte	0x04, 0x17
        /*000a*/ 	.short	(.L_551 - .L_550)
.L_550:
        /*000c*/ 	.word	0x00000000
        /*0010*/ 	.short	0x000d
        /*0012*/ 	.short	0x0040
        /*0014*/ 	.byte	0x00, 0xf0, 0x11, 0x00


	//----- nvinfo : EIATTR_KPARAM_INFO
	.align		4
.L_551:
        /*0018*/ 	.byte	0x04, 0x17
        /*001a*/ 	.short	(.L_553 - .L_552)
.L_552:
        /*001c*/ 	.word	0x00000000
        /*0020*/ 	.short	0x000c
        /*0022*/ 	.short	0x003c
        /*0024*/ 	.byte	0x00, 0xf0, 0x11, 0x00


	//----- nvinfo : EIATTR_KPARAM_INFO
	.align		4
.L_553:
        /*0028*/ 	.byte	0x04, 0x17
        /*002a*/ 	.short	(.L_555 - .L_554)
.L_554:
        /*002c*/ 	.word	0x00000000
        /*0030*/ 	.short	0x000b
        /*0032*/ 	.short	0x0038
        /*0034*/ 	.byte	0x00, 0xf0, 0x11, 0x00


	//----- nvinfo : EIATTR_KPARAM_INFO
	.align		4
.L_555:
        /*0038*/ 	.byte	0x04, 0x17
        /*003a*/ 	.short	(.L_557 - .L_556)
.L_556:
        /*003c*/ 	.word	0x00000000
        /*0040*/ 	.short	0x000a
        /*0042*/ 	.short	0x0034
        /*0044*/ 	.byte	0x00, 0xf0, 0x11, 0x00


	//----- nvinfo : EIATTR_KPARAM_INFO
	.align		4
.L_557:
        /*0048*/ 	.byte	0x04, 0x17
        /*004a*/ 	.short	(.L_559 - .L_558)
.L_558:
        /*004c*/ 	.word	0x00000000
        /*0050*/ 	.short	0x0009
        /*0052*/ 	.short	0x0030
        /*0054*/ 	.byte	0x00, 0xf0, 0x11, 0x00


	//----- nvinfo : EIATTR_KPARAM_INFO
	.align		4
.L_559:
        /*0058*/ 	.byte	0x04, 0x17
        /*005a*/ 	.short	(.L_561 - .L_560)
.L_560:
        /*005c*/ 	.word	0x00000000
        /*0060*/ 	.short	0x0008
        /*0062*/ 	.short	0x002c
        /*0064*/ 	.byte	0x00, 0xf0, 0x11, 0x00


	//----- nvinfo : EIATTR_KPARAM_INFO
	.align		4
.L_561:
        /*0068*/ 	.byte	0x04, 0x17
        /*006a*/ 	.short	(.L_563 - .L_562)
.L_562:
        /*006c*/ 	.word	0x00000000
        /*0070*/ 	.short	0x0007
        /*0072*/ 	.short	0x0028
        /*0074*/ 	.byte	0x00, 0xf0, 0x11, 0x00


	//----- nvinfo : EIATTR_KPARAM_INFO
	.align		4
.L_563:
        /*0078*/ 	.byte	0x04, 0x17
        /*007a*/ 	.short	(.L_565 - .L_564)
.L_564:
        /*007c*/ 	.word	0x00000000
        /*0080*/ 	.short	0x0006
        /*0082*/ 	.short	0x0024
        /*0084*/ 	.byte	0x00, 0xf0, 0x11, 0x00


	//----- nvinfo : EIATTR_KPARAM_INFO
	.align		4
.L_565:
        /*0088*/ 	.byte	0x04, 0x17
        /*008a*/ 	.short	(.L_567 - .L_566)
.L_566:
        /*008c*/ 	.word	0x00000000
        /*0090*/ 	.short	0x0005
        /*0092*/ 	.short	0x0020
        /*0094*/ 	.byte	0x00, 0xf0, 0x11, 0x00


	//----- nvinfo : EIATTR_KPARAM_INFO
	.align		4
.L_567:
        /*0098*/ 	.byte	0x04, 0x17
        /*009a*/ 	.short	(.L_569 - .L_568)
.L_568:
        /*009c*/ 	.word	0x00000000
        /*00a0*/ 	.short	0x0004
        /*00a2*/ 	.short	0x001c
        /*00a4*/ 	.byte	0x00, 0xf0, 0x11, 0x00


	//----- nvinfo : EIATTR_KPARAM_INFO
	.align		4
.L_569:
        /*00a8*/ 	.byte	0x04, 0x17
        /*00aa*/ 	.short	(.L_571 - .L_570)
.L_570:
        /*00ac*/ 	.word	0x00000000
        /*00b0*/ 	.short	0x0003
        /*00b2*/ 	.short	0x0018
        /*00b4*/ 	.byte	0x00, 0xf0, 0x11, 0x00


	//----- nvinfo : EIATTR_KPARAM_INFO
	.align		4
.L_571:
        /*00b8*/ 	.byte	0x04, 0x17
        /*00ba*/ 	.short	(.L_573 - .L_572)
.L_572:
        /*00bc*/ 	.word	0x00000000
        /*00c0*/ 	.short	0x0002
        /*00c2*/ 	.short	0x0010
        /*00c4*/ 	.byte	0x00, 0xf5, 0x21, 0x00


	//----- nvinfo : EIATTR_KPARAM_INFO
	.align		4
.L_573:
        /*00c8*/ 	.byte	0x04, 0x17
        /*00ca*/ 	.short	(.L_575 - .L_574)
.L_574:
        /*00cc*/ 	.word	0x00000000
        /*00d0*/ 	.short	0x0001
        /*00d2*/ 	.short	0x0008
        /*00d4*/ 	.byte	0x00, 0xf5, 0x21, 0x00


	//----- nvinfo : EIATTR_KPARAM_INFO
	.align		4
.L_575:
        /*00d8*/ 	.byte	0x04, 0x17
        /*00da*/ 	.short	(.L_577 - .L_576)
.L_576:
        /*00dc*/ 	.word	0x00000000
        /*00e0*/ 	.short	0x0000
        /*00e2*/ 	.short	0x0000
        /*00e4*/ 	.byte	0x00, 0xf5, 0x21, 0x00


	//----- nvinfo : EIATTR_SPARSE_MMA_MASK
	.align		4
.L_577:
        /*00e8*/ 	.byte	0x03, 0x50
        /*00ea*/ 	.short	0x0000


	//----- nvinfo : EIATTR_MAXREG_COUNT
	.align		4
        /*00ec*/ 	.byte	0x03, 0x1b
        /*00ee*/ 	.short	0x00ff


	//----- nvinfo : EIATTR_NUM_BARRIERS
	.align		4
        /*00f0*/ 	.byte	0x02, 0x4c
        /*00f2*/ 	.byte	0x01
	.zero		1


	//----- nvinfo : EIATTR_MERCURY_ISA_VERSION
	.align		4
        /*00f4*/ 	.byte	0x03, 0x5f
        /*00f6*/ 	.short	0x0101


	//----- nvinfo : EIATTR_VRC_CTA_INIT_COUNT
	.align		4
        /*00f8*/ 	.byte	0x02, 0x4a
	.zero		1
	.zero		1


	//----- nvinfo : EIATTR_EXIT_INSTR_OFFSETS
	.align		4
        /*00fc*/ 	.byte	0x04, 0x1c
        /*00fe*/ 	.short	(.L_579 - .L_578)


	//   ....[0]....
.L_578:
        /*0100*/ 	.word	0x00001840


	//----- nvinfo : EIATTR_CRS_STACK_SIZE
	.align		4
.L_579:
        /*0104*/ 	.byte	0x04, 0x1e
        /*0106*/ 	.short	(.L_581 - .L_580)
.L_580:
        /*0108*/ 	.word	0x00000000


	//----- nvinfo : EIATTR_CBANK_PARAM_SIZE
	.align		4
.L_581:
        /*010c*/ 	.byte	0x03, 0x19
        /*010e*/ 	.short	0x0044


	//----- nvinfo : EIATTR_PARAM_CBANK
	.align		4
        /*0110*/ 	.byte	0x04, 0x0a
        /*0112*/ 	.short	(.L_583 - .L_582)
	.align		4
.L_582:
        /*0114*/ 	.word	index@(.nv.constant0._Z20conv2d_update_outputILi16ELi16ELi1ELi4ELi16EEvPfS0_S0_iiiiiiiiiii)
        /*0118*/ 	.short	0x0380
        /*011a*/ 	.short	0x0044


	//----- nvinfo : EIATTR_SW_WAR
	.align		4
.L_583:
        /*011c*/ 	.byte	0x04, 0x36
        /*011e*/ 	.short	(.L_585 - .L_584)
.L_584:
        /*0120*/ 	.word	0x00000008
.L_585:


//--------------------- .nv.info._Z20conv2d_update_outputILi16ELi16ELi1ELi2ELi16EEvPfS0_S0_iiiiiiiiiii --------------------------
	.section	.nv.info._Z20conv2d_update_outputILi16ELi16ELi1ELi2ELi16EEvPfS0_S0_iiiiiiiiiii,"",@"SHT_CUDA_INFO"
	.sectionflags	@""
	.align	4


	//----- nvinfo : EIATTR_CUDA_API_VERSION
	.align		4
        /*0000*/ 	.byte	0x04, 0x37
        /*0002*/ 	.short	(.L_587 - .L_586)
.L_586:
        /*0004*/ 	.word	0x00000082


	//----- nvinfo : EIATTR_KPARAM_INFO
	.align		4
.L_587:
        /*0008*/ 	.byte	0x04, 0x17
        /*000a*/ 	.short	(.L_589 - .L_588)
.L_588:
        /*000c*/ 	.word	0x00000000
        /*0010*/ 	.short	0x000d
        /*0012*/ 	.short	0x0040
        /*0014*/ 	.byte	0x00, 0xf0, 0x11, 0x00


	//----- nvinfo : EIATTR_KPARAM_INFO
	.align		4
.L_589:
        /*0018*/ 	.byte	0x04, 0x17
        /*001a*/ 	.short	(.L_591 - .L_590)
.L_590:
        /*001c*/ 	.word	0x00000000
        /*0020*/ 	.short	0x000c
        /*0022*/ 	.short	0x003c
        /*0024*/ 	.byte	0x00, 0xf0, 0x11, 0x00


	//----- nvinfo : EIATTR_KPARAM_INFO
	.align		4
.L_591:
        /*0028*/ 	.byte	0x04, 0x17
        /*002a*/ 	.short	(.L_593 - .L_592)
.L_592:
        /*002c*/ 	.word	0x00000000
        /*0030*/ 	.short	0x000b
        /*0032*/ 	.short	0x0038
        /*0034*/ 	.byte	0x00, 0xf0, 0x11, 0x00


	//----- nvinfo : EIATTR_KPARAM_INFO
	.align		4
.L_593:
        /*0038*/ 	.byte	0x04, 0x17
        /*003a*/ 	.short	(.L_595 - .L_594)
.L_594:
        /*003c*/ 	.word	0x00000000
        /*0040*/ 	.short	0x000a
        /*0042*/ 	.short	0x0034
        /*0044*/ 	.byte	0x00, 0xf0, 0x11, 0x00


	//----- nvinfo : EIATTR_KPARAM_INFO
	.align		4
.L_595:
        /*0048*/ 	.byte	0x04, 0x17
        /*004a*/ 	.short	(.L_597 - .L_596)
.L_596:
        /*004c*/ 	.word	0x00000000
        /*0050*/ 	.short	0x0009
        /*0052*/ 	.short	0x0030
        /*0054*/ 	.byte	0x00, 0xf0, 0x11, 0x00


	//----- nvinfo : EIATTR_KPARAM_INFO
	.align		4
.L_597:
        /*0058*/ 	.byte	0x04, 0x17
        /*005a*/ 	.short	(.L_599 - .L_598)
.L_598:
        /*005c*/ 	.word	0x00000000
        /*0060*/ 	.short	0x0008
        /*0062*/ 	.short	0x002c
        /*0064*/ 	.byte	0x00, 0xf0, 0x11, 0x00


	//----- nvinfo : EIATTR_KPARAM_INFO
	.align		4
.L_599:
        /*0068*/ 	.byte	0x04, 0x17
        /*006a*/ 	.short	(.L_601 - .L_600)
.L_600:
        /*006c*/ 	.word	0x00000000
        /*0070*/ 	.short	0x0007
        /*0072*/ 	.short	0x0028
        /*0074*/ 	.byte	0x00, 0xf0, 0x11, 0x00


	//----- nvinfo : EIATTR_KPARAM_INFO
	.align		4
.L_601:
        /*0078*/ 	.byte	0x04, 0x17
        /*007a*/ 	.short	(.L_603 - .L_602)
.L_602:
        /*007c*/ 	.word	0x00000000
        /*0080*/ 	.short	0x0006
        /*0082*/ 	.short	0x0024
        /*0084*/ 	.byte	0x00, 0xf0, 0x11, 0x00


	//----- nvinfo : EIATTR_KPARAM_INFO
	.align		4
.L_603:
        /*0088*/ 	.byte	0x04, 0x17
        /*008a*/ 	.short	(.L_605 - .L_604)
.L_604:
        /*008c*/ 	.word	0x00000000
        /*0090*/ 	.short	0x0005
        /*0092*/ 	.short	0x0020
        /*0094*/ 	.byte	0x00, 0xf0, 0x11, 0x00


	//----- nvinfo : EIATTR_KPARAM_INFO
	.align		4
.L_605:
        /*0098*/ 	.byte	0x04, 0x17
        /*009a*/ 	.short	(.L_607 - .L_606)
.L_606:
        /*009c*/ 	.word	0x00000000
        /*00a0*/ 	.short	0x0004
        /*00a2*/ 	.short	0x001c
        /*00a4*/ 	.byte	0x00, 0xf0, 0x11, 0x00


	//----- nvinfo : EIATTR_KPARAM_INFO
	.align		4
.L_607:
        /*00a8*/ 	.byte	0x04, 0x17
        /*00aa*/ 	.short	(.L_609 - .L_608)
.L_608:
        /*00ac*/ 	.word	0x00000000
        /*00b0*/ 	.short	0x0003
        /*00b2*/ 	.short	0x0018
        /*00b4*/ 	.byte	0x00, 0xf0, 0x11, 0x00


	//----- nvinfo : EIATTR_KPARAM_INFO
	.align		4
.L_609:
        /*00b8*/ 	.byte	0x04, 0x17
        /*00ba*/ 	.short	(.L_611 - .L_610)
.L_610:
        /*00bc*/ 	.word	0x00000000
        /*00c0*/ 	.short	0x0002
        /*00c2*/ 	.short	0x0010
        /*00c4*/ 	.byte	0x00, 0xf5, 0x21, 0x00


	//----- nvinfo : EIATTR_KPARAM_INFO
	.align		4
.L_611:
        /*00c8*/ 	.byte	0x04, 0x17
        /*00ca*/ 	.short	(.L_613 - .L_612)
.L_612:
        /*00cc*/ 	.word	0x00000000
        /*00d0*/ 	.short	0x0001
        /*00d2*/ 	.short	0x0008
        /*00d4*/ 	.byte	0x00, 0xf5, 0x21, 0x00


	//----- nvinfo : EIATTR_KPARAM_INFO
	.align		4
.L_613:
        /*00d8*/ 	.byte	0x04, 0x17
        /*00da*/ 	.short	(.L_615 - .L_614)
.L_614:
        /*00dc*/ 	.word	0x00000000
        /*00e0*/ 	.short	0x0000
        /*00e2*/ 	.short	0x0000
        /*00e4*/ 	.byte	0x00, 0xf5, 0x21, 0x00


	//----- nvinfo : EIATTR_SPARSE_MMA_MASK
	.align		4
.L_615:
        /*00e8*/ 	.byte	0x03, 0x50
        /*00ea*/ 	.short	0x0000


	//----- nvinfo : EIATTR_MAXREG_COUNT
	.align		4
        /*00ec*/ 	.byte	0x03, 0x1b
        /*00ee*/ 	.short	0x00ff


	//----- nvinfo : EIATTR_NUM_BARRIERS
	.align		4
        /*00f0*/ 	.byte	0x02, 0x4c
        /*00f2*/ 	.byte	0x01
	.zero		1


	//----- nvinfo : EIATTR_MERCURY_ISA_VERSION
	.align		4
        /*00f4*/ 	.byte	0x03, 0x5f
        /*00f6*/ 	.short	0x0101


	//----- nvinfo : EIATTR_VRC_CTA_INIT_COUNT
	.align		4
        /*00f8*/ 	.byte	0x02, 0x4a
	.zero		1
	.zero		1


	//----- nvinfo : EIATTR_EXIT_INSTR_OFFSETS
	.align		4
        /*00fc*/ 	.byte	0x04, 0x1c
        /*00fe*/ 	.short	(.L_617 - .L_616)


	//   ....[0]....
.L_616:
        /*0100*/ 	.word	0x00001390


	//----- nvinfo : EIATTR_CRS_STACK_SIZE
	.align		4
.L_617:
        /*0104*/ 	.byte	0x04, 0x1e
        /*0106*/ 	.short	(.L_619 - .L_618)
.L_618:
        /*0108*/ 	.word	0x00000000


	//----- nvinfo : EIATTR_CBANK_PARAM_SIZE
	.align		4
.L_619:
        /*010c*/ 	.byte	0x03, 0x19
        /*010e*/ 	.short	0x0044


	//----- nvinfo : EIATTR_PARAM_CBANK
	.align		4
        /*0110*/ 	.byte	0x04, 0x0a
        /*0112*/ 	.short	(.L_621 - .L_620)
	.align		4
.L_620:
        /*0114*/ 	.word	index@(.nv.constant0._Z20conv2d_update_outputILi16ELi16ELi1ELi2ELi16EEvPfS0_S0_iiiiiiiiiii)
        /*0118*/ 	.short	0x0380
        /*011a*/ 	.short	0x0044


	//----- nvinfo : EIATTR_SW_WAR
	.align		4
.L_621:
        /*011c*/ 	.byte	0x04, 0x36
        /*011e*/ 	.short	(.L_623 - .L_622)
.L_622:
        /*0120*/ 	.word	0x00000008
.L_623:


//--------------------- .nv.info._Z20conv2d_update_outputILi16ELi16ELi1ELi1ELi16EEvPfS0_S0_iiiiiiiiiii --------------------------
	.section	.nv.info._Z20conv2d_update_outputILi16ELi16ELi1ELi1ELi16EEvPfS0_S0_iiiiiiiiiii,"",@"SHT_CUDA_INFO"
	.sectionflags	@""
	.align	4


	//----- nvinfo : EIATTR_CUDA_API_VERSION
	.align		4
        /*0000*/ 	.byte	0x04, 0x37
        /*0002*/ 	.short	(.L_625 - .L_624)
.L_624:
        /*0004*/ 	.word	0x00000082


	//----- nvinfo : EIATTR_KPARAM_INFO
	.align		4
.L_625:
        /*0008*/ 	.byte	0x04, 0x17
        /*000a*/ 	.short	(.L_627 - .L_626)
.L_626:
        /*000c*/ 	.word	0x00000000
        /*0010*/ 	.short	0x000d
        /*0012*/ 	.short	0x0040
        /*0014*/ 	.byte	0x00, 0xf0, 0x11, 0x00


	//----- nvinfo : EIATTR_KPARAM_INFO
	.align		4
.L_627:
        /*0018*/ 	.byte	0x04, 0x17
        /*001a*/ 	.short	(.L_629 - .L_628)
.L_628:
        /*001c*/ 	.word	0x00000000
        /*0020*/ 	.short	0x000c
        /*0022*/ 	.short	0x003c
        /*0024*/ 	.byte	0x00, 0xf0, 0x11, 0x00


	//----- nvinfo : EIATTR_KPARAM_INFO
	.align		4
.L_629:
        /*0028*/ 	.byte	0x04, 0x17
        /*002a*/ 	.short	(.L_631 - .L_630)
.L_630:
        /*002c*/ 	.word	0x00000000
        /*0030*/ 	.short	0x000b
        /*0032*/ 	.short	0x0038
        /*0034*/ 	.byte	0x00, 0xf0, 0x11, 0x00


	//----- nvinfo : EIATTR_KPARAM_INFO
	.align		4
.L_631:
        /*0038*/ 	.byte	0x04, 0x17
        /*003a*/ 	.short	(.L_633 - .L_632)
.L_632:
        /*003c*/ 	.word	0x00000000
        /*0040*/ 	.short	0x000a
        /*0042*/ 	.short	0x0034
        /*0044*/ 	.byte	0x00, 0xf0, 0x11, 0x00


	//----- nvinfo : EIATTR_KPARAM_INFO
	.align		4
.L_633:
        /*0048*/ 	.byte	0x04, 0x17
        /*004a*/ 	.short	(.L_635 - .L_634)
.L_634:
        /*004c*/ 	.word	0x00000000
        /*0050*/ 	.short	0x0009
        /*0052*/ 	.short	0x0030
        /*0054*/ 	.byte	0x00, 0xf0, 0x11, 0x00


	//----- nvinfo : EIATTR_KPARAM_INFO
	.align		4
.L_635:
        /*0058*/ 	.byte	0x04, 0x17
        /*005a*/ 	.short	(.L_637 - .L_636)
.L_636:
        /*005c*/ 	.word	0x00000000
        /*0060*/ 	.short	0x0008
        /*0062*/ 	.short	0x002c
        /*0064*/ 	.byte	0x00, 0xf0, 0x11, 0x00


	//----- nvinfo : EIATTR_KPARAM_INFO
	.align		4
.L_637:
        /*0068*/ 	.byte	0x04, 0x17
        /*006a*/ 	.short	(.L_639 - .L_638)
.L_638:
        /*006c*/ 	.word	0x00000000
        /*0070*/ 	.short	0x0007
        /*0072*/ 	.short	0x0028
        /*0074*/ 	.byte	0x00, 0xf0, 0x11, 0x00


	//----- nvinfo : EIATTR_KPARAM_INFO
	.align		4
.L_639:
        /*0078*/ 	.byte	0x04, 0x17
        /*007a*/ 	.short	(.L_641 - .L_640)
.L_640:
        /*007c*/ 	.word	0x00000000
        /*0080*/ 	.short	0x0006
        /*0082*/ 	.short	0x0024
        /*0084*/ 	.byte	0x00, 0xf0, 0x11, 0x00


	//----- nvinfo : EIATTR_KPARAM_INFO
	.align		4
.L_641:
        /*0088*/ 	.byte	0x04, 0x17
        /*008a*/ 	.short	(.L_643 - .L_642)
.L_642:
        /*008c*/ 	.word	0x00000000
        /*0090*/ 	.short	0x0005
        /*0092*/ 	.short	0x0020
        /*0094*/ 	.byte	0x00, 0xf0, 0x11, 0x00


	//----- nvinfo : EIATTR_KPARAM_INFO
	.align		4
.L_643:
        /*0098*/ 	.byte	0x04, 0x17
        /*009a*/ 	.short	(.L_645 - .L_644)
.L_644:
        /*009c*/ 	.word	0x00000000
        /*00a0*/ 	.short	0x0004
        /*00a2*/ 	.short	0x001c
        /*00a4*/ 	.byte	0x00, 0xf0, 0x11, 0x00


	//----- nvinfo : EIATTR_KPARAM_INFO
	.align		4
.L_645:
        /*00a8*/ 	.byte	0x04, 0x17
        /*00aa*/ 	.short	(.L_647 - .L_646)
.L_646:
        /*00ac*/ 	.word	0x00000000
        /*00b0*/ 	.short	0x0003
        /*00b2*/ 	.short	0x0018
        /*00b4*/ 	.byte	0x00, 0xf0, 0x11, 0x00


	//----- nvinfo : EIATTR_KPARAM_INFO
	.align		4
.L_647:
        /*00b8*/ 	.byte	0x04, 0x17
        /*00ba*/ 	.short	(.L_649 - .L_648)
.L_648:
        /*00bc*/ 	.word	0x00000000
        /*00c0*/ 	.short	0x0002
        /*00c2*/ 	.short	0x0010
        /*00c4*/ 	.byte	0x00, 0xf5, 0x21, 0x00


	//----- nvinfo : EIATTR_KPARAM_INFO
	.align		4
.L_649:
        /*00c8*/ 	.byte	0x04, 0x17
        /*00ca*/ 	.short	(.L_651 - .L_650)
.L_650:
        /*00cc*/ 	.word	0x00000000
        /*00d0*/ 	.short	0x0001
        /*00d2*/ 	.short	0x0008
        /*00d4*/ 	.byte	0x00, 0xf5, 0x21, 0x00


	//----- nvinfo : EIATTR_KPARAM_INFO
	.align		4
.L_651:
        /*00d8*/ 	.byte	0x04, 0x17
        /*00da*/ 	.short	(.L_653 - .L_652)
.L_652:
        /*00dc*/ 	.word	0x00000000
        /*00e0*/ 	.short	0x0000
        /*00e2*/ 	.short	0x0000
        /*00e4*/ 	.byte	0x00, 0xf5, 0x21, 0x00


	//----- nvinfo : EIATTR_SPARSE_MMA_MASK
	.align		4
.L_653:
        /*00e8*/ 	.byte	0x03, 0x50
        /*00ea*/ 	.short	0x0000


	//----- nvinfo : EIATTR_MAXREG_COUNT
	.align		4
        /*00ec*/ 	.byte	0x03, 0x1b
        /*00ee*/ 	.short	0x00ff


	//----- nvinfo : EIATTR_NUM_BARRIERS
	.align		4
        /*00f0*/ 	.byte	0x02, 0x4c
        /*00f2*/ 	.byte	0x01
	.zero		1


	//----- nvinfo : EIATTR_MERCURY_ISA_VERSION
	.align		4
        /*00f4*/ 	.byte	0x03, 0x5f
        /*00f6*/ 	.short	0x0101


	//----- nvinfo : EIATTR_VRC_CTA_INIT_COUNT
	.align		4
        /*00f8*/ 	.byte	0x02, 0x4a
	.zero		1
	.zero		1


	//----- nvinfo : EIATTR_EXIT_INSTR_OFFSETS
	.align		4
        /*00fc*/ 	.byte	0x04, 0x1c
        /*00fe*/ 	.short	(.L_655 - .L_654)


	//   ....[0]....
.L_654:
        /*0100*/ 	.word	0x00000f40


	//----- nvinfo : EIATTR_CRS_STACK_SIZE
	.align		4
.L_655:
        /*0104*/ 	.byte	0x04, 0x1e
        /*0106*/ 	.short	(.L_657 - .L_656)
.L_656:
        /*0108*/ 	.word	0x00000000


	//----- nvinfo : EIATTR_CBANK_PARAM_SIZE
	.align		4
.L_657:
        /*010c*/ 	.byte	0x03, 0x19
        /*010e*/ 	.short	0x0044


	//----- nvinfo : EIATTR_PARAM_CBANK
	.align		4
        /*0110*/ 	.byte	0x04, 0x0a
        /*0112*/ 	.short	(.L_659 - .L_658)
	.align		4
.L_658:
        /*0114*/ 	.word	index@(.nv.constant0._Z20conv2d_update_outputILi16ELi16ELi1ELi1ELi16EEvPfS0_S0_iiiiiiiiiii)
        /*0118*/ 	.short	0x0380
        /*011a*/ 	.short	0x0044


	//----- nvinfo : EIATTR_SW_WAR
	.align		4
.L_659:
        /*011c*/ 	.byte	0x04, 0x36
        /*011e*/ 	.short	(.L_661 - .L_660)
.L_660:
        /*0120*/ 	.word	0x00000008
.L_661:


//--------------------- .nv.callgraph             --------------------------
	.section	.nv.callgraph,"",@"SHT_CUDA_CALLGRAPH"
	.align	4
	.sectionentsize	8
	.align		4
        /*0000*/ 	.word	0x00000000
	.align		4
        /*0004*/ 	.word	0xffffffff
	.align		4
        /*0008*/ 	.word	0x00000000
	.align		4
        /*000c*/ 	.word	0xfffffffe
	.align		4
        /*0010*/ 	.word	0x00000000
	.align		4
        /*0014*/ 	.word	0xfffffffd
	.align		4
        /*0018*/ 	.word	0x00000000
	.align		4
        /*001c*/ 	.word	0xfffffffc


//--------------------- .text._Z20conv2d_update_outputILi16ELi16ELi16ELi4ELi16EEvPfS0_S0_iiiiiiiiiii --------------------------
	.section	.text._Z20conv2d_update_outputILi16ELi16ELi16ELi4ELi16EEvPfS0_S0_iiiiiiiiiii,"ax",@progbits
	.align	128
        .global         _Z20conv2d_update_outputILi16ELi16ELi16ELi4ELi16EEvPfS0_S0_iiiiiiiiiii
        .type           _Z20conv2d_update_outputILi16ELi16ELi16ELi4ELi16EEvPfS0_S0_iiiiiiiiiii,@function
        .size           _Z20conv2d_update_outputILi16ELi16ELi16ELi4ELi16EEvPfS0_S0_iiiiiiiiiii,(.L_x_164 - _Z20conv2d_update_outputILi16ELi16ELi16ELi4ELi16EEvPfS0_S0_iiiiiiiiiii)
        .other          _Z20conv2d_update_outputILi16ELi16ELi16ELi4ELi16EEvPfS0_S0_iiiiiiiiiii,@"STO_CUDA_ENTRY STV_DEFAULT"
_Z20conv2d_update_outputILi16ELi16ELi16ELi4ELi16EEvPfS0_S0_iiiiiiiiiii:
.text._Z20conv2d_update_outputILi16ELi16ELi16ELi4ELi16EEvPfS0_S0_iiiiiiiiiii:
[----:B------:R-:W-:Y:S01]  /*0000*/  LDC R1, c[0x0][0x37c] ;  /* 0x0000df00ff017b82 */ /* 0x000fe20000000800 */
[----:B------:R-:W0:Y:S07]  /*0010*/  LDCU.64 UR10, c[0x0][0x3a8] ;  /* 0x00007500ff0a77ac */ /* 0x000e2e0008000a00 */
[----:B------:R-:W1:Y:S01]  /*0020*/  S2UR UR8, SR_CTAID.Y ;  /* 0x00000000000879c3 */ /* 0x000e620000002600 */
[----:B------:R-:W-:Y:S01]  /*0030*/  HFMA2 R72, -RZ, RZ, 0, 0 ;  /* 0x00000000ff487431 */ /* 0x000fe200000001ff */
[----:B------:R-:W-:-:S02]  /*0040*/  CS2R R6, SRZ ;  /* 0x0000000000067805 */ /* 0x000fc4000001ff00 */
[----:B------:R-:W-:Y:S02]  /*0050*/  CS2R R56, SRZ ;  /* 0x0000000000387805 */ /* 0x000fe4000001ff00 */
[----:B------:R-:W-:Y:S02]  /*0060*/  CS2R R60, SRZ ;  /* 0x00000000003c7805 */ /* 0x000fe4000001ff00 */
[----:B------:R-:W-:Y:S02]  /*0070*/  CS2R R64, SRZ ;  /* 0x0000000000407805 */ /* 0x000fe4000001ff00 */
[----:B------:R-:W-:Y:S02]  /*0080*/  CS2R R68, SRZ ;  /* 0x0000000000447805 */ /* 0x000fe4000001ff00 */
[----:B------:R-:W-:Y:S02]  /*0090*/  MOV R74, RZ ;  /* 0x000000ff004a7202 */ /* 0x000fe40000000f00 */
[----:B------:R-:W-:-:S02]  /*00a0*/  CS2R R52, SRZ ;  /* 0x0000000000347805 */ /* 0x000fc4000001ff00 */
[----:B------:R-:W-:Y:S02]  /*00b0*/  CS2R R48, SRZ ;  /* 0x0000000000307805 */ /* 0x000fe4000001ff00 */
[----:B------:R-:W-:Y:S02]  /*00c0*/  CS2R R44, SRZ ;  /* 0x00000000002c7805 */ /* 0x000fe4000001ff00 */
[----:B------:R-:W-:Y:S02]  /*00d0*/  CS2R R40, SRZ ;  /* 0x0000000000287805 */ /* 0x000fe4000001ff00 */
[----:B------:R-:W-:Y:S02]  /*00e0*/  CS2R R36, SRZ ;  /* 0x0000000000247805 */ /* 0x000fe4000001ff00 */
[----:B------:R-:W-:Y:S02]  /*00f0*/  CS2R R32, SRZ ;  /* 0x0000000000207805 */ /* 0x000fe4000001ff00 */
[----:B------:R-:W-:-:S02]  /*0100*/  CS2R R28, SRZ ;  /* 0x00000000001c7805 */ /* 0x000fc4000001ff00 */
[----:B------:R-:W-:Y:S02]  /*0110*/  CS2R R24, SRZ ;  /* 0x0000000000187805 */ /* 0x000fe4000001ff00 */
[----:B------:R-:W-:Y:S01]  /*0120*/  CS2R R20, SRZ ;  /* 0x0000000000147805 */ /* 0x000fe2000001ff00 */
[----:B0-----:R-:W-:Y:S01]  /*0130*/  USHF.R.S32.HI UR4, URZ, 0x1f, UR10 ;  /* 0x0000001fff047899 */ /* 0x001fe2000801140a */
[----:B------:R-:W-:Y:S02]  /*0140*/  CS2R R16, SRZ ;  /* 0x0000000000107805 */ /* 0x000fe4000001ff00 */
[----:B------:R-:W-:Y:S02]  /*0150*/  CS2R R58, SRZ ;  /* 0x00000000003a7805 */ /* 0x000fe4000001ff00 */
[----:B------:R-:W-:Y:S01]  /*0160*/  CS2R R62, SRZ ;  /* 0x00000000003e7805 */ /* 0x000fe2000001ff00 */
[----:B------:R-:W-:Y:S01]  /*0170*/  ULEA.HI UR4, UR4, UR10, URZ, 0x6 ;  /* 0x0000000a04047291 */ /* 0x000fe2000f8f30ff */
[----:B------:R-:W-:Y:S01]  /*0180*/  CS2R R66, SRZ ;  /* 0x0000000000427805 */ /* 0x000fe2000001ff00 */
[----:B------:R-:W0:Y:S01]  /*0190*/  LDCU UR10, c[0x0][0x3b8] ;  /* 0x00007700ff0a77ac */ /* 0x000e220008000800 */
[----:B------:R-:W-:-:S02]  /*01a0*/  CS2R R70, SRZ ;  /* 0x0000000000467805 */ /* 0x000fc4000001ff00 */
[----:B------:R-:W-:Y:S02]  /*01b0*/  CS2R R8, SRZ ;  /* 0x0000000000087805 */ /* 0x000fe4000001ff00 */
[----:B------:R-:W-:Y:S01]  /*01c0*/  CS2R R54, SRZ ;  /* 0x0000000000367805 */ /* 0x000fe2000001ff00 */
[----:B------:R-:W-:Y:S01]  /*01d0*/  USHF.R.S32.HI UR6, URZ, 0x6, UR4 ;  /* 0x00000006ff067899 */ /* 0x000fe20008011404 */
[----:B------:R-:W-:Y:S02]  /*01e0*/  CS2R R50, SRZ ;  /* 0x0000000000327805 */ /* 0x000fe4000001ff00 */
[----:B------:R-:W-:Y:S01]  /*01f0*/  CS2R R46, SRZ ;  /* 0x00000000002e7805 */ /* 0x000fe2000001ff00 */
[----:B------:R-:W-:Y:S01]  /*0200*/  UMOV UR4, URZ ;  /* 0x000000ff00047c82 */ /* 0x000fe20008000000 */
[----:B------:R-:W-:Y:S01]  /*0210*/  UIADD3 UR7, UPT, UPT, URZ, -UR6, URZ ;  /* 0x80000006ff077290 */ /* 0x000fe2000fffe0ff */
[----:B------:R-:W-:Y:S01]  /*0220*/  CS2R R42, SRZ ;  /* 0x00000000002a7805 */ /* 0x000fe2000001ff00 */
[----:B------:R-:W-:Y:S01]  /*0230*/  UISETP.NE.U32.AND UP2, UPT, UR6, URZ, UPT ;  /* 0x000000ff0600728c */ /* 0x000fe2000bf45070 */
[----:B------:R-:W-:-:S02]  /*0240*/  CS2R R38, SRZ ;  /* 0x0000000000267805 */ /* 0x000fc4000001ff00 */
[----:B------:R-:W-:Y:S01]  /*0250*/  CS2R R34, SRZ ;  /* 0x0000000000227805 */ /* 0x000fe2000001ff00 */
[----:B------:R-:W2:Y:S01]  /*0260*/  I2F.U32.RP R0, UR6 ;  /* 0x0000000600007d06 */ /* 0x000ea20008209000 */
[----:B------:R-:W-:Y:S02]  /*0270*/  CS2R R30, SRZ ;  /* 0x00000000001e7805 */ /* 0x000fe4000001ff00 */
[----:B------:R-:W-:Y:S02]  /*0280*/  CS2R R26, SRZ ;  /* 0x00000000001a7805 */ /* 0x000fe4000001ff00 */
[----:B------:R-:W-:Y:S02]  /*0290*/  CS2R R22, SRZ ;  /* 0x0000000000167805 */ /* 0x000fe4000001ff00 */
[----:B------:R-:W-:Y:S02]  /*02a0*/  CS2R R18, SRZ ;  /* 0x0000000000127805 */ /* 0x000fe4000001ff00 */
[----:B0-----:R-:W-:-:S02]  /*02b0*/  MOV R3, UR10 ;  /* 0x0000000a00037c02 */ /* 0x001fc40008000f00 */
[----:B------:R-:W-:Y:S01]  /*02c0*/  CS2R R14, SRZ ;  /* 0x00000000000e7805 */ /* 0x000fe2000001ff00 */
[----:B------:R-:W0:Y:S01]  /*02d0*/  LDCU.64 UR14, c[0x0][0x358] ;  /* 0x00006b00ff0e77ac */ /* 0x000e220008000a00 */
[----:B------:R-:W-:-:S04]  /*02e0*/  IABS R5, R3 ;  /* 0x0000000300057213 */ /* 0x000fc80000000000 */
[----:B------:R-:W3:Y:S08]  /*02f0*/  I2F.RP R4, R5 ;  /* 0x0000000500047306 */ /* 0x000ef00000209400 */
[----:B--2---:R-:W2:Y:S08]  /*0300*/  MUFU.RCP R0, R0 ;  /* 0x0000000000007308 */ /* 0x004eb00000001000 */
[----:B---3--:R-:W-:Y:S01]  /*0310*/  MUFU.RCP R4, R4 ;  /* 0x0000000400047308 */ /* 0x008fe20000001000 */
[----:B--2---:R-:W-:-:S07]  /*0320*/  IADD3 R2, PT, PT, R0, 0xffffffe, RZ ;  /* 0x0ffffffe00027810 */ /* 0x004fce0007ffe0ff */
[----:B------:R-:W2:Y:S02]  /*0330*/  F2I.FTZ.U32.TRUNC.NTZ R2, R2 ;  /* 0x0000000200027305 */ /* 0x000ea4000021f000 */
[----:B--2---:R-:W-:Y:S02]  /*0340*/  R2UR UR5, R2 ;  /* 0x00000000020572ca */ /* 0x004fe400000e0000 */
[----:B------:R-:W-:-:S04]  /*0350*/  IADD3 R2, PT, PT, R4, 0xffffffe, RZ ;  /* 0x0ffffffe04027810 */ /* 0x000fc80007ffe0ff */
[----:B------:R2:W3:Y:S07]  /*0360*/  F2I.FTZ.U32.TRUNC.NTZ R3, R2 ;  /* 0x0000000200037305 */ /* 0x0004ee000021f000 */
[----:B------:R-:W-:Y:S01]  /*0370*/  UIMAD UR7, UR7, UR5, URZ ;  /* 0x00000005070772a4 */ /* 0x000fe2000f8e02ff */
[----:B--2---:R-:W-:-:S03]  /*0380*/  HFMA2 R2, -RZ, RZ, 0, 0 ;  /* 0x00000000ff027431 */ /* 0x004fc600000001ff */
[----:B------:R-:W-:-:S04]  /*0390*/  UIMAD.WIDE.U32 UR4, UR5, UR7, UR4 ;  /* 0x00000007050472a5 */ /* 0x000fc8000f8e0004 */
[----:B-1----:R-:W-:Y:S01]  /*03a0*/  UIMAD.WIDE.U32 UR4, UR5, UR8, URZ ;  /* 0x00000008050472a5 */ /* 0x002fe2000f8e00ff */
[----:B---3--:R-:W-:-:S06]  /*03b0*/  IADD3 R0, PT, PT, RZ, -R3, RZ ;  /* 0x80000003ff007210 */ /* 0x008fcc0007ffe0ff */
[----:B------:R-:W-:Y:S01]  /*03c0*/  UMOV UR7, UR5 ;  /* 0x0000000500077c82 */ /* 0x000fe20008000000 */
[----:B------:R-:W-:Y:S01]  /*03d0*/  R2UR UR5, R3 ;  /* 0x00000000030572ca */ /* 0x000fe200000e0000 */
[----:B------:R-:W-:-:S04]  /*03e0*/  UIADD3 UR4, UPT, UPT, -UR7, URZ, URZ ;  /* 0x000000ff07047290 */ /* 0x000fc8000fffe1ff */
[----:B------:R-:W-:-:S04]  /*03f0*/  UIMAD UR4, UR6, UR4, UR8 ;  /* 0x00000004060472a4 */ /* 0x000fc8000f8e0208 */
[----:B------:R-:W-:-:S11]  /*0400*/  UISETP.GE.U32.AND UP0, UPT, UR4, UR6, UPT ;  /* 0x000000060400728c */ /* 0x000fd6000bf06070 */
[----:B------:R-:W-:Y:S02]  /*0410*/  @UP0 UIADD3 UR4, UPT, UPT, -UR6, UR4, URZ ;  /* 0x0000000406040290 */ /* 0x000fe4000fffe1ff */
[----:B------:R-:W-:Y:S02]  /*0420*/  @UP0 UIADD3 UR7, UPT, UPT, UR7, 0x1, URZ ;  /* 0x0000000107070890 */ /* 0x000fe4000fffe0ff */
[----:B------:R-:W-:-:S03]  /*0430*/  UISETP.GE.U32.AND UP1, UPT, UR4, UR6, UPT ;  /* 0x000000060400728c */ /* 0x000fc6000bf26070 */
[----:B------:R-:W-:Y:S01]  /*0440*/  R2UR UR4, R2 ;  /* 0x00000000020472ca */ /* 0x000fe200000e0000 */
[----:B------:R-:W-:-:S07]  /*0450*/  IMAD R2, R0, R5, RZ ;  /* 0x0000000500027224 */ /* 0x000fce00078e02ff */
[----:B------:R-:W-:Y:S02]  /*0460*/  @UP1 UIADD3 UR7, UPT, UPT, UR7, 0x1, URZ ;  /* 0x0000000107071890 */ /* 0x000fe4000fffe0ff */
[----:B------:R-:W-:-:S03]  /*0470*/  @!UP2 ULOP3.LUT UR7, URZ, UR6, URZ, 0x33, !UPT ;  /* 0x00000006ff07a292 */ /* 0x000fc6000f8e33ff */
[----:B------:R-:W-:Y:S01]  /*0480*/  IMAD.HI.U32 R2, R3, R2, UR4 ;  /* 0x0000000403027e27 */ /* 0x000fe2000f8e0002 */
[----:B------:R-:W-:Y:S02]  /*0490*/  ULOP3.LUT UR12, UR7, UR10, URZ, 0x3c, !UPT ;  /* 0x0000000a070c7292 */ /* 0x000fe4000f8e3cff */
[----:B------:R-:W-:Y:S02]  /*04a0*/  IABS R0, UR7 ;  /* 0x0000000700007c13 */ /* 0x000fe40008000000 */
[----:B------:R-:W-:Y:S02]  /*04b0*/  R2UR UR4, R2 ;  /* 0x00000000020472ca */ /* 0x000fe400000e0000 */
[----:B------:R-:W-:Y:S01]  /*04c0*/  R2UR UR9, R0 ;  /* 0x00000000000972ca */ /* 0x000fe200000e0000 */
[----:B------:R-:W1:-:S12]  /*04d0*/  S2R R2, SR_TID.X ;  /* 0x0000000000027919 */ /* 0x000e580000002100 */
[----:B------:R-:W-:-:S06]  /*04e0*/  UIMAD.WIDE.U32 UR4, UR4, UR9, URZ ;  /* 0x00000009040472a5 */ /* 0x000fcc000f8e00ff */
[----:B------:R-:W-:-:S05]  /*04f0*/  IADD3 R0, PT, PT, RZ, -UR5, RZ ;  /* 0x80000005ff007c10 */ /* 0x000fca000fffe0ff */
[C---:B------:R-:W-:Y:S01]  /*0500*/  IMAD R0, R5.reuse, R0, UR9 ;  /* 0x0000000905007e24 */ /* 0x040fe2000f8e0200 */
[----:B------:R-:W2:Y:S01]  /*0510*/  LDCU UR4, c[0x0][0x3b0] ;  /* 0x00007600ff0477ac */ /* 0x000ea20008000800 */
[----:B------:R-:W-:Y:S03]  /*0520*/  BAR.SYNC.DEFER_BLOCKING 0x0 ;  /* 0x0000000000007b1d */ /* 0x000fe60000010000 */
[----:B------:R-:W-:-:S03]  /*0530*/  ISETP.GT.U32.AND P0, PT, R5, R0, PT ;  /* 0x000000000500720c */ /* 0x000fc60003f04070 */
[----:B------:R-:W3:Y:S10]  /*0540*/  LDCU UR9, c[0x0][0x39c] ;  /* 0x00007380ff0977ac */ /* 0x000ef40008000800 */
[----:B------:R-:W-:Y:S01]  /*0550*/  VOTEU.ANY UP1, P0 ;  /* 0x0000000000ff7886 */ /* 0x000fe20000020100 */
[----:B------:R-:W-:Y:S01]  /*0560*/  PLOP3.LUT P0, PT, PT, PT, UP1, 0x80, 0x8 ;  /* 0x000000000008781c */ /* 0x000fe20003f0f018 */
[----:B--2---:R-:W-:Y:S01]  /*0570*/  UIMAD UR4, UR4, UR11, URZ ;  /* 0x0000000b040472a4 */ /* 0x004fe2000f8e02ff */
[----:B------:R-:W2:Y:S02]  /*0580*/  LDCU UR11, c[0x0][0x3c0] ;  /* 0x00007800ff0b77ac */ /* 0x000ea40008000800 */
[----:B------:R-:W-:-:S02]  /*0590*/  @!UP1 UIADD3 UR5, UPT, UPT, UR5, 0x1, URZ ;  /* 0x0000000105059890 */ /* 0x000fc4000fffe0ff */
[----:B------:R-:W-:-:S07]  /*05a0*/  UISETP.GE.AND UP1, UPT, UR12, URZ, UPT ;  /* 0x000000ff0c00728c */ /* 0x000fce000bf26270 */
[----:B------:R-:W-:-:S04]  /*05b0*/  @!P0 IADD3 R0, PT, PT, R0, -R5, RZ ;  /* 0x8000000500008210 */ /* 0x000fc80007ffe0ff */
[----:B------:R-:W-:Y:S02]  /*05c0*/  ISETP.GE.U32.AND P0, PT, R0, R5, PT ;  /* 0x000000050000720c */ /* 0x000fe40003f06070 */
[----:B------:R-:W1:Y:S11]  /*05d0*/  S2R R0, SR_TID.Y ;  /* 0x0000000000007919 */ /* 0x000e760000002200 */
[----:B------:R-:W-:-:S05]  /*05e0*/  VOTEU.ANY UP0, P0 ;  /* 0x0000000000ff7886 */ /* 0x000fca0000000100 */
[----:B------:R-:W-:Y:S02]  /*05f0*/  @UP0 UIADD3 UR5, UPT, UPT, UR5, 0x1, URZ ;  /* 0x0000000105050890 */ /* 0x000fe4000fffe0ff */
[----:B------:R-:W-:-:S05]  /*0600*/  UISETP.NE.AND UP0, UPT, UR10, URZ, UPT ;  /* 0x000000ff0a00728c */ /* 0x000fca000bf05270 */
[----:B------:R-:W-:Y:S01]  /*0610*/  UMOV UR12, UR5 ;  /* 0x00000005000c7c82 */ /* 0x000fe20008000000 */
[----:B---3--:R-:W-:Y:S02]  /*0620*/  UIMAD UR5, UR4, UR9, URZ ;  /* 0x00000009040572a4 */ /* 0x008fe4000f8e02ff */
[----:B------:R-:W-:Y:S02]  /*0630*/  @!UP1 UIADD3 UR12, UPT, UPT, -UR12, URZ, URZ ;  /* 0x000000ff0c0c9290 */ /* 0x000fe4000fffe1ff */
[----:B------:R-:W-:Y:S02]  /*0640*/  UIADD3 UR4, UPT, UPT, -UR7, URZ, URZ ;  /* 0x000000ff07047290 */ /* 0x000fe4000fffe1ff */
[----:B------:R-:W-:Y:S02]  /*0650*/  @!UP0 ULOP3.LUT UR12, URZ, UR10, URZ, 0x33, !UPT ;  /* 0x0000000aff0c8292 */ /* 0x000fe4000f8e33ff */
[----:B------:R-:W-:Y:S01]  /*0660*/  UISETP.GE.AND UP0, UPT, UR5, 0x1, UPT ;  /* 0x000000010500788c */ /* 0x000fe2000bf06270 */
[----:B-1----:R-:W-:Y:S01]  /*0670*/  LEA.HI R3, R2, R0, RZ, 0x1c ;  /* 0x0000000002037211 */ /* 0x002fe200078fe0ff */
[----:B------:R-:W-:-:S02]  /*0680*/  UIADD3 UR9, UPT, UPT, -UR12, URZ, URZ ;  /* 0x000000ff0c097290 */ /* 0x000fc4000fffe1ff */
[----:B------:R-:W-:Y:S02]  /*0690*/  UIMAD UR6, UR6, UR4, UR8 ;  /* 0x00000004060672a4 */ /* 0x000fe4000f8e0208 */
[----:B------:R-:W-:Y:S02]  /*06a0*/  UIMAD UR4, UR10, UR9, UR7 ;  /* 0x000000090a0472a4 */ /* 0x000fe4000f8e0207 */
[----:B------:R-:W-:Y:S02]  /*06b0*/  USHF.L.U32 UR6, UR6, 0x6, URZ ;  /* 0x0000000606067899 */ /* 0x000fe400080006ff */
[----:B--2---:R-:W-:Y:S01]  /*06c0*/  UIMAD UR11, UR4, UR11, URZ ;  /* 0x0000000b040b72a4 */ /* 0x004fe2000f8e02ff */
[----:B0-----:R-:W-:Y:S11]  /*06d0*/  BRA.U !UP0, `(.L_x_0) ;  /* 0x0000006108a47547 */ /* 0x001ff6000b800000 */
[----:B------:R-:W-:Y:S01]  /*06e0*/  VIMNMX.U32 R0, PT, PT, R3, 0xf0, !PT ;  /* 0x000000f003007848 */ /* 0x000fe20007fe0000 */
[----:B------:R-:W-:Y:S01]  /*06f0*/  UMOV UR4, URZ ;  /* 0x000000ff00047c82 */ /* 0x000fe20008000000 */
[----:B------:R-:W-:Y:S02]  /*0700*/  MOV R6, RZ ;  /* 0x000000ff00067202 */ /* 0x000fe40000000f00 */
[----:B------:R-:W-:-:S07]  /*0710*/  IADD3 R3, PT, PT, R0, 0xf, -R3 ;  /* 0x0000000f00037810 */ /* 0x000fce0007ffe803 */
.L_x_12:
[----:B------:R-:W0:Y:S01]  /*0720*/  S2R R2, SR_TID.X ;  /* 0x0000000000027919 */ /* 0x000e220000002100 */
[----:B------:R-:W1:Y:S01]  /*0730*/  LDCU.64 UR16, c[0x0][0x388] ;  /* 0x00007100ff1077ac */ /* 0x000e620008000a00 */
[----:B------:R-:W-:Y:S01]  /*0740*/  BSSY.RECONVERGENT B0, `(.L_x_1) ;  /* 0x00000d6000007945 */ /* 0x000fe20003800200 */
[----:B0-----:R-:W-:-:S04]  /*0750*/  LOP3.LUT R11, R2, 0xf, RZ, 0xc0, !PT ;  /* 0x0000000f020b7812 */ /* 0x001fc800078ec0ff */
[----:B------:R-:W-:-:S04]  /*0760*/  IADD3 R4, PT, PT, R11, UR4, RZ ;  /* 0x000000040b047c10 */ /* 0x000fc8000fffe0ff */
[----:B------:R-:W-:-:S13]  /*0770*/  ISETP.GE.AND P0, PT, R4, UR5, PT ;  /* 0x0000000504007c0c */ /* 0x000fda000bf06270 */
[----:B-1----:R-:W-:Y:S05]  /*0780*/  @!P0 BRA `(.L_x_2) ;  /* 0x00000000004c8947 */ /* 0x002fea0003800000 */
[----:B------:R-:W0:Y:S02]  /*0790*/  S2R R0, SR_TID.Y ;  /* 0x0000000000007919 */ /* 0x000e240000002200 */
[----:B0-----:R-:W-:-:S04]  /*07a0*/  LEA.HI R4, R2, R0, RZ, 0x1c ;  /* 0x0000000002047211 */ /* 0x001fc800078fe0ff */
[----:B------:R-:W-:-:S13]  /*07b0*/  ISETP.GT.U32.AND P0, PT, R4, 0x3f, PT ;  /* 0x0000003f0400780c */ /* 0x000fda0003f04070 */
[----:B------:R-:W-:Y:S05]  /*07c0*/  @P0 BRA `(.L_x_3) ;  /* 0x0000000c00340947 */ /* 0x000fea0003800000 */
[----:B------:R-:W0:Y:S01]  /*07d0*/  S2UR UR9, SR_CgaCtaId ;  /* 0x00000000000979c3 */ /* 0x000e220000008800 */
[----:B------:R-:W-:Y:S01]  /*07e0*/  SHF.L.U32 R5, R2, 0x2, RZ ;  /* 0x0000000202057819 */ /* 0x000fe200000006ff */
[----:B------:R-:W-:Y:S01]  /*07f0*/  UMOV UR8, 0x400 ;  /* 0x0000040000087882 */ /* 0x000fe20000000000 */
[----:B------:R-:W-:Y:S02]  /*0800*/  BSSY.RECONVERGENT B1, `(.L_x_4) ;  /* 0x000000a000017945 */ /* 0x000fe40003800200 */
[----:B------:R-:W-:-:S05]  /*0810*/  LOP3.LUT R5, R5, 0x3c, RZ, 0xc0, !PT ;  /* 0x0000003c05057812 */ /* 0x000fca00078ec0ff */
[----:B------:R-:W-:Y:S01]  /*0820*/  IMAD R5, R4, 0x44, R5 ;  /* 0x0000004404057824 */ /* 0x000fe200078e0205 */
[----:B0-----:R-:W-:-:S06]  /*0830*/  ULEA UR8, UR9, UR8, 0x18 ;  /* 0x0000000809087291 */ /* 0x001fcc000f8ec0ff */
[----:B------:R-:W-:-:S07]  /*0840*/  IADD3 R5, PT, PT, R5, UR8, RZ ;  /* 0x0000000805057c10 */ /* 0x000fce000fffe0ff */
.L_x_5:
[C---:B------:R-:W-:Y:S01]  /*0850*/  ISETP.GE.U32.AND P0, PT, R4.reuse, 0x30, PT ;  /* 0x000000300400780c */ /* 0x040fe20003f06070 */
[----:B------:R0:W-:Y:S01]  /*0860*/  STS [R5], RZ ;  /* 0x000000ff05007388 */ /* 0x0001e20000000800 */
[----:B------:R-:W-:Y:S02]  /*0870*/  IADD3 R4, PT, PT, R4, 0x10, RZ ;  /* 0x0000001004047810 */ /* 0x000fe40007ffe0ff */
[----:B0-----:R-:W-:-:S09]  /*0880*/  IADD3 R5, PT, PT, R5, 0x440, RZ ;  /* 0x0000044005057810 */ /* 0x001fd20007ffe0ff */
[----:B------:R-:W-:Y:S05]  /*0890*/  @!P0 BRA `(.L_x_5) ;  /* 0xfffffffc00ec8947 */ /* 0x000fea000383ffff */
[----:B------:R-:W-:Y:S05]  /*08a0*/  BSYNC.RECONVERGENT B1 ;  /* 0x0000000000017941 */ /* 0x000fea0003800200 */
.L_x_4:
[----:B------:R-:W-:Y:S05]  /*08b0*/  BRA `(.L_x_3) ;  /* 0x0000000800f87947 */ /* 0x000fea0003800000 */
.L_x_2:
[----:B------:R-:W0:Y:S01]  /*08c0*/  S2R R0, SR_TID.Y ;  /* 0x0000000000007919 */ /* 0x000e220000002200 */
[----:B------:R-:W1:Y:S01]  /*08d0*/  LDC R10, c[0x0][0x3b0] ;  /* 0x0000ec00ff0a7b82 */ /* 0x000e620000000800 */
[----:B------:R-:W-:Y:S01]  /*08e0*/  BSSY.RECONVERGENT B1, `(.L_x_6) ;  /* 0x000001a000017945 */ /* 0x000fe20003800200 */
[----:B0-----:R-:W-:-:S04]  /*08f0*/  LEA.HI R12, R2, R0, RZ, 0x1c ;  /* 0x00000000020c7211 */ /* 0x001fc800078fe0ff */
[----:B------:R-:W-:-:S13]  /*0900*/  ISETP.GT.U32.AND P0, PT, R12, 0x3f, PT ;  /* 0x0000003f0c00780c */ /* 0x000fda0003f04070 */
[----:B-1----:R-:W-:Y:S05]  /*0910*/  @P0 BRA `(.L_x_7) ;  /* 0x0000000000580947 */ /* 0x002fea0003800000 */
[----:B------:R-:W0:Y:S01]  /*0920*/  S2UR UR9, SR_CgaCtaId ;  /* 0x00000000000979c3 */ /* 0x000e220000008800 */
[----:B------:R-:W-:Y:S01]  /*0930*/  UIMAD UR10, UR5, UR6, URZ ;  /* 0x00000006050a72a4 */ /* 0x000fe2000f8e02ff */
[----:B------:R-:W-:Y:S01]  /*0940*/  SHF.L.U32 R5, R2, 0x2, RZ ;  /* 0x0000000202057819 */ /* 0x000fe200000006ff */
[----:B------:R-:W-:Y:S01]  /*0950*/  UMOV UR8, 0x400 ;  /* 0x0000040000087882 */ /* 0x000fe20000000000 */
[----:B------:R-:W-:Y:S02]  /*0960*/  MOV R13, R12 ;  /* 0x0000000c000d7202 */ /* 0x000fe40000000f00 */
[----:B------:R-:W-:Y:S02]  /*0970*/  LOP3.LUT R5, R5, 0x3c, RZ, 0xc0, !PT ;  /* 0x0000003c05057812 */ /* 0x000fe400078ec0ff */
[----:B------:R-:W-:Y:S02]  /*0980*/  IADD3 R75, P0, PT, R4, UR10, RZ ;  /* 0x0000000a044b7c10 */ /* 0x000fe4000ff1e0ff */
[----:B------:R-:W-:-:S04]  /*0990*/  MOV R77, UR10 ;  /* 0x0000000a004d7c02 */ /* 0x000fc80008000f00 */
[----:B------:R-:W-:Y:S01]  /*09a0*/  LEA.HI.X.SX32 R77, R77, RZ, 0x1, P0 ;  /* 0x000000ff4d4d7211 */ /* 0x000fe200000f0eff */
[----:B0-----:R-:W-:-:S06]  /*09b0*/  ULEA UR8, UR9, UR8, 0x18 ;  /* 0x0000000809087291 */ /* 0x001fcc000f8ec0ff */
[----:B------:R-:W-:-:S07]  /*09c0*/  IADD3 R76, PT, PT, R5, UR8, RZ ;  /* 0x00000008054c7c10 */ /* 0x000fce000fffe0ff */
.L_x_8:
[----:B0-----:R-:W-:-:S05]  /*09d0*/  IMAD R4, R13, UR5, RZ ;  /* 0x000000050d047c24 */ /* 0x001fca000f8e02ff */
[----:B------:R-:W-:-:S04]  /*09e0*/  IADD3 R5, P0, PT, R4, R75, RZ ;  /* 0x0000004b04057210 */ /* 0x000fc80007f1e0ff */
[----:B------:R-:W-:Y:S02]  /*09f0*/  IADD3.X R78, PT, PT, RZ, R77, RZ, P0, !PT ;  /* 0x0000004dff4e7210 */ /* 0x000fe400007fe4ff */
[----:B------:R-:W-:-:S04]  /*0a00*/  LEA R4, P0, R5, UR16, 0x2 ;  /* 0x0000001005047c11 */ /* 0x000fc8000f8010ff */
[----:B------:R-:W-:-:S05]  /*0a10*/  LEA.HI.X R5, R5, UR17, R78, 0x2, P0 ;  /* 0x0000001105057c11 */ /* 0x000fca00080f144e */
[----:B------:R-:W2:Y:S01]  /*0a20*/  LDG.E R4, desc[UR14][R4.64] ;  /* 0x0000000e04047981 */ /* 0x000ea2000c1e1900 */
[C---:B------:R-:W-:Y:S01]  /*0a30*/  IMAD R73, R13.reuse, 0x44, R76 ;  /* 0x000000440d497824 */ /* 0x040fe200078e024c */
[C---:B------:R-:W-:Y:S02]  /*0a40*/  ISETP.GE.U32.AND P0, PT, R13.reuse, 0x30, PT ;  /* 0x000000300d00780c */ /* 0x040fe40003f06070 */
[----:B------:R-:W-:Y:S02]  /*0a50*/  IADD3 R13, PT, PT, R13, 0x10, RZ ;  /* 0x000000100d0d7810 */ /* 0x000fe40007ffe0ff */
[----:B--2---:R0:W-:Y:S09]  /*0a60*/  STS [R73], R4 ;  /* 0x0000000449007388 */ /* 0x0041f20000000800 */
[----:B------:R-:W-:Y:S05]  /*0a70*/  @!P0 BRA `(.L_x_8) ;  /* 0xfffffffc00d48947 */ /* 0x000fea000383ffff */
.L_x_7:
[----:B------:R-:W-:Y:S05]  /*0a80*/  BSYNC.RECONVERGENT B1 ;  /* 0x0000000000017941 */ /* 0x000fea0003800200 */
.L_x_6:
[----:B------:R-:W1:Y:S01]  /*0a90*/  LDCU UR8, c[0x0][0x3ac] ;  /* 0x00007580ff0877ac */ /* 0x000e620008000800 */
[----:B------:R-:W-:Y:S01]  /*0aa0*/  IADD3 R76, PT, PT, R11, UR4, RZ ;  /* 0x000000040b4c7c10 */ /* 0x000fe2000fffe0ff */
[----:B------:R-:W2:Y:S01]  /*0ab0*/  LDCU UR9, c[0x0][0x3bc] ;  /* 0x00007780ff0977ac */ /* 0x000ea20008000800 */
[----:B-1----:R-:W-:Y:S01]  /*0ac0*/  IMAD R13, R10, UR8, RZ ;  /* 0x000000080a0d7c24 */ /* 0x002fe2000f8e02ff */
[----:B------:R-:W1:Y:S04]  /*0ad0*/  S2UR UR8, SR_CTAID.X ;  /* 0x00000000000879c3 */ /* 0x000e680000002500 */
[-C--:B------:R-:W-:Y:S02]  /*0ae0*/  IABS R77, R13.reuse ;  /* 0x0000000d004d7213 */ /* 0x080fe40000000000 */
[----:B------:R-:W-:-:S02]  /*0af0*/  IABS R75, R13 ;  /* 0x0000000d004b7213 */ /* 0x000fc40000000000 */
[----:B0-----:R-:W0:Y:S08]  /*0b00*/  I2F.RP R73, R77 ;  /* 0x0000004d00497306 */ /* 0x001e300000209400 */
[----:B0-----:R-:W0:Y:S02]  /*0b10*/  MUFU.RCP R73, R73 ;  /* 0x0000004900497308 */ /* 0x001e240000001000 */
[----:B0-----:R-:W-:-:S06]  /*0b20*/  IADD3 R4, PT, PT, R73, 0xffffffe, RZ ;  /* 0x0ffffffe49047810 */ /* 0x001fcc0007ffe0ff */
[----:B------:R0:W3:Y:S02]  /*0b30*/  F2I.FTZ.U32.TRUNC.NTZ R5, R4 ;  /* 0x0000000400057305 */ /* 0x0000e4000021f000 */
[----:B0-----:R-:W-:Y:S01]  /*0b40*/  HFMA2 R4, -RZ, RZ, 0, 0 ;  /* 0x00000000ff047431 */ /* 0x001fe200000001ff */
[----:B---3--:R-:W-:-:S05]  /*0b50*/  IADD3 R78, PT, PT, RZ, -R5, RZ ;  /* 0x80000005ff4e7210 */ /* 0x008fca0007ffe0ff */
[----:B------:R-:W-:Y:S01]  /*0b60*/  IMAD R11, R78, R77, RZ ;  /* 0x0000004d4e0b7224 */ /* 0x000fe200078e02ff */
[----:B------:R-:W-:-:S03]  /*0b70*/  IABS R78, R76 ;  /* 0x0000004c004e7213 */ /* 0x000fc60000000000 */
[----:B------:R-:W-:Y:S01]  /*0b80*/  IMAD.HI.U32 R5, R5, R11, R4 ;  /* 0x0000000b05057227 */ /* 0x000fe200078e0004 */
[----:B------:R-:W-:Y:S02]  /*0b90*/  IABS R11, R10 ;  /* 0x0000000a000b7213 */ /* 0x000fe40000000000 */
[----:B------:R-:W-:Y:S02]  /*0ba0*/  IADD3 R4, PT, PT, RZ, -R75, RZ ;  /* 0x8000004bff047210 */ /* 0x000fe40007ffe0ff */
[----:B------:R-:W0:Y:S01]  /*0bb0*/  I2F.RP R75, R11 ;  /* 0x0000000b004b7306 */ /* 0x000e220000209400 */
[----:B------:R-:W-:-:S04]  /*0bc0*/  IMAD.HI.U32 R73, R5, R78, RZ ;  /* 0x0000004e05497227 */ /* 0x000fc800078e00ff */
[----:B------:R-:W-:-:S05]  /*0bd0*/  IMAD R4, R73, R4, R78 ;  /* 0x0000000449047224 */ /* 0x000fca00078e024e */
[----:B------:R-:W-:Y:S01]  /*0be0*/  ISETP.GT.U32.AND P1, PT, R77, R4, PT ;  /* 0x000000044d00720c */ /* 0x000fe20003f24070 */
[----:B0-----:R-:W0:-:S12]  /*0bf0*/  MUFU.RCP R75, R75 ;  /* 0x0000004b004b7308 */ /* 0x001e180000001000 */
[-C--:B------:R-:W-:Y:S02]  /*0c00*/  @!P1 IADD3 R4, PT, PT, R4, -R77.reuse, RZ ;  /* 0x8000004d04049210 */ /* 0x080fe40007ffe0ff */
[----:B------:R-:W-:Y:S02]  /*0c10*/  @!P1 IADD3 R73, PT, PT, R73, 0x1, RZ ;  /* 0x0000000149499810 */ /* 0x000fe40007ffe0ff */
[----:B------:R-:W-:Y:S02]  /*0c20*/  ISETP.GE.U32.AND P0, PT, R4, R77, PT ;  /* 0x0000004d0400720c */ /* 0x000fe40003f06070 */
[----:B------:R-:W-:Y:S02]  /*0c30*/  LOP3.LUT R4, R76, R13, RZ, 0x3c, !PT ;  /* 0x0000000d4c047212 */ /* 0x000fe400078e3cff */
[----:B------:R-:W-:Y:S02]  /*0c40*/  ISETP.NE.AND P1, PT, R13, RZ, PT ;  /* 0x000000ff0d00720c */ /* 0x000fe40003f25270 */
[----:B------:R-:W-:-:S02]  /*0c50*/  ISETP.GE.AND P2, PT, R4, RZ, PT ;  /* 0x000000ff0400720c */ /* 0x000fc40003f46270 */
[----:B0-----:R-:W-:-:S05]  /*0c60*/  IADD3 R5, PT, PT, R75, 0xffffffe, RZ ;  /* 0x0ffffffe4b057810 */ /* 0x001fca0007ffe0ff */
[----:B------:R-:W-:Y:S01]  /*0c70*/  @P0 IADD3 R73, PT, PT, R73, 0x1, RZ ;  /* 0x0000000149490810 */ /* 0x000fe20007ffe0ff */
[----:B------:R-:W0:Y:S05]  /*0c80*/  F2I.FTZ.U32.TRUNC.NTZ R5, R5 ;  /* 0x0000000500057305 */ /* 0x000e2a000021f000 */
[----:B------:R-:W-:Y:S02]  /*0c90*/  @!P2 IADD3 R73, PT, PT, -R73, RZ, RZ ;  /* 0x000000ff4949a210 */ /* 0x000fe40007ffe1ff */
[----:B------:R-:W-:-:S04]  /*0ca0*/  @!P1 LOP3.LUT R73, RZ, R13, RZ, 0x33, !PT ;  /* 0x0000000dff499212 */ /* 0x000fc800078e33ff */
[----:B------:R-:W-:Y:S02]  /*0cb0*/  IADD3 R4, PT, PT, -R73, RZ, RZ ;  /* 0x000000ff49047210 */ /* 0x000fe40007ffe1ff */
[----:B0-----:R-:W-:-:S03]  /*0cc0*/  IADD3 R78, PT, PT, RZ, -R5, RZ ;  /* 0x80000005ff4e7210 */ /* 0x001fc60007ffe0ff */
[----:B------:R-:W-:Y:S01]  /*0cd0*/  IMAD R77, R13, R4, R76 ;  /* 0x000000040d4d7224 */ /* 0x000fe200078e024c */
[----:B------:R-:W-:Y:S01]  /*0ce0*/  MOV R4, RZ ;  /* 0x000000ff00047202 */ /* 0x000fe20000000f00 */
[----:B------:R-:W-:-:S03]  /*0cf0*/  IMAD R13, R78, R11, RZ ;  /* 0x0000000b4e0d7224 */ /* 0x000fc600078e02ff */
[----:B------:R-:W-:Y:S01]  /*0d00*/  IABS R75, R77 ;  /* 0x0000004d004b7213 */ /* 0x000fe20000000000 */
[----:B------:R-:W-:-:S03]  /*0d10*/  IMAD.HI.U32 R4, R5, R13, R4 ;  /* 0x0000000d05047227 */ /* 0x000fc600078e0004 */
[----:B------:R-:W-:Y:S01]  /*0d20*/  MOV R5, R75 ;  /* 0x0000004b00057202 */ /* 0x000fe20000000f00 */
[----:B------:R-:W1:Y:S04]  /*0d30*/  LDC R13, c[0x0][0x39c] ;  /* 0x0000e700ff0d7b82 */ /* 0x000e680000000800 */
[----:B------:R-:W-:-:S05]  /*0d40*/  IMAD.HI.U32 R75, R4, R5, RZ ;  /* 0x00000005044b7227 */ /* 0x000fca00078e00ff */
[----:B------:R-:W-:-:S05]  /*0d50*/  IADD3 R4, PT, PT, -R75, RZ, RZ ;  /* 0x000000ff4b047210 */ /* 0x000fca0007ffe1ff */
[----:B------:R-:W-:-:S05]  /*0d60*/  IMAD R4, R11, R4, R5 ;  /* 0x000000040b047224 */ /* 0x000fca00078e0205 */
[----:B------:R-:W-:-:S13]  /*0d70*/  ISETP.GT.U32.AND P1, PT, R11, R4, PT ;  /* 0x000000040b00720c */ /* 0x000fda0003f24070 */
[-C--:B------:R-:W-:Y:S02]  /*0d80*/  @!P1 IADD3 R4, PT, PT, R4, -R11.reuse, RZ ;  /* 0x8000000b04049210 */ /* 0x080fe40007ffe0ff */
[----:B------:R-:W-:Y:S02]  /*0d90*/  @!P1 IADD3 R75, PT, PT, R75, 0x1, RZ ;  /* 0x000000014b4b9810 */ /* 0x000fe40007ffe0ff */
[----:B------:R-:W-:Y:S02]  /*0da0*/  ISETP.GE.U32.AND P0, PT, R4, R11, PT ;  /* 0x0000000b0400720c */ /* 0x000fe40003f06070 */
[----:B------:R-:W0:Y:S01]  /*0db0*/  LDC.64 R4, c[0x0][0x3a0] ;  /* 0x0000e800ff047b82 */ /* 0x000e220000000a00 */
[----:B------:R-:W-:Y:S02]  /*0dc0*/  LOP3.LUT R11, R77, R10, RZ, 0x3c, !PT ;  /* 0x0000000a4d0b7212 */ /* 0x000fe400078e3cff */
[----:B------:R-:W-:Y:S02]  /*0dd0*/  ISETP.NE.AND P1, PT, R10, RZ, PT ;  /* 0x000000ff0a00720c */ /* 0x000fe40003f25270 */
[----:B------:R-:W-:-:S06]  /*0de0*/  ISETP.GE.AND P2, PT, R11, RZ, PT ;  /* 0x000000ff0b00720c */ /* 0x000fcc0003f46270 */
[----:B------:R-:W-:-:S07]  /*0df0*/  @P0 IADD3 R75, PT, PT, R75, 0x1, RZ ;  /* 0x000000014b4b0810 */ /* 0x000fce0007ffe0ff */
[----:B------:R-:W-:Y:S02]  /*0e00*/  @!P2 IADD3 R75, PT, PT, -R75, RZ, RZ ;  /* 0x000000ff4b4ba210 */ /* 0x000fe40007ffe1ff */
[----:B------:R-:W-:Y:S02]  /*0e10*/  @!P1 LOP3.LUT R75, RZ, R10, RZ, 0x33, !PT ;  /* 0x0000000aff4b9212 */ /* 0x000fe400078e33ff */
[----:B------:R-:W-:Y:S02]  /*0e20*/  ISETP.GT.U32.AND P1, PT, R12, 0xff, PT ;  /* 0x000000ff0c00780c */ /* 0x000fe40003f24070 */
[----:B------:R-:W-:Y:S01]  /*0e30*/  IADD3 R11, PT, PT, -R75, RZ, RZ ;  /* 0x000000ff4b0b7210 */ /* 0x000fe20007ffe1ff */
[----:B0-----:R-:W-:Y:S01]  /*0e40*/  IMAD R76, R5, R4, RZ ;  /* 0x00000004054c7224 */ /* 0x001fe200078e02ff */
[----:B--2---:R-:W-:-:S03]  /*0e50*/  MOV R4, UR9 ;  /* 0x0000000900047c02 */ /* 0x004fc60008000f00 */
[----:B------:R-:W-:Y:S02]  /*0e60*/  IMAD R10, R10, R11, R77 ;  /* 0x0000000b0a0a7224 */ /* 0x000fe400078e024d */
[----:B------:R-:W-:Y:S02]  /*0e70*/  IMAD R73, R73, R76, UR11 ;  /* 0x0000000b49497e24 */ /* 0x000fe4000f8e024c */
[----:B-1----:R-:W-:Y:S02]  /*0e80*/  IMAD R11, R13, UR8, RZ ;  /* 0x000000080d0b7c24 */ /* 0x002fe4000f8e02ff */
[----:B------:R-:W-:Y:S01]  /*0e90*/  IMAD R4, R4, UR12, R75 ;  /* 0x0000000c04047c24 */ /* 0x000fe2000f8e024b */
[----:B------:R-:W-:Y:S01]  /*0ea0*/  IADD3 R10, PT, PT, R10, R73, RZ ;  /* 0x000000490a0a7210 */ /* 0x000fe20007ffe0ff */
[----:B------:R-:W-:-:S04]  /*0eb0*/  IMAD R11, R76, R11, RZ ;  /* 0x0000000b4c0b7224 */ /* 0x000fc800078e02ff */
[----:B------:R-:W-:Y:S01]  /*0ec0*/  IMAD R4, R4, R5, R10 ;  /* 0x0000000504047224 */ /* 0x000fe200078e020a */
[----:B------:R-:W-:-:S04]  /*0ed0*/  SHF.L.U32 R11, R11, 0x8, RZ ;  /* 0x000000080b0b7819 */ /* 0x000fc800000006ff */
[----:B------:R-:W-:Y:S02]  /*0ee0*/  IADD3 R73, P0, PT, R4, R11, RZ ;  /* 0x0000000b04497210 */ /* 0x000fe40007f1e0ff */
[----:B------:R-:W-:-:S04]  /*0ef0*/  SHF.R.S32.HI R75, RZ, 0x1f, R11 ;  /* 0x0000001fff4b7819 */ /* 0x000fc8000001140b */
[----:B------:R-:W-:Y:S01]  /*0f00*/  LEA.HI.X.SX32 R75, R4, R75, 0x1, P0 ;  /* 0x0000004b044b7211 */ /* 0x000fe200000f0eff */
[----:B------:R-:W-:Y:S06]  /*0f10*/  @P1 BRA `(.L_x_3) ;  /* 0x0000000400601947 */ /* 0x000fec0003800000 */
[C---:B------:R-:W-:Y:S01]  /*0f20*/  LOP3.LUT R80, R3.reuse, 0x30, RZ, 0xc0, !PT ;  /* 0x0000003003507812 */ /* 0x040fe200078ec0ff */
[----:B------:R-:W-:Y:S01]  /*0f30*/  BSSY.RECONVERGENT B1, `(.L_x_9) ;  /* 0x000002c000017945 */ /* 0x000fe20003800200 */
[----:B------:R-:W-:Y:S02]  /*0f40*/  ISETP.GE.U32.AND P0, PT, R3, 0x30, PT ;  /* 0x000000300300780c */ /* 0x000fe40003f06070 */
[----:B------:R-:W-:Y:S02]  /*0f50*/  ISETP.NE.AND P1, PT, R80, 0x30, PT ;  /* 0x000000305000780c */ /* 0x000fe40003f25270 */
[----:B------:R-:W-:-:S11]  /*0f60*/  MOV R78, R12 ;  /* 0x0000000c004e7202 */ /* 0x000fd60000000f00 */
[----:B------:R-:W-:Y:S05]  /*0f70*/  @!P1 BRA `(.L_x_10) ;  /* 0x00000000009c9947 */ /* 0x000fea0003800000 */
[----:B------:R-:W0:Y:S01]  /*0f80*/  LDC.64 R4, c[0x0][0x380] ;  /* 0x0000e000ff047b82 */ /* 0x000e220000000a00 */
[----:B------:R-:W-:-:S04]  /*0f90*/  IMAD R77, R76, R13, RZ ;  /* 0x0000000d4c4d7224 */ /* 0x000fc800078e02ff */
[----:B------:R-:W-:-:S05]  /*0fa0*/  IMAD R10, R12, R77, RZ ;  /* 0x0000004d0c0a7224 */ /* 0x000fca00078e02ff */
[----:B------:R-:W-:-:S04]  /*0fb0*/  IADD3 R11, P1, PT, R10, R73, RZ ;  /* 0x000000490a0b7210 */ /* 0x000fc80007f3e0ff */
[----:B------:R-:W-:Y:S02]  /*0fc0*/  LEA.HI.X.SX32 R78, R10, R75, 0x1, P1 ;  /* 0x0000004b0a4e7211 */ /* 0x000fe400008f0eff */
[----:B0-----:R-:W-:-:S04]  /*0fd0*/  LEA R10, P1, R11, R4, 0x2 ;  /* 0x000000040b0a7211 */ /* 0x001fc800078210ff */
[----:B------:R-:W-:-:S05]  /*0fe0*/  LEA.HI.X R11, R11, R5, R78, 0x2, P1 ;  /* 0x000000050b0b7211 */ /* 0x000fca00008f144e */
[----:B------:R-:W2:Y:S01]  /*0ff0*/  LDG.E R10, desc[UR14][R10.64] ;  /* 0x0000000e0a0a7981 */ /* 0x000ea2000c1e1900 */
[----:B------:R-:W0:Y:S01]  /*1000*/  S2UR UR9, SR_CgaCtaId ;  /* 0x00000000000979c3 */ /* 0x000e220000008800 */
[----:B------:R-:W-:Y:S01]  /*1010*/  UMOV UR8, 0x400 ;  /* 0x0000040000087882 */ /* 0x000fe20000000000 */
[----:B------:R-:W-:Y:S01]  /*1020*/  SHF.L.U32 R78, R2, 0x2, RZ ;  /* 0x00000002024e7819 */ /* 0x000fe200000006ff */
[----:B------:R-:W-:Y:S01]  /*1030*/  UIADD3 UR8, UPT, UPT, UR8, 0x1100, URZ ;  /* 0x0000110008087890 */ /* 0x000fe2000fffe0ff */
[----:B------:R-:W-:Y:S02]  /*1040*/  LOP3.LUT P1, RZ, R3, 0x30, RZ, 0xc0, !PT ;  /* 0x0000003003ff7812 */ /* 0x000fe4000782c0ff */
[----:B------:R-:W-:Y:S01]  /*1050*/  LOP3.LUT R78, R78, 0x3c, RZ, 0xc0, !PT ;  /* 0x0000003c4e4e7812 */ /* 0x000fe200078ec0ff */
[----:B0-----:R-:W-:-:S06]  /*1060*/  ULEA UR8, UR9, UR8, 0x18 ;  /* 0x0000000809087291 */ /* 0x001fcc000f8ec0ff */
[----:B------:R-:W-:Y:S02]  /*1070*/  IADD3 R79, PT, PT, R78, UR8, RZ ;  /* 0x000000084e4f7c10 */ /* 0x000fe4000fffe0ff */
[----:B------:R-:W-:-:S03]  /*1080*/  IADD3 R78, PT, PT, R12, 0x10, RZ ;  /* 0x000000100c4e7810 */ /* 0x000fc60007ffe0ff */
[----:B------:R-:W-:-:S05]  /*1090*/  IMAD R79, R12, 0x44, R79 ;  /* 0x000000440c4f7824 */ /* 0x000fca00078e024f */
[----:B--2---:R0:W-:Y:S01]  /*10a0*/  STS [R79], R10 ;  /* 0x0000000a4f007388 */ /* 0x0041e20000000800 */
[----:B------:R-:W-:Y:S05]  /*10b0*/  @!P1 BRA `(.L_x_10) ;  /* 0x00000000004c9947 */ /* 0x000fea0003800000 */
[----:B------:R-:W-:Y:S02]  /*10c0*/  ISETP.NE.AND P1, PT, R80, 0x10, PT ;  /* 0x000000105000780c */ /* 0x000fe40003f25270 */
[----:B0-----:R-:W-:-:S05]  /*10d0*/  SHF.L.U32 R10, R77, 0x4, RZ ;  /* 0x000000044d0a7819 */ /* 0x001fca00000006ff */
[----:B------:R-:W-:-:S06]  /*10e0*/  IMAD R10, R12, R77, R10 ;  /* 0x0000004d0c0a7224 */ /* 0x000fcc00078e020a */
[----:B------:R-:W-:-:S05]  /*10f0*/  @P1 SHF.L.U32 R11, R77, 0x5, RZ ;  /* 0x000000054d0b1819 */ /* 0x000fca00000006ff */
[----:B------:R-:W-:Y:S01]  /*1100*/  @P1 IMAD R78, R12, R77, R11 ;  /* 0x0000004d0c4e1224 */ /* 0x000fe200078e020b */
[----:B------:R-:W-:-:S04]  /*1110*/  IADD3 R11, P3, PT, R10, R73, RZ ;  /* 0x000000490a0b7210 */ /* 0x000fc80007f7e0ff */
[----:B------:R-:W-:Y:S02]  /*1120*/  @P1 IADD3 R77, P2, PT, R78, R73, RZ ;  /* 0x000000494e4d1210 */ /* 0x000fe40007f5e0ff */
[-C--:B------:R-:W-:Y:S02]  /*1130*/  LEA.HI.X.SX32 R80, R10, R75.reuse, 0x1, P3 ;  /* 0x0000004b0a507211 */ /* 0x080fe400018f0eff */
[-C--:B------:R-:W-:Y:S02]  /*1140*/  LEA R10, P3, R11, R4.reuse, 0x2 ;  /* 0x000000040b0a7211 */ /* 0x080fe400078610ff */
[----:B------:R-:W-:Y:S02]  /*1150*/  @P1 LEA.HI.X.SX32 R78, R78, R75, 0x1, P2 ;  /* 0x0000004b4e4e1211 */ /* 0x000fe400010f0eff */
[----:B------:R-:W-:Y:S02]  /*1160*/  @P1 LEA R4, P2, R77, R4, 0x2 ;  /* 0x000000044d041211 */ /* 0x000fe400078410ff */
[----:B------:R-:W-:-:S02]  /*1170*/  LEA.HI.X R11, R11, R5, R80, 0x2, P3 ;  /* 0x000000050b0b7211 */ /* 0x000fc400018f1450 */
[----:B------:R-:W-:-:S03]  /*1180*/  @P1 LEA.HI.X R5, R77, R5, R78, 0x2, P2 ;  /* 0x000000054d051211 */ /* 0x000fc600010f144e */
[----:B------:R-:W2:Y:S04]  /*1190*/  LDG.E R10, desc[UR14][R10.64] ;  /* 0x0000000e0a0a7981 */ /* 0x000ea8000c1e1900 */
[----:B------:R-:W3:Y:S01]  /*11a0*/  @P1 LDG.E R4, desc[UR14][R4.64] ;  /* 0x0000000e04041981 */ /* 0x000ee2000c1e1900 */
[C---:B------:R-:W-:Y:S02]  /*11b0*/  IADD3 R78, PT, PT, R12.reuse, 0x20, RZ ;  /* 0x000000200c4e7810 */ /* 0x040fe40007ffe0ff */
[----:B------:R-:W-:Y:S01]  /*11c0*/  @P1 IADD3 R78, PT, PT, R12, 0x30, RZ ;  /* 0x000000300c4e1810 */ /* 0x000fe20007ffe0ff */
[----:B--2---:R1:W-:Y:S04]  /*11d0*/  STS [R79+0x440], R10 ;  /* 0x0004400a4f007388 */ /* 0x0043e80000000800 */
[----:B---3--:R1:W-:Y:S02]  /*11e0*/  @P1 STS [R79+0x880], R4 ;  /* 0x000880044f001388 */ /* 0x0083e40000000800 */
.L_x_10:
[----:B------:R-:W-:Y:S05]  /*11f0*/  BSYNC.RECONVERGENT B1 ;  /* 0x0000000000017941 */ /* 0x000fea0003800200 */
.L_x_9:
[----:B------:R-:W-:Y:S05]  /*1200*/  @!P0 BRA `(.L_x_3) ;  /* 0x0000000000a48947 */ /* 0x000fea0003800000 */
[----:B------:R-:W2:Y:S01]  /*1210*/  S2UR UR9, SR_CgaCtaId ;  /* 0x00000000000979c3 */ /* 0x000ea20000008800 */
[----:B------:R-:W-:Y:S01]  /*1220*/  UMOV UR8, 0x400 ;  /* 0x0000040000087882 */ /* 0x000fe20000000000 */
[----:B-1----:R-:W-:Y:S01]  /*1230*/  SHF.L.U32 R4, R2, 0x2, RZ ;  /* 0x0000000202047819 */ /* 0x002fe200000006ff */
[----:B------:R-:W-:Y:S01]  /*1240*/  UIADD3 UR8, UPT, UPT, UR8, 0x1100, URZ ;  /* 0x0000110008087890 */ /* 0x000fe2000fffe0ff */
[----:B------:R-:W-:Y:S02]  /*1250*/  IMAD R81, R76, R13, RZ ;  /* 0x0000000d4c517224 */ /* 0x000fe400078e02ff */
[----:B------:R-:W-:Y:S01]  /*1260*/  LOP3.LUT R4, R4, 0x3c, RZ, 0xc0, !PT ;  /* 0x0000003c04047812 */ /* 0x000fe200078ec0ff */
[----:B--2---:R-:W-:-:S06]  /*1270*/  ULEA UR8, UR9, UR8, 0x18 ;  /* 0x0000000809087291 */ /* 0x004fcc000f8ec0ff */
[----:B0-----:R-:W-:-:S07]  /*1280*/  IADD3 R79, PT, PT, R4, UR8, RZ ;  /* 0x00000008044f7c10 */ /* 0x001fce000fffe0ff */
.L_x_11:
[----:B------:R-:W0:Y:S01]  /*1290*/  LDCU.64 UR8, c[0x0][0x380] ;  /* 0x00007000ff0877ac */ /* 0x000e220008000a00 */
[----:B--2---:R-:W-:-:S05]  /*12a0*/  IMAD R4, R81, R78, RZ ;  /* 0x0000004e51047224 */ /* 0x004fca00078e02ff */
[C---:B------:R-:W-:Y:S02]  /*12b0*/  IADD3 R5, P0, PT, R4.reuse, R73, RZ ;  /* 0x0000004904057210 */ /* 0x040fe40007f1e0ff */
[CC--:B------:R-:W-:Y:S02]  /*12c0*/  LEA R10, R81.reuse, R4.reuse, 0x4 ;  /* 0x00000004510a7211 */ /* 0x0c0fe400078e20ff */
[C---:B------:R-:W-:Y:S02]  /*12d0*/  LEA R80, R81.reuse, R4, 0x5 ;  /* 0x0000000451507211 */ /* 0x040fe400078e28ff */
[----:B------:R-:W-:Y:S02]  /*12e0*/  LEA.HI.X.SX32 R12, R4, R75, 0x1, P0 ;  /* 0x0000004b040c7211 */ /* 0x000fe400000f0eff */
[----:B------:R-:W-:Y:S02]  /*12f0*/  IADD3 R13, P1, PT, R10, R73, RZ ;  /* 0x000000490a0d7210 */ /* 0x000fe40007f3e0ff */
[----:B------:R-:W-:-:S02]  /*1300*/  LEA R4, R81, R80, 0x4 ;  /* 0x0000005051047211 */ /* 0x000fc400078e20ff */
[C---:B0-----:R-:W-:Y:S02]  /*1310*/  LEA R76, P0, R5.reuse, UR8, 0x2 ;  /* 0x00000008054c7c11 */ /* 0x041fe4000f8010ff */
[----:B------:R-:W-:Y:S02]  /*1320*/  IADD3 R11, P2, PT, R80, R73, RZ ;  /* 0x00000049500b7210 */ /* 0x000fe40007f5e0ff */
[----:B------:R-:W-:Y:S02]  /*1330*/  LEA.HI.X R77, R5, UR9, R12, 0x2, P0 ;  /* 0x00000009054d7c11 */ /* 0x000fe400080f140c */
[----:B------:R-:W-:Y:S02]  /*1340*/  LEA.HI.X.SX32 R84, R10, R75, 0x1, P1 ;  /* 0x0000004b0a547211 */ /* 0x000fe400008f0eff */
[----:B------:R-:W-:Y:S01]  /*1350*/  LEA R12, P0, R13, UR8, 0x2 ;  /* 0x000000080d0c7c11 */ /* 0x000fe2000f8010ff */
[----:B------:R-:W2:Y:S01]  /*1360*/  LDG.E R76, desc[UR14][R76.64] ;  /* 0x0000000e4c4c7981 */ /* 0x000ea2000c1e1900 */
[----:B------:R-:W-:-:S02]  /*1370*/  IADD3 R5, P3, PT, R4, R73, RZ ;  /* 0x0000004904057210 */ /* 0x000fc40007f7e0ff */
[-C--:B------:R-:W-:Y:S02]  /*1380*/  LEA.HI.X.SX32 R82, R80, R75.reuse, 0x1, P2 ;  /* 0x0000004b50527211 */ /* 0x080fe400010f0eff */
[----:B------:R-:W-:Y:S02]  /*1390*/  LEA.HI.X R13, R13, UR9, R84, 0x2, P0 ;  /* 0x000000090d0d7c11 */ /* 0x000fe400080f1454 */
[----:B------:R-:W-:Y:S02]  /*13a0*/  LEA.HI.X.SX32 R80, R4, R75, 0x1, P3 ;  /* 0x0000004b04507211 */ /* 0x000fe400018f0eff */
[----:B------:R-:W-:Y:S01]  /*13b0*/  LEA R10, P1, R11, UR8, 0x2 ;  /* 0x000000080b0a7c11 */ /* 0x000fe2000f8210ff */
[----:B------:R-:W3:Y:S01]  /*13c0*/  LDG.E R12, desc[UR14][R12.64] ;  /* 0x0000000e0c0c7981 */ /* 0x000ee2000c1e1900 */
[----:B------:R-:W-:Y:S02]  /*13d0*/  LEA R4, P0, R5, UR8, 0x2 ;  /* 0x0000000805047c11 */ /* 0x000fe4000f8010ff */
[----:B------:R-:W-:-:S02]  /*13e0*/  LEA.HI.X R11, R11, UR9, R82, 0x2, P1 ;  /* 0x000000090b0b7c11 */ /* 0x000fc400088f1452 */
[----:B------:R-:W-:-:S03]  /*13f0*/  LEA.HI.X R5, R5, UR9, R80, 0x2, P0 ;  /* 0x0000000905057c11 */ /* 0x000fc600080f1450 */
[----:B------:R-:W4:Y:S04]  /*1400*/  LDG.E R10, desc[UR14][R10.64] ;  /* 0x0000000e0a0a7981 */ /* 0x000f28000c1e1900 */
[----:B------:R-:W5:Y:S01]  /*1410*/  LDG.E R4, desc[UR14][R4.64] ;  /* 0x0000000e04047981 */ /* 0x000f62000c1e1900 */
[C---:B------:R-:W-:Y:S01]  /*1420*/  IMAD R83, R78.reuse, 0x44, R79 ;  /* 0x000000444e537824 */ /* 0x040fe200078e024f */
[C---:B------:R-:W-:Y:S02]  /*1430*/  ISETP.GE.U32.AND P0, PT, R78.reuse, 0xc0, PT ;  /* 0x000000c04e00780c */ /* 0x040fe40003f06070 */
[----:B------:R-:W-:Y:S02]  /*1440*/  IADD3 R78, PT, PT, R78, 0x40, RZ ;  /* 0x000000404e4e7810 */ /* 0x000fe40007ffe0ff */
[----:B--2---:R2:W-:Y:S04]  /*1450*/  STS [R83], R76 ;  /* 0x0000004c53007388 */ /* 0x0045e80000000800 */
[----:B---3--:R2:W-:Y:S04]  /*1460*/  STS [R83+0x440], R12 ;  /* 0x0004400c53007388 */ /* 0x0085e80000000800 */
[----:B----4-:R2:W-:Y:S04]  /*1470*/  STS [R83+0x880], R10 ;  /* 0x0008800a53007388 */ /* 0x0105e80000000800 */
[----:B-----5:R2:W-:Y:S01]  /*1480*/  STS [R83+0xcc0], R4 ;  /* 0x000cc00453007388 */ /* 0x0205e20000000800 */
[----:B------:R-:W-:Y:S05]  /*1490*/  @!P0 BRA `(.L_x_11) ;  /* 0xfffffffc007c8947 */ /* 0x000fea000383ffff */
.L_x_3:
[----:B------:R-:W-:Y:S05]  /*14a0*/  BSYNC.RECONVERGENT B0 ;  /* 0x0000000000007941 */ /* 0x000fea0003800200 */
.L_x_1:
[----:B012---:R-:W0:Y:S01]  /*14b0*/  S2R R10, SR_CgaCtaId ;  /* 0x00000000000a7919 */ /* 0x007e220000008800 */
[----:B------:R-:W-:Y:S01]  /*14c0*/  MOV R4, 0x400 ;  /* 0x0000040000047802 */ /* 0x000fe20000000f00 */
[----:B------:R-:W-:Y:S01]  /*14d0*/  UIADD3 UR4, UPT, UPT, UR4, 0x10, URZ ;  /* 0x0000001004047890 */ /* 0x000fe2000fffe0ff */
[----:B------:R-:W-:Y:S02]  /*14e0*/  BAR.SYNC.DEFER_BLOCKING 0x0 ;  /* 0x0000000000007b1d */ /* 0x000fe40000010000 */
[----:B------:R-:W-:Y:S01]  /*14f0*/  IADD3 R5, PT, PT, R4, 0x1100, RZ ;  /* 0x0000110004057810 */ /* 0x000fe20007ffe0ff */
[----:B------:R-:W-:Y:S01]  /*1500*/  UISETP.GE.AND UP0, UPT, UR4, UR5, UPT ;  /* 0x000000050400728c */ /* 0x000fe2000bf06270 */
[C---:B0-----:R-:W-:Y:S02]  /*1510*/  LEA R13, R10.reuse, R4, 0x18 ;  /* 0x000000040a0d7211 */ /* 0x041fe400078ec0ff */
[----:B------:R-:W-:-:S03]  /*1520*/  LEA R11, R10, R5, 0x18 ;  /* 0x000000050a0b7211 */ /* 0x000fc600078ec0ff */
[----:B------:R-:W-:Y:S02]  /*1530*/  IMAD R5, R0, 0x44, R13 ;  /* 0x0000004400057824 */ /* 0x000fe400078e020d */
[----:B------:R-:W-:-:S03]  /*1540*/  IMAD R4, R2, 0x44, R11 ;  /* 0x0000004402047824 */ /* 0x000fc600078e020b */
[----:B------:R-:W-:Y:S04]  /*1550*/  LDS R13, [R5] ;  /* 0x00000000050d7984 */ /* 0x000fe80000000800 */
[----:B------:R-:W0:Y:S04]  /*1560*/  LDS R73, [R4] ;  /* 0x0000000004497984 */ /* 0x000e280000000800 */
[----:B------:R-:W1:Y:S04]  /*1570*/  LDS R12, [R5+0x440] ;  /* 0x00044000050c7984 */ /* 0x000e680000000800 */
[----:B------:R-:W2:Y:S04]  /*1580*/  LDS R11, [R5+0x880] ;  /* 0x00088000050b7984 */ /* 0x000ea80000000800 */
[----:B------:R-:W3:Y:S04]  /*1590*/  LDS R10, [R5+0xcc0] ;  /* 0x000cc000050a7984 */ /* 0x000ee80000000800 */
[----:B------:R-:W4:Y:S04]  /*15a0*/  LDS R81, [R4+0x880] ;  /* 0x0008800004517984 */ /* 0x000f280000000800 */
[----:B------:R-:W5:Y:S04]  /*15b0*/  LDS R80, [R4+0xcc0] ;  /* 0x000cc00004507984 */ /* 0x000f680000000800 */
[----:B------:R-:W5:Y:S04]  /*15c0*/  LDS R79, [R4+0x1100] ;  /* 0x00110000044f7984 */ /* 0x000f680000000800 */
[----:B------:R-:W5:Y:S04]  /*15d0*/  LDS R78, [R4+0x1540] ;  /* 0x00154000044e7984 */ /* 0x000f680000000800 */
[----:B------:R-:W5:Y:S04]  /*15e0*/  LDS R82, [R4+0x1980] ;  /* 0x0019800004527984 */ /* 0x000f680000000800 */
[----:B------:R-:W5:Y:S01]  /*15f0*/  LDS R77, [R4+0x1dc0] ;  /* 0x001dc000044d7984 */ /* 0x000f620000000800 */
[----:B0-----:R-:W-:-:S03]  /*1600*/  FFMA R14, R73, R13, R14 ;  /* 0x0000000d490e7223 */ /* 0x001fc6000000000e */
[----:B------:R-:W0:Y:S01]  /*1610*/  LDS R76, [R4+0x2200] ;  /* 0x00220000044c7984 */ /* 0x000e220000000800 */
[----:B-1----:R-:W-:-:S03]  /*1620*/  FFMA R15, R73, R12, R15 ;  /* 0x0000000c490f7223 */ /* 0x002fc6000000000f */
[----:B------:R-:W1:Y:S01]  /*1630*/  LDS R75, [R4+0x2640] ;  /* 0x00264000044b7984 */ /* 0x000e620000000800 */
[----:B--2---:R-:W-:-:S03]  /*1640*/  FFMA R16, R73, R11, R16 ;  /* 0x0000000b49107223 */ /* 0x004fc60000000010 */
[----:B------:R-:W2:Y:S01]  /*1650*/  LDS R83, [R4+0x440] ;  /* 0x0004400004537984 */ /* 0x000ea20000000800 */
[----:B---3--:R-:W-:-:S03]  /*1660*/  FFMA R17, R73, R10, R17 ;  /* 0x0000000a49117223 */ /* 0x008fc60000000011 */
[----:B------:R-:W-:Y:S01]  /*1670*/  LDS R85, [R4+0x4] ;  /* 0x0000040004557984 */ /* 0x000fe20000000800 */
[-C--:B----4-:R-:W-:Y:S01]  /*1680*/  FFMA R22, R13, R81.reuse, R22 ;  /* 0x000000510d167223 */ /* 0x090fe20000000016 */
[-C--:B------:R-:W-:Y:S01]  /*1690*/  FFMA R23, R12, R81.reuse, R23 ;  /* 0x000000510c177223 */ /* 0x080fe20000000017 */
[-C--:B------:R-:W-:Y:S01]  /*16a0*/  FFMA R24, R11, R81.reuse, R24 ;  /* 0x000000510b187223 */ /* 0x080fe20000000018 */
[----:B------:R-:W-:Y:S01]  /*16b0*/  FFMA R25, R10, R81, R25 ;  /* 0x000000510a197223 */ /* 0x000fe20000000019 */
[----:B------:R-:W3:Y:S01]  /*16c0*/  LDS R73, [R4+0x2a80] ;  /* 0x002a800004497984 */ /* 0x000ee20000000800 */
[-C--:B-----5:R-:W-:Y:S01]  /*16d0*/  FFMA R26, R13, R80.reuse, R26 ;  /* 0x000000500d1a7223 */ /* 0x0a0fe2000000001a */
[-C--:B------:R-:W-:Y:S01]  /*16e0*/  FFMA R27, R12, R80.reuse, R27 ;  /* 0x000000500c1b7223 */ /* 0x080fe2000000001b */
[-C--:B------:R-:W-:Y:S01]  /*16f0*/  FFMA R28, R11, R80.reuse, R28 ;  /* 0x000000500b1c7223 */ /* 0x080fe2000000001c */
[----:B------:R-:W4:Y:S01]  /*1700*/  LDS R81, [R4+0x2ec0] ;  /* 0x002ec00004517984 */ /* 0x000f220000000800 */
[----:B------:R-:W-:Y:S01]  /*1710*/  FFMA R29, R10, R80, R29 ;  /* 0x000000500a1d7223 */ /* 0x000fe2000000001d */
[-C--:B------:R-:W-:Y:S01]  /*1720*/  FFMA R30, R13, R79.reuse, R30 ;  /* 0x0000004f0d1e7223 */ /* 0x080fe2000000001e */
[-C--:B------:R-:W-:Y:S01]  /*1730*/  FFMA R31, R12, R79.reuse, R31 ;  /* 0x0000004f0c1f7223 */ /* 0x080fe2000000001f */
[-C--:B------:R-:W-:Y:S01]  /*1740*/  FFMA R32, R11, R79.reuse, R32 ;  /* 0x0000004f0b207223 */ /* 0x080fe20000000020 */
[----:B------:R-:W-:Y:S01]  /*1750*/  FFMA R33, R10, R79, R33 ;  /* 0x0000004f0a217223 */ /* 0x000fe20000000021 */
[-C--:B------:R-:W-:Y:S01]  /*1760*/  FFMA R34, R13, R78.reuse, R34 ;  /* 0x0000004e0d227223 */ /* 0x080fe20000000022 */
[-C--:B------:R-:W-:Y:S01]  /*1770*/  FFMA R35, R12, R78.reuse, R35 ;  /* 0x0000004e0c237223 */ /* 0x080fe20000000023 */
[-C--:B------:R-:W-:Y:S01]  /*1780*/  FFMA R36, R11, R78.reuse, R36 ;  /* 0x0000004e0b247223 */ /* 0x080fe20000000024 */
[----:B------:R-:W-:Y:S01]  /*1790*/  FFMA R37, R10, R78, R37 ;  /* 0x0000004e0a257223 */ /* 0x000fe20000000025 */
[----:B------:R-:W5:Y:S01]  /*17a0*/  LDS R80, [R4+0x3300] ;  /* 0x0033000004507984 */ /* 0x000f620000000800 */
[-C--:B------:R-:W-:Y:S01]  /*17b0*/  FFMA R38, R13, R82.reuse, R38 ;  /* 0x000000520d267223 */ /* 0x080fe20000000026 */
[-C--:B------:R-:W-:Y:S01]  /*17c0*/  FFMA R39, R12, R82.reuse, R39 ;  /* 0x000000520c277223 */ /* 0x080fe20000000027 */
[-C--:B------:R-:W-:Y:S01]  /*17d0*/  FFMA R40, R11, R82.reuse, R40 ;  /* 0x000000520b287223 */ /* 0x080fe20000000028 */
[----:B------:R-:W5:Y:S01]  /*17e0*/  LDS R79, [R4+0x3740] ;  /* 0x00374000044f7984 */ /* 0x000f620000000800 */
[----:B------:R-:W-:Y:S01]  /*17f0*/  FFMA R41, R10, R82, R41 ;  /* 0x000000520a297223 */ /* 0x000fe20000000029 */
[-C--:B------:R-:W-:Y:S01]  /*1800*/  FFMA R42, R13, R77.reuse, R42 ;  /* 0x0000004d0d2a7223 */ /* 0x080fe2000000002a */
[-C--:B------:R-:W-:Y:S01]  /*1810*/  FFMA R43, R12, R77.reuse, R43 ;  /* 0x0000004d0c2b7223 */ /* 0x080fe2000000002b */
[----:B------:R-:W5:Y:S01]  /*1820*/  LDS R78, [R4+0x3b80] ;  /* 0x003b8000044e7984 */ /* 0x000f620000000800 */
[-C--:B------:R-:W-:Y:S01]  /*1830*/  FFMA R44, R11, R77.reuse, R44 ;  /* 0x0000004d0b2c7223 */ /* 0x080fe2000000002c */
[----:B------:R-:W-:Y:S01]  /*1840*/  FFMA R45, R10, R77, R45 ;  /* 0x0000004d0a2d7223 */ /* 0x000fe2000000002d */
[-C--:B0-----:R-:W-:Y:S01]  /*1850*/  FFMA R46, R13, R76.reuse, R46 ;  /* 0x0000004c0d2e7223 */ /* 0x081fe2000000002e */
[-C--:B------:R-:W-:Y:S01]  /*1860*/  FFMA R47, R12, R76.reuse, R47 ;  /* 0x0000004c0c2f7223 */ /* 0x080fe2000000002f */
[-C--:B------:R-:W-:Y:S01]  /*1870*/  FFMA R48, R11, R76.reuse, R48 ;  /* 0x0000004c0b307223 */ /* 0x080fe20000000030 */
[----:B------:R-:W-:Y:S01]  /*1880*/  FFMA R49, R10, R76, R49 ;  /* 0x0000004c0a317223 */ /* 0x000fe20000000031 */
[-C--:B-1----:R-:W-:Y:S01]  /*1890*/  FFMA R50, R13, R75.reuse, R50 ;  /* 0x0000004b0d327223 */ /* 0x082fe20000000032 */
[-C--:B------:R-:W-:Y:S01]  /*18a0*/  FFMA R51, R12, R75.reuse, R51 ;  /* 0x0000004b0c337223 */ /* 0x080fe20000000033 */
[-C--:B------:R-:W-:Y:S01]  /*18b0*/  FFMA R52, R11, R75.reuse, R52 ;  /* 0x0000004b0b347223 */ /* 0x080fe20000000034 */
[----:B------:R-:W-:Y:S01]  /*18c0*/  FFMA R53, R10, R75, R53 ;  /* 0x0000004b0a357223 */ /* 0x000fe20000000035 */
[----:B------:R-:W0:Y:S01]  /*18d0*/  LDS R82, [R4+0x3fc0] ;  /* 0x003fc00004527984 */ /* 0x000e220000000800 */
[-C--:B--2---:R-:W-:Y:S01]  /*18e0*/  FFMA R18, R13, R83.reuse, R18 ;  /* 0x000000530d127223 */ /* 0x084fe20000000012 */
[-C--:B------:R-:W-:Y:S01]  /*18f0*/  FFMA R19, R12, R83.reuse, R19 ;  /* 0x000000530c137223 */ /* 0x080fe20000000013 */
[-C--:B------:R-:W-:Y:S01]  /*1900*/  FFMA R20, R11, R83.reuse, R20 ;  /* 0x000000530b147223 */ /* 0x080fe20000000014 */
[----:B------:R-:W1:Y:S01]  /*1910*/  LDS R77, [R5+0x4] ;  /* 0x00000400054d7984 */ /* 0x000e620000000800 */
[----:B------:R-:W-:Y:S01]  /*1920*/  FFMA R21, R10, R83, R21 ;  /* 0x000000530a157223 */ /* 0x000fe20000000015 */
[-C--:B---3--:R-:W-:Y:S01]  /*1930*/  FFMA R54, R13, R73.reuse, R54 ;  /* 0x000000490d367223 */ /* 0x088fe20000000036 */
[-C--:B------:R-:W-:Y:S01]  /*1940*/  FFMA R55, R12, R73.reuse, R55 ;  /* 0x000000490c377223 */ /* 0x080fe20000000037 */
[-C--:B------:R-:W-:Y:S01]  /*1950*/  FFMA R56, R11, R73.reuse, R56 ;  /* 0x000000490b387223 */ /* 0x080fe20000000038 */
[----:B------:R-:W-:Y:S01]  /*1960*/  FFMA R74, R10, R73, R74 ;  /* 0x000000490a4a7223 */ /* 0x000fe2000000004a */
[-C--:B----4-:R-:W-:Y:S01]  /*1970*/  FFMA R72, R13, R81.reuse, R72 ;  /* 0x000000510d487223 */ /* 0x090fe20000000048 */
[-C--:B------:R-:W-:Y:S01]  /*1980*/  FFMA R71, R12, R81.reuse, R71 ;  /* 0x000000510c477223 */ /* 0x080fe20000000047 */
[-C--:B------:R-:W-:Y:S01]  /*1990*/  FFMA R70, R11, R81.reuse, R70 ;  /* 0x000000510b467223 */ /* 0x080fe20000000046 */
[----:B------:R-:W-:Y:S01]  /*19a0*/  FFMA R69, R10, R81, R69 ;  /* 0x000000510a457223 */ /* 0x000fe20000000045 */
[----:B------:R-:W2:Y:S04]  /*19b0*/  LDS R76, [R5+0x444] ;  /* 0x00044400054c7984 */ /* 0x000ea80000000800 */
[----:B------:R-:W3:Y:S01]  /*19c0*/  LDS R75, [R5+0x884] ;  /* 0x00088400054b7984 */ /* 0x000ee20000000800 */
[-C--:B-----5:R-:W-:Y:S01]  /*19d0*/  FFMA R68, R13, R80.reuse, R68 ;  /* 0x000000500d447223 */ /* 0x0a0fe20000000044 */
[----:B------:R-:W-:-:S02]  /*19e0*/  FFMA R67, R12, R80, R67 ;  /* 0x000000500c437223 */ /* 0x000fc40000000043 */
[----:B------:R-:W4:Y:S01]  /*19f0*/  LDS R73, [R5+0xcc4] ;  /* 0x000cc40005497984 */ /* 0x000f220000000800 */
[-C--:B------:R-:W-:Y:S01]  /*1a00*/  FFMA R66, R11, R80.reuse, R66 ;  /* 0x000000500b427223 */ /* 0x080fe20000000042 */
[----:B------:R-:W-:Y:S01]  /*1a10*/  FFMA R65, R10, R80, R65 ;  /* 0x000000500a417223 */ /* 0x000fe20000000041 */
[-C--:B------:R-:W-:Y:S01]  /*1a20*/  FFMA R64, R13, R79.reuse, R64 ;  /* 0x0000004f0d407223 */ /* 0x080fe20000000040 */
[----:B------:R-:W5:Y:S01]  /*1a30*/  LDS R81, [R4+0x884] ;  /* 0x0008840004517984 */ /* 0x000f620000000800 */
[-C--:B------:R-:W-:Y:S01]  /*1a40*/  FFMA R63, R12, R79.reuse, R63 ;  /* 0x0000004f0c3f7223 */ /* 0x080fe2000000003f */
[-C--:B------:R-:W-:Y:S01]  /*1a50*/  FFMA R62, R11, R79.reuse, R62 ;  /* 0x0000004f0b3e7223 */ /* 0x080fe2000000003e */
[----:B------:R-:W-:Y:S01]  /*1a60*/  FFMA R61, R10, R79, R61 ;  /* 0x0000004f0a3d7223 */ /* 0x000fe2000000003d */
[-C--:B------:R-:W-:Y:S01]  /*1a70*/  FFMA R60, R13, R78.reuse, R60 ;  /* 0x0000004e0d3c7223 */ /* 0x080fe2000000003c */
[-C--:B------:R-:W-:Y:S01]  /*1a80*/  FFMA R59, R12, R78.reuse, R59 ;  /* 0x0000004e0c3b7223 */ /* 0x080fe2000000003b */
[-C--:B------:R-:W-:Y:S01]  /*1a90*/  FFMA R58, R11, R78.reuse, R58 ;  /* 0x0000004e0b3a7223 */ /* 0x080fe2000000003a */
[----:B------:R-:W-:Y:S01]  /*1aa0*/  FFMA R57, R10, R78, R57 ;  /* 0x0000004e0a397223 */ /* 0x000fe20000000039 */
[----:B------:R-:W5:Y:S04]  /*1ab0*/  LDS R80, [R4+0xcc4] ;  /* 0x000cc40004507984 */ /* 0x000f680000000800 */
[----:B------:R-:W5:Y:S01]  /*1ac0*/  LDS R79, [R4+0x1104] ;  /* 0x00110400044f7984 */ /* 0x000f620000000800 */
[-C--:B0-----:R-:W-:Y:S01]  /*1ad0*/  FFMA R9, R13, R82.reuse, R9 ;  /* 0x000000520d097223 */ /* 0x081fe20000000009 */
[-C--:B------:R-:W-:Y:S01]  /*1ae0*/  FFMA R8, R12, R82.reuse, R8 ;  /* 0x000000520c087223 */ /* 0x080fe20000000008 */
[-C--:B------:R-:W-:Y:S01]  /*1af0*/  FFMA R7, R11, R82.reuse, R7 ;  /* 0x000000520b077223 */ /* 0x080fe20000000007 */
[----:B------:R-:W0:Y:S01]  /*1b00*/  LDS R78, [R4+0x1544] ;  /* 0x00154400044e7984 */ /* 0x000e220000000800 */
[----:B------:R-:W-:Y:S01]  /*1b10*/  FFMA R6, R10, R82, R6 ;  /* 0x000000520a067223 */ /* 0x000fe20000000006 */
[----:B-1----:R-:W-:-:S02]  /*1b20*/  FFMA R14, R85, R77, R14 ;  /* 0x0000004d550e7223 */ /* 0x002fc4000000000e */
[----:B------:R-:W1:Y:S04]  /*1b30*/  LDS R13, [R4+0x1dc4] ;  /* 0x001dc400040d7984 */ /* 0x000e680000000800 */
[----:B------:R-:W1:Y:S04]  /*1b40*/  LDS R12, [R4+0x2204] ;  /* 0x00220400040c7984 */ /* 0x000e680000000800 */
[----:B------:R-:W1:Y:S01]  /*1b50*/  LDS R11, [R4+0x2644] ;  /* 0x00264400040b7984 */ /* 0x000e620000000800 */
[----:B--2---:R-:W-:-:S03]  /*1b60*/  FFMA R15, R85, R76, R15 ;  /* 0x0000004c550f7223 */ /* 0x004fc6000000000f */
[----:B------:R-:W2:Y:S01]  /*1b70*/  LDS R10, [R4+0x2a84] ;  /* 0x002a8400040a7984 */ /* 0x000ea20000000800 */
[----:B---3--:R-:W-:-:S03]  /*1b80*/  FFMA R16, R85, R75, R16 ;  /* 0x0000004b55107223 */ /* 0x008fc60000000010 */
[----:B------:R-:W3:Y:S01]  /*1b90*/  LDS R84, [R4+0x444] ;  /* 0x0004440004547984 */ /* 0x000ee20000000800 */
[----:B----4-:R-:W-:Y:S01]  /*1ba0*/  FFMA R17, R85, R73, R17 ;  /* 0x0000004955117223 */ /* 0x010fe20000000011 */
[-C--:B-----5:R-:W-:Y:S01]  /*1bb0*/  FFMA R22, R77, R81.reuse, R22 ;  /* 0x000000514d167223 */ /* 0x0a0fe20000000016 */
[CC--:B------:R-:W-:Y:S01]  /*1bc0*/  FFMA R23, R76.reuse, R81.reuse, R23 ;  /* 0x000000514c177223 */ /* 0x0c0fe20000000017 */
[-C--:B------:R-:W-:Y:S01]  /*1bd0*/  FFMA R24, R75, R81.reuse, R24 ;  /* 0x000000514b187223 */ /* 0x080fe20000000018 */
[----:B------:R-:W-:Y:S01]  /*1be0*/  FFMA R25, R73, R81, R25 ;  /* 0x0000005149197223 */ /* 0x000fe20000000019 */
[----:B------:R-:W4:Y:S04]  /*1bf0*/  LDS R83, [R4+0x1984] ;  /* 0x0019840004537984 */ /* 0x000f280000000800 */
[----:B------:R-:W5:Y:S01]  /*1c00*/  LDS R81, [R4+0x2ec4] ;  /* 0x002ec40004517984 */ /* 0x000f620000000800 */
[-C--:B------:R-:W-:Y:S01]  /*1c10*/  FFMA R26, R77, R80.reuse, R26 ;  /* 0x000000504d1a7223 */ /* 0x080fe2000000001a */
[CC--:B------:R-:W-:Y:S01]  /*1c20*/  FFMA R27, R76.reuse, R80.reuse, R27 ;  /* 0x000000504c1b7223 */ /* 0x0c0fe2000000001b */
[-C--:B------:R-:W-:Y:S01]  /*1c30*/  FFMA R28, R75, R80.reuse, R28 ;  /* 0x000000504b1c7223 */ /* 0x080fe2000000001c */
[----:B------:R-:W-:Y:S01]  /*1c40*/  FFMA R29, R73, R80, R29 ;  /* 0x00000050491d7223 */ /* 0x000fe2000000001d */
[-C--:B------:R-:W-:Y:S01]  /*1c50*/  FFMA R30, R77, R79.reuse, R30 ;  /* 0x0000004f4d1e7223 */ /* 0x080fe2000000001e */
[CC--:B------:R-:W-:Y:S01]  /*1c60*/  FFMA R31, R76.reuse, R79.reuse, R31 ;  /* 0x0000004f4c1f7223 */ /* 0x0c0fe2000000001f */
[-C--:B------:R-:W-:Y:S01]  /*1c70*/  FFMA R32, R75, R79.reuse, R32 ;  /* 0x0000004f4b207223 */ /* 0x080fe20000000020 */
[----:B------:R-:W-:Y:S01]  /*1c80*/  FFMA R33, R73, R79, R33 ;  /* 0x0000004f49217223 */ /* 0x000fe20000000021 */
[-C--:B0-----:R-:W-:Y:S01]  /*1c90*/  FFMA R34, R77, R78.reuse, R34 ;  /* 0x0000004e4d227223 */ /* 0x081fe20000000022 */
[CC--:B------:R-:W-:Y:S01]  /*1ca0*/  FFMA R35, R76.reuse, R78.reuse, R35 ;  /* 0x0000004e4c237223 */ /* 0x0c0fe20000000023 */
[-C--:B------:R-:W-:Y:S01]  /*1cb0*/  FFMA R36, R75, R78.reuse, R36 ;  /* 0x0000004e4b247223 */ /* 0x080fe20000000024 */
[----:B------:R-:W-:Y:S01]  /*1cc0*/  FFMA R37, R73, R78, R37 ;  /* 0x0000004e49257223 */ /* 0x000fe20000000025 */
[----:B------:R-:W0:Y:S01]  /*1cd0*/  LDS R80, [R4+0x3304] ;  /* 0x0033040004507984 */ /* 0x000e220000000800 */
[-C--:B-1----:R-:W-:Y:S01]  /*1ce0*/  FFMA R42, R77, R13.reuse, R42 ;  /* 0x0000000d4d2a7223 */ /* 0x082fe2000000002a */
[CC--:B------:R-:W-:Y:S01]  /*1cf0*/  FFMA R43, R76.reuse, R13.reuse, R43 ;  /* 0x0000000d4c2b7223 */ /* 0x0c0fe2000000002b */
[-C--:B------:R-:W-:Y:S01]  /*1d00*/  FFMA R44, R75, R13.reuse, R44 ;  /* 0x0000000d4b2c7223 */ /* 0x080fe2000000002c */
[----:B------:R-:W1:Y:S01]  /*1d10*/  LDS R79, [R4+0x3744] ;  /* 0x00374400044f7984 */ /* 0x000e620000000800 */
[----:B------:R-:W-:Y:S01]  /*1d20*/  FFMA R45, R73, R13, R45 ;  /* 0x0000000d492d7223 */ /* 0x000fe2000000002d */
[-C--:B------:R-:W-:Y:S01]  /*1d30*/  FFMA R46, R77, R12.reuse, R46 ;  /* 0x0000000c4d2e7223 */ /* 0x080fe2000000002e */
[CC--:B------:R-:W-:Y:S01]  /*1d40*/  FFMA R47, R76.reuse, R12.reuse, R47 ;  /* 0x0000000c4c2f7223 */ /* 0x0c0fe2000000002f */
[----:B------:R-:W1:Y:S01]  /*1d50*/  LDS R78, [R4+0x3b84] ;  /* 0x003b8400044e7984 */ /* 0x000e620000000800 */
[-C--:B------:R-:W-:Y:S01]  /*1d60*/  FFMA R48, R75, R12.reuse, R48 ;  /* 0x0000000c4b307223 */ /* 0x080fe20000000030 */
[----:B------:R-:W-:Y:S01]  /*1d70*/  FFMA R49, R73, R12, R49 ;  /* 0x0000000c49317223 */ /* 0x000fe20000000031 */
[-C--:B------:R-:W-:Y:S01]  /*1d80*/  FFMA R50, R77, R11.reuse, R50 ;  /* 0x0000000b4d327223 */ /* 0x080fe20000000032 */
[CC--:B------:R-:W-:Y:S01]  /*1d90*/  FFMA R51, R76.reuse, R11.reuse, R51 ;  /* 0x0000000b4c337223 */ /* 0x0c0fe20000000033 */
[-C--:B------:R-:W-:Y:S01]  /*1da0*/  FFMA R52, R75, R11.reuse, R52 ;  /* 0x0000000b4b347223 */ /* 0x080fe20000000034 */
[----:B------:R-:W-:Y:S01]  /*1db0*/  FFMA R53, R73, R11, R53 ;  /* 0x0000000b49357223 */ /* 0x000fe20000000035 */
[-C--:B--2---:R-:W-:Y:S01]  /*1dc0*/  FFMA R54, R77, R10.reuse, R54 ;  /* 0x0000000a4d367223 */ /* 0x084fe20000000036 */
[CC--:B------:R-:W-:Y:S01]  /*1dd0*/  FFMA R55, R76.reuse, R10.reuse, R55 ;  /* 0x0000000a4c377223 */ /* 0x0c0fe20000000037 */
[-C--:B------:R-:W-:Y:S01]  /*1de0*/  FFMA R56, R75, R10.reuse, R56 ;  /* 0x0000000a4b387223 */ /* 0x080fe20000000038 */
[----:B------:R-:W-:Y:S01]  /*1df0*/  FFMA R74, R73, R10, R74 ;  /* 0x0000000a494a7223 */ /* 0x000fe2000000004a */
[----:B------:R-:W2:Y:S01]  /*1e00*/  LDS R82, [R4+0x3fc4] ;  /* 0x003fc40004527984 */ /* 0x000ea20000000800 */
[-C--:B---3--:R-:W-:Y:S01]  /*1e10*/  FFMA R18, R77, R84.reuse, R18 ;  /* 0x000000544d127223 */ /* 0x088fe20000000012 */
[CC--:B------:R-:W-:Y:S01]  /*1e20*/  FFMA R19, R76.reuse, R84.reuse, R19 ;  /* 0x000000544c137223 */ /* 0x0c0fe20000000013 */
[-C--:B------:R-:W-:Y:S01]  /*1e30*/  FFMA R20, R75, R84.reuse, R20 ;  /* 0x000000544b147223 */ /* 0x080fe20000000014 */
[----:B------:R-:W-:Y:S01]  /*1e40*/  LDS R13, [R5+0x8] ;  /* 0x00000800050d7984 */ /* 0x000fe20000000800 */
[----:B------:R-:W-:Y:S01]  /*1e50*/  FFMA R21, R73, R84, R21 ;  /* 0x0000005449157223 */ /* 0x000fe20000000015 */
[CC--:B----4-:R-:W-:Y:S01]  /*1e60*/  FFMA R38, R77.reuse, R83.reuse, R38 ;  /* 0x000000534d267223 */ /* 0x0d0fe20000000026 */
[C---:B------:R-:W-:Y:S01]  /*1e70*/  FFMA R39, R76.reuse, R83, R39 ;  /* 0x000000534c277223 */ /* 0x040fe20000000027 */
[-C--:B-----5:R-:W-:Y:S01]  /*1e80*/  FFMA R72, R77, R81.reuse, R72 ;  /* 0x000000514d487223 */ /* 0x0a0fe20000000048 */
[-C--:B------:R-:W-:Y:S01]  /*1e90*/  FFMA R71, R76, R81.reuse, R71 ;  /* 0x000000514c477223 */ /* 0x080fe20000000047 */
[-C--:B------:R-:W-:Y:S01]  /*1ea0*/  FFMA R70, R75, R81.reuse, R70 ;  /* 0x000000514b467223 */ /* 0x080fe20000000046 */
[----:B------:R-:W-:Y:S01]  /*1eb0*/  FFMA R69, R73, R81, R69 ;  /* 0x0000005149457223 */ /* 0x000fe20000000045 */
[----:B------:R-:W-:Y:S01]  /*1ec0*/  LDS R12, [R5+0x448] ;  /* 0x00044800050c7984 */ /* 0x000fe20000000800 */
[-C--:B------:R-:W-:Y:S01]  /*1ed0*/  FFMA R40, R75, R83.reuse, R40 ;  /* 0x000000534b287223 */ /* 0x080fe20000000028 */
[----:B------:R-:W-:-:S02]  /*1ee0*/  FFMA R41, R73, R83, R41 ;  /* 0x0000005349297223 */ /* 0x000fc40000000029 */
[----:B------:R-:W-:Y:S04]  /*1ef0*/  LDS R11, [R5+0x888] ;  /* 0x00088800050b7984 */ /* 0x000fe80000000800 */
[----:B------:R-:W-:Y:S01]  /*1f00*/  LDS R10, [R5+0xcc8] ;  /* 0x000cc800050a7984 */ /* 0x000fe20000000800 */
[-C--:B0-----:R-:W-:Y:S01]  /*1f10*/  FFMA R68, R77, R80.reuse, R68 ;  /* 0x000000504d447223 */ /* 0x081fe20000000044 */
[CC--:B------:R-:W-:Y:S01]  /*1f20*/  FFMA R67, R76.reuse, R80.reuse, R67 ;  /* 0x000000504c437223 */ /* 0x0c0fe20000000043 */
[-C--:B------:R-:W-:Y:S01]  /*1f30*/  FFMA R66, R75, R80.reuse, R66 ;  /* 0x000000504b427223 */ /* 0x080fe20000000042 */
[----:B------:R-:W0:Y:S01]  /*1f40*/  LDS R81, [R4+0x888] ;  /* 0x0008880004517984 */ /* 0x000e220000000800 */
[----:B------:R-:W-:Y:S01]  /*1f50*/  FFMA R65, R73, R80, R65 ;  /* 0x0000005049417223 */ /* 0x000fe20000000041 */
[-C--:B-1----:R-:W-:Y:S01]  /*1f60*/  FFMA R64, R77, R79.reuse, R64 ;  /* 0x0000004f4d407223 */ /* 0x082fe20000000040 */
[CC--:B------:R-:W-:Y:S01]  /*1f70*/  FFMA R63, R76.reuse, R79.reuse, R63 ;  /* 0x0000004f4c3f7223 */ /* 0x0c0fe2000000003f */
[-C--:B------:R-:W-:Y:S01]  /*1f80*/  FFMA R62, R75, R79.reuse, R62 ;  /* 0x0000004f4b3e7223 */ /* 0x080fe2000000003e */
[----:B------:R-:W-:Y:S01]  /*1f90*/  FFMA R61, R73, R79, R61 ;  /* 0x0000004f493d7223 */ /* 0x000fe2000000003d */
[-C--:B------:R-:W-:Y:S01]  /*1fa0*/  FFMA R60, R77, R78.reuse, R60 ;  /* 0x0000004e4d3c7223 */ /* 0x080fe2000000003c */
[CC--:B------:R-:W-:Y:S01]  /*1fb0*/  FFMA R59, R76.reuse, R78.reuse, R59 ;  /* 0x0000004e4c3b7223 */ /* 0x0c0fe2000000003b */
[-C--:B------:R-:W-:Y:S01]  /*1fc0*/  FFMA R58, R75, R78.reuse, R58 ;  /* 0x0000004e4b3a7223 */ /* 0x080fe2000000003a */
[----:B------:R-:W-:Y:S01]  /*1fd0*/  FFMA R57, R73, R78, R57 ;  /* 0x0000004e49397223 */ /* 0x000fe20000000039 */
[----:B------:R-:W1:Y:S04]  /*1fe0*/  LDS R80, [R4+0xcc8] ;  /* 0x000cc80004507984 */ /* 0x000e680000000800 */
[----:B------:R-:W3:Y:S01]  /*1ff0*/  LDS R79, [R4+0x1108] ;  /* 0x00110800044f7984 */ /* 0x000ee20000000800 */
[-C--:B--2---:R-:W-:Y:S01]  /*2000*/  FFMA R77, R77, R82.reuse, R9 ;  /* 0x000000524d4d7223 */ /* 0x084fe20000000009 */
[----:B------:R-:W-:-:S02]  /*2010*/  FFMA R76, R76, R82, R8 ;  /* 0x000000524c4c7223 */ /* 0x000fc40000000008 */
[----:B------:R-:W2:Y:S01]  /*2020*/  LDS R78, [R4+0x1548] ;  /* 0x00154800044e7984 */ /* 0x000ea20000000800 */
[-C--:B------:R-:W-:Y:S01]  /*2030*/  FFMA R75, R75, R82.reuse, R7 ;  /* 0x000000524b4b7223 */ /* 0x080fe20000000007 */
[----:B------:R-:W-:Y:S02]  /*2040*/  FFMA R73, R73, R82, R6 ;  /* 0x0000005249497223 */ /* 0x000fe40000000006 */
[----:B------:R-:W4:Y:S04]  /*2050*/  LDS R9, [R4+0x1dc8] ;  /* 0x001dc80004097984 */ /* 0x000f280000000800 */
[----:B------:R-:W5:Y:S04]  /*2060*/  LDS R8, [R4+0x2208] ;  /* 0x0022080004087984 */ /* 0x000f680000000800 */
[----:B------:R-:W5:Y:S04]  /*2070*/  LDS R7, [R4+0x2648] ;  /* 0x0026480004077984 */ /* 0x000f680000000800 */
[----:B------:R-:W5:Y:S04]  /*2080*/  LDS R6, [R4+0x2a88] ;  /* 0x002a880004067984 */ /* 0x000f680000000800 */
[----:B------:R-:W5:Y:S01]  /*2090*/  LDS R85, [R4+0x8] ;  /* 0x0000080004557984 */ /* 0x000f620000000800 */
[-C--:B0-----:R-:W-:Y:S01]  /*20a0*/  FFMA R22, R13, R81.reuse, R22 ;  /* 0x000000510d167223 */ /* 0x081fe20000000016 */
[-C--:B------:R-:W-:Y:S01]  /*20b0*/  FFMA R23, R12, R81.reuse, R23 ;  /* 0x000000510c177223 */ /* 0x080fe20000000017 */
[-C--:B------:R-:W-:Y:S01]  /*20c0*/  FFMA R24, R11, R81.reuse, R24 ;  /* 0x000000510b187223 */ /* 0x080fe20000000018 */
[----:B------:R-:W-:Y:S01]  /*20d0*/  FFMA R25, R10, R81, R25 ;  /* 0x000000510a197223 */ /* 0x000fe20000000019 */
[----:B------:R-:W-:Y:S04]  /*20e0*/  LDS R84, [R4+0x448] ;  /* 0x0004480004547984 */ /* 0x000fe80000000800 */
[----:B------:R-:W0:Y:S01]  /*20f0*/  LDS R81, [R4+0x2ec8] ;  /* 0x002ec80004517984 */ /* 0x000e220000000800 */
[-C--:B-1----:R-:W-:Y:S01]  /*2100*/  FFMA R26, R13, R80.reuse, R26 ;  /* 0x000000500d1a7223 */ /* 0x082fe2000000001a */
[-C--:B------:R-:W-:Y:S01]  /*2110*/  FFMA R27, R12, R80.reuse, R27 ;  /* 0x000000500c1b7223 */ /* 0x080fe2000000001b */
[-C--:B------:R-:W-:Y:S01]  /*2120*/  FFMA R28, R11, R80.reuse, R28 ;  /* 0x000000500b1c7223 */ /* 0x080fe2000000001c */
[----:B------:R-:W-:Y:S01]  /*2130*/  FFMA R29, R10, R80, R29 ;  /* 0x000000500a1d7223 */ /* 0x000fe2000000001d */
[-C--:B---3--:R-:W-:Y:S01]  /*2140*/  FFMA R30, R13, R79.reuse, R30 ;  /* 0x0000004f0d1e7223 */ /* 0x088fe2000000001e */
[-C--:B------:R-:W-:Y:S01]  /*2150*/  FFMA R31, R12, R79.reuse, R31 ;  /* 0x0000004f0c1f7223 */ /* 0x080fe2000000001f */
[-C--:B------:R-:W-:Y:S01]  /*2160*/  FFMA R32, R11, R79.reuse, R32 ;  /* 0x0000004f0b207223 */ /* 0x080fe20000000020 */
[----:B------:R-:W-:Y:S01]  /*2170*/  FFMA R33, R10, R79, R33 ;  /* 0x0000004f0a217223 */ /* 0x000fe20000000021 */
[-C--:B--2---:R-:W-:Y:S01]  /*2180*/  FFMA R34, R13, R78.reuse, R34 ;  /* 0x0000004e0d227223 */ /* 0x084fe20000000022 */
[-C--:B------:R-:W-:Y:S01]  /*2190*/  FFMA R35, R12, R78.reuse, R35 ;  /* 0x0000004e0c237223 */ /* 0x080fe20000000023 */
[-C--:B------:R-:W-:Y:S01]  /*21a0*/  FFMA R36, R11, R78.reuse, R36 ;  /* 0x0000004e0b247223 */ /* 0x080fe20000000024 */
[----:B------:R-:W-:Y:S01]  /*21b0*/  FFMA R37, R10, R78, R37 ;  /* 0x0000004e0a257223 */ /* 0x000fe20000000025 */
[----:B------:R-:W1:Y:S01]  /*21c0*/  LDS R83, [R4+0x1988] ;  /* 0x0019880004537984 */ /* 0x000e620000000800 */
[-C--:B----4-:R-:W-:Y:S01]  /*21d0*/  FFMA R42, R13, R9.reuse, R42 ;  /* 0x000000090d2a7223 */ /* 0x090fe2000000002a */
[-C--:B------:R-:W-:Y:S01]  /*21e0*/  FFMA R43, R12, R9.reuse, R43 ;  /* 0x000000090c2b7223 */ /* 0x080fe2000000002b */
[-C--:B------:R-:W-:Y:S01]  /*21f0*/  FFMA R44, R11, R9.reuse, R44 ;  /* 0x000000090b2c7223 */ /* 0x080fe2000000002c */
[----:B------:R-:W2:Y:S01]  /*2200*/  LDS R80, [R4+0x3308] ;  /* 0x0033080004507984 */ /* 0x000ea20000000800 */
[----:B------:R-:W-:Y:S01]  /*2210*/  FFMA R45, R10, R9, R45 ;  /* 0x000000090a2d7223 */ /* 0x000fe2000000002d */
[-C--:B-----5:R-:W-:Y:S01]  /*2220*/  FFMA R46, R13, R8.reuse, R46 ;  /* 0x000000080d2e7223 */ /* 0x0a0fe2000000002e */
[-C--:B------:R-:W-:Y:S01]  /*2230*/  FFMA R47, R12, R8.reuse, R47 ;  /* 0x000000080c2f7223 */ /* 0x080fe2000000002f */
[----:B------:R-:W3:Y:S01]  /*2240*/  LDS R79, [R4+0x3748] ;  /* 0x00374800044f7984 */ /* 0x000ee20000000800 */
[-C--:B------:R-:W-:Y:S01]  /*2250*/  FFMA R48, R11, R8.reuse, R48 ;  /* 0x000000080b307223 */ /* 0x080fe20000000030 */
[----:B------:R-:W-:Y:S01]  /*2260*/  FFMA R49, R10, R8, R49 ;  /* 0x000000080a317223 */ /* 0x000fe20000000031 */
[-C--:B------:R-:W-:Y:S01]  /*2270*/  FFMA R50, R13, R7.reuse, R50 ;  /* 0x000000070d327223 */ /* 0x080fe20000000032 */
[----:B------:R-:W4:Y:S01]  /*2280*/  LDS R78, [R4+0x3b88] ;  /* 0x003b8800044e7984 */ /* 0x000f220000000800 */
        /* <DEDUP_REMOVED lines=8> */
[C---:B------:R-:W-:Y:S01]  /*2310*/  FFMA R14, R85.reuse, R13, R14 ;  /* 0x0000000d550e7223 */ /* 0x040fe2000000000e */
[C---:B------:R-:W-:Y:S01]  /*2320*/  FFMA R15, R85.reuse, R12, R15 ;  /* 0x0000000c550f7223 */ /* 0x040fe2000000000f */
[C---:B------:R-:W-:Y:S01]  /*2330*/  FFMA R16, R85.reuse, R11, R16 ;  /* 0x0000000b55107223 */ /* 0x040fe20000000010 */
[----:B------:R-:W-:Y:S01]  /*2340*/  LDS R9, [R5+0xc] ;  /* 0x00000c0005097984 */ /* 0x000fe20000000800 */
[----:B------:R-:W-:Y:S01]  /*2350*/  FFMA R17, R85, R10, R17 ;  /* 0x0000000a55117223 */ /* 0x000fe20000000011 */
[-C--:B0-----:R-:W-:Y:S01]  /*2360*/  FFMA R72, R13, R81.reuse, R72 ;  /* 0x000000510d487223 */ /* 0x081fe20000000048 */
[-C--:B------:R-:W-:Y:S01]  /*2370*/  FFMA R71, R12, R81.reuse, R71 ;  /* 0x000000510c477223 */ /* 0x080fe20000000047 */
[-C--:B------:R-:W-:Y:S01]  /*2380*/  FFMA R70, R11, R81.reuse, R70 ;  /* 0x000000510b467223 */ /* 0x080fe20000000046 */
[----:B------:R-:W-:Y:S01]  /*2390*/  FFMA R69, R10, R81, R69 ;  /* 0x000000510a457223 */ /* 0x000fe20000000045 */
[----:B------:R-:W-:Y:S01]  /*23a0*/  LDS R8, [R5+0x44c] ;  /* 0x00044c0005087984 */ /* 0x000fe20000000800 */
[-C--:B------:R-:W-:Y:S01]  /*23b0*/  FFMA R18, R13, R84.reuse, R18 ;  /* 0x000000540d127223 */ /* 0x080fe20000000012 */
[-C--:B------:R-:W-:Y:S01]  /*23c0*/  FFMA R19, R12, R84.reuse, R19 ;  /* 0x000000540c137223 */ /* 0x080fe20000000013 */
[-C--:B------:R-:W-:Y:S01]  /*23d0*/  FFMA R20, R11, R84.reuse, R20 ;  /* 0x000000540b147223 */ /* 0x080fe20000000014 */
[----:B------:R-:W-:Y:S01]  /*23e0*/  LDS R7, [R5+0x88c] ;  /* 0x00088c0005077984 */ /* 0x000fe20000000800 */
[----:B------:R-:W-:-:S03]  /*23f0*/  FFMA R21, R10, R84, R21 ;  /* 0x000000540a157223 */ /* 0x000fc60000000015 */
[----:B------:R-:W-:Y:S01]  /*2400*/  LDS R6, [R5+0xccc] ;  /* 0x000ccc0005067984 */ /* 0x000fe20000000800 */
[-C--:B-1----:R-:W-:Y:S01]  /*2410*/  FFMA R38, R13, R83.reuse, R38 ;  /* 0x000000530d267223 */ /* 0x082fe20000000026 */
[-C--:B------:R-:W-:Y:S02]  /*2420*/  FFMA R39, R12, R83.reuse, R39 ;  /* 0x000000530c277223 */ /* 0x080fe40000000027 */
[----:B------:R-:W0:Y:S01]  /*2430*/  LDS R81, [R4+0x88c] ;  /* 0x00088c0004517984 */ /* 0x000e220000000800 */
[-C--:B------:R-:W-:Y:S01]  /*2440*/  FFMA R40, R11, R83.reuse, R40 ;  /* 0x000000530b287223 */ /* 0x080fe20000000028 */
[----:B------:R-:W-:Y:S01]  /*2450*/  FFMA R41, R10, R83, R41 ;  /* 0x000000530a297223 */ /* 0x000fe20000000029 */
[-C--:B--2---:R-:W-:Y:S01]  /*2460*/  FFMA R68, R13, R80.reuse, R68 ;  /* 0x000000500d447223 */ /* 0x084fe20000000044 */
[-C--:B------:R-:W-:Y:S01]  /*2470*/  FFMA R67, R12, R80.reuse, R67 ;  /* 0x000000500c437223 */ /* 0x080fe20000000043 */
[-C--:B------:R-:W-:Y:S01]  /*2480*/  FFMA R66, R11, R80.reuse, R66 ;  /* 0x000000500b427223 */ /* 0x080fe20000000042 */
        /* <DEDUP_REMOVED lines=9> */
[----:B------:R-:W1:Y:S01]  /*2520*/  LDS R80, [R4+0xccc] ;  /* 0x000ccc0004507984 */ /* 0x000e620000000800 */
[----:B-----5:R-:W-:-:S03]  /*2530*/  FFMA R13, R13, R82, R77 ;  /* 0x000000520d0d7223 */ /* 0x020fc6000000004d */
[----:B------:R-:W2:Y:S01]  /*2540*/  LDS R79, [R4+0x110c] ;  /* 0x00110c00044f7984 */ /* 0x000ea20000000800 */
[-C--:B------:R-:W-:Y:S01]  /*2550*/  FFMA R12, R12, R82.reuse, R76 ;  /* 0x000000520c0c7223 */ /* 0x080fe2000000004c */
[-C--:B------:R-:W-:Y:S01]  /*2560*/  FFMA R11, R11, R82.reuse, R75 ;  /* 0x000000520b0b7223 */ /* 0x080fe2000000004b */
[----:B------:R-:W-:Y:S01]  /*2570*/  FFMA R10, R10, R82, R73 ;  /* 0x000000520a0a7223 */ /* 0x000fe20000000049 */
[----:B------:R-:W3:Y:S04]  /*2580*/  LDS R78, [R4+0x154c] ;  /* 0x00154c00044e7984 */ /* 0x000ee80000000800 */
[----:B------:R-:W4:Y:S04]  /*2590*/  LDS R77, [R4+0x1dcc] ;  /* 0x001dcc00044d7984 */ /* 0x000f280000000800 */
        /* <DEDUP_REMOVED lines=8> */
[----:B------:R-:W0:Y:S04]  /*2620*/  LDS R81, [R4+0x2ecc] ;  /* 0x002ecc0004517984 */ /* 0x000e280000000800 */
[----:B------:R-:W0:Y:S01]  /*2630*/  LDS R84, [R4+0x44c] ;  /* 0x00044c0004547984 */ /* 0x000e220000000800 */
[-C--:B-1----:R-:W-:Y:S01]  /*2640*/  FFMA R26, R9, R80.reuse, R26 ;  /* 0x00000050091a7223 */ /* 0x082fe2000000001a */
[-C--:B------:R-:W-:Y:S01]  /*2650*/  FFMA R27, R8, R80.reuse, R27 ;  /* 0x00000050081b7223 */ /* 0x080fe2000000001b */
        /* <DEDUP_REMOVED lines=31> */
[-C--:B0-----:R-:W-:Y:S01]  /*2850*/  FFMA R72, R9, R81.reuse, R72 ;  /* 0x0000005109487223 */ /* 0x081fe20000000048 */
[-C--:B------:R-:W-:Y:S01]  /*2860*/  FFMA R71, R8, R81.reuse, R71 ;  /* 0x0000005108477223 */ /* 0x080fe20000000047 */
[-C--:B------:R-:W-:Y:S01]  /*2870*/  FFMA R70, R7, R81.reuse, R70 ;  /* 0x0000005107467223 */ /* 0x080fe20000000046 */
[----:B------:R-:W-:Y:S01]  /*2880*/  FFMA R69, R6, R81, R69 ;  /* 0x0000005106457223 */ /* 0x000fe20000000045 */
[----:B------:R-:W-:Y:S01]  /*2890*/  LDS R77, [R5+0x10] ;  /* 0x00001000054d7984 */ /* 0x000fe20000000800 */
[C---:B------:R-:W-:Y:S01]  /*28a0*/  FFMA R14, R85.reuse, R9, R14 ;  /* 0x00000009550e7223 */ /* 0x040fe2000000000e */
[C---:B------:R-:W-:Y:S01]  /*28b0*/  FFMA R15, R85.reuse, R8, R15 ;  /* 0x00000008550f7223 */ /* 0x040fe2000000000f */
[C---:B------:R-:W-:Y:S01]  /*28c0*/  FFMA R16, R85.reuse, R7, R16 ;  /* 0x0000000755107223 */ /* 0x040fe20000000010 */
[----:B------:R-:W-:Y:S01]  /*28d0*/  LDS R76, [R5+0x450] ;  /* 0x00045000054c7984 */ /* 0x000fe20000000800 */
[----:B------:R-:W-:Y:S01]  /*28e0*/  FFMA R17, R85, R6, R17 ;  /* 0x0000000655117223 */ /* 0x000fe20000000011 */
[-C--:B------:R-:W-:Y:S01]  /*28f0*/  FFMA R18, R9, R84.reuse, R18 ;  /* 0x0000005409127223 */ /* 0x080fe20000000012 */
[-C--:B------:R-:W-:Y:S01]  /*2900*/  FFMA R19, R8, R84.reuse, R19 ;  /* 0x0000005408137223 */ /* 0x080fe20000000013 */
[----:B------:R-:W-:Y:S01]  /*2910*/  LDS R75, [R5+0x890] ;  /* 0x00089000054b7984 */ /* 0x000fe20000000800 */
[-C--:B------:R-:W-:Y:S01]  /*2920*/  FFMA R20, R7, R84.reuse, R20 ;  /* 0x0000005407147223 */ /* 0x080fe20000000014 */
[----:B------:R-:W-:-:S02]  /*2930*/  FFMA R21, R6, R84, R21 ;  /* 0x0000005406157223 */ /* 0x000fc40000000015 */
[----:B------:R-:W-:Y:S01]  /*2940*/  LDS R73, [R5+0xcd0] ;  /* 0x000cd00005497984 */ /* 0x000fe20000000800 */
[----:B-1----:R-:W-:-:S03]  /*2950*/  FFMA R38, R9, R83, R38 ;  /* 0x0000005309267223 */ /* 0x002fc60000000026 */
[----:B------:R-:W0:Y:S01]  /*2960*/  LDS R81, [R4+0x890] ;  /* 0x0008900004517984 */ /* 0x000e220000000800 */
        /* <DEDUP_REMOVED lines=24> */
[----:B------:R-:W5:Y:S01]  /*2af0*/  LDS R11, [R4+0x2650] ;  /* 0x00265000040b7984 */ /* 0x000f620000000800 */
[-C--:B0-----:R-:W-:Y:S01]  /*2b00*/  FFMA R22, R77, R81.reuse, R22 ;  /* 0x000000514d167223 */ /* 0x081fe20000000016 */
[CC--:B------:R-:W-:Y:S01]  /*2b10*/  FFMA R23, R76.reuse, R81.reuse, R23 ;  /* 0x000000514c177223 */ /* 0x0c0fe20000000017 */
[-C--:B------:R-:W-:Y:S01]  /*2b20*/  FFMA R24, R75, R81.reuse, R24 ;  /* 0x000000514b187223 */ /* 0x080fe20000000018 */
[----:B------:R-:W-:Y:S01]  /*2b30*/  FFMA R25, R73, R81, R25 ;  /* 0x0000005149197223 */ /* 0x000fe20000000019 */
[----:B------:R-:W0:Y:S04]  /*2b40*/  LDS R10, [R4+0x2a90] ;  /* 0x002a9000040a7984 */ /* 0x000e280000000800 */
[----:B------:R-:W0:Y:S04]  /*2b50*/  LDS R81, [R4+0x2ed0] ;  /* 0x002ed00004517984 */ /* 0x000e280000000800 */
[----:B------:R-:W0:Y:S01]  /*2b60*/  LDS R85, [R4+0x10] ;  /* 0x0000100004557984 */ /* 0x000e220000000800 */
[-C--:B-1----:R-:W-:Y:S01]  /*2b70*/  FFMA R26, R77, R80.reuse, R26 ;  /* 0x000000504d1a7223 */ /* 0x082fe2000000001a */
[CC--:B------:R-:W-:Y:S01]  /*2b80*/  FFMA R27, R76.reuse, R80.reuse, R27 ;  /* 0x000000504c1b7223 */ /* 0x0c0fe2000000001b */
[-C--:B------:R-:W-:Y:S01]  /*2b90*/  FFMA R28, R75, R80.reuse, R28 ;  /* 0x000000504b1c7223 */ /* 0x080fe2000000001c */
[----:B------:R-:W-:Y:S01]  /*2ba0*/  FFMA R29, R73, R80, R29 ;  /* 0x00000050491d7223 */ /* 0x000fe2000000001d */
[-C--:B--2---:R-:W-:Y:S01]  /*2bb0*/  FFMA R30, R77, R79.reuse, R30 ;  /* 0x0000004f4d1e7223 */ /* 0x084fe2000000001e */
[CC--:B------:R-:W-:Y:S01]  /*2bc0*/  FFMA R31, R76.reuse, R79.reuse, R31 ;  /* 0x0000004f4c1f7223 */ /* 0x0c0fe2000000001f */
[-C--:B------:R-:W-:Y:S01]  /*2bd0*/  FFMA R32, R75, R79.reuse, R32 ;  /* 0x0000004f4b207223 */ /* 0x080fe20000000020 */
[----:B------:R-:W-:Y:S01]  /*2be0*/  FFMA R33, R73, R79, R33 ;  /* 0x0000004f49217223 */ /* 0x000fe20000000021 */
[-C--:B---3--:R-:W-:Y:S01]  /*2bf0*/  FFMA R34, R77, R78.reuse, R34 ;  /* 0x0000004e4d227223 */ /* 0x088fe20000000022 */
[CC--:B------:R-:W-:Y:S01]  /*2c00*/  FFMA R35, R76.reuse, R78.reuse, R35 ;  /* 0x0000004e4c237223 */ /* 0x0c0fe20000000023 */
[-C--:B------:R-:W-:Y:S01]  /*2c10*/  FFMA R36, R75, R78.reuse, R36 ;  /* 0x0000004e4b247223 */ /* 0x080fe20000000024 */
[----:B------:R-:W-:Y:S01]  /*2c20*/  FFMA R37, R73, R78, R37 ;  /* 0x0000004e49257223 */ /* 0x000fe20000000025 */
[----:B------:R-:W1:Y:S01]  /*2c30*/  LDS R84, [R4+0x450] ;  /* 0x0004500004547984 */ /* 0x000e620000000800 */
[-C--:B----4-:R-:W-:Y:S01]  /*2c40*/  FFMA R42, R77, R13.reuse, R42 ;  /* 0x0000000d4d2a7223 */ /* 0x090fe2000000002a */
[CC--:B------:R-:W-:Y:S01]  /*2c50*/  FFMA R43, R76.reuse, R13.reuse, R43 ;  /* 0x0000000d4c2b7223 */ /* 0x0c0fe2000000002b */
[-C--:B------:R-:W-:Y:S01]  /*2c60*/  FFMA R44, R75, R13.reuse, R44 ;  /* 0x0000000d4b2c7223 */ /* 0x080fe2000000002c */
[----:B------:R-:W2:Y:S01]  /*2c70*/  LDS R83, [R4+0x1990] ;  /* 0x0019900004537984 */ /* 0x000ea20000000800 */
[----:B------:R-:W-:Y:S01]  /*2c80*/  FFMA R45, R73, R13, R45 ;  /* 0x0000000d492d7223 */ /* 0x000fe2000000002d */
[-C--:B-----5:R-:W-:Y:S01]  /*2c90*/  FFMA R46, R77, R12.reuse, R46 ;  /* 0x0000000c4d2e7223 */ /* 0x0a0fe2000000002e */
[CC--:B------:R-:W-:Y:S01]  /*2ca0*/  FFMA R47, R76.reuse, R12.reuse, R47 ;  /* 0x0000000c4c2f7223 */ /* 0x0c0fe2000000002f */
[----:B------:R-:W3:Y:S01]  /*2cb0*/  LDS R80, [R4+0x3310] ;  /* 0x0033100004507984 */ /* 0x000ee20000000800 */
[-C--:B------:R-:W-:Y:S01]  /*2cc0*/  FFMA R48, R75, R12.reuse, R48 ;  /* 0x0000000c4b307223 */ /* 0x080fe20000000030 */
[----:B------:R-:W-:Y:S01]  /*2cd0*/  FFMA R49, R73, R12, R49 ;  /* 0x0000000c49317223 */ /* 0x000fe20000000031 */
[-C--:B------:R-:W-:Y:S01]  /*2ce0*/  FFMA R50, R77, R11.reuse, R50 ;  /* 0x0000000b4d327223 */ /* 0x080fe20000000032 */
[----:B------:R-:W4:Y:S01]  /*2cf0*/  LDS R79, [R4+0x3750] ;  /* 0x00375000044f7984 */ /* 0x000f220000000800 */
[CC--:B------:R-:W-:Y:S01]  /*2d00*/  FFMA R51, R76.reuse, R11.reuse, R51 ;  /* 0x0000000b4c337223 */ /* 0x0c0fe20000000033 */
[-C--:B------:R-:W-:Y:S01]  /*2d10*/  FFMA R52, R75, R11.reuse, R52 ;  /* 0x0000000b4b347223 */ /* 0x080fe20000000034 */
[----:B------:R-:W-:Y:S01]  /*2d20*/  FFMA R53, R73, R11, R53 ;  /* 0x0000000b49357223 */ /* 0x000fe20000000035 */
[----:B------:R-:W5:Y:S01]  /*2d30*/  LDS R78, [R4+0x3b90] ;  /* 0x003b9000044e7984 */ /* 0x000f620000000800 */
[-C--:B0-----:R-:W-:Y:S01]  /*2d40*/  FFMA R54, R77, R10.reuse, R54 ;  /* 0x0000000a4d367223 */ /* 0x081fe20000000036 */
[CC--:B------:R-:W-:Y:S01]  /*2d50*/  FFMA R55, R76.reuse, R10.reuse, R55 ;  /* 0x0000000a4c377223 */ /* 0x0c0fe20000000037 */
[-C--:B------:R-:W-:Y:S01]  /*2d60*/  FFMA R56, R75, R10.reuse, R56 ;  /* 0x0000000a4b387223 */ /* 0x080fe20000000038 */
[----:B------:R-:W-:Y:S01]  /*2d70*/  FFMA R74, R73, R10, R74 ;  /* 0x0000000a494a7223 */ /* 0x000fe2000000004a */
[-C--:B------:R-:W-:Y:S01]  /*2d80*/  FFMA R72, R77, R81.reuse, R72 ;  /* 0x000000514d487223 */ /* 0x080fe20000000048 */
[-C--:B------:R-:W-:Y:S01]  /*2d90*/  FFMA R71, R76, R81.reuse, R71 ;  /* 0x000000514c477223 */ /* 0x080fe20000000047 */
[-C--:B------:R-:W-:Y:S01]  /*2da0*/  FFMA R70, R75, R81.reuse, R70 ;  /* 0x000000514b467223 */ /* 0x080fe20000000046 */
[----:B------:R-:W-:Y:S01]  /*2db0*/  FFMA R69, R73, R81, R69 ;  /* 0x0000005149457223 */ /* 0x000fe20000000045 */
[----:B------:R-:W0:Y:S01]  /*2dc0*/  LDS R82, [R4+0x3fd0] ;  /* 0x003fd00004527984 */ /* 0x000e220000000800 */
[C---:B------:R-:W-:Y:S01]  /*2dd0*/  FFMA R14, R85.reuse, R77, R14 ;  /* 0x0000004d550e7223 */ /* 0x040fe2000000000e */
[C---:B------:R-:W-:Y:S01]  /*2de0*/  FFMA R15, R85.reuse, R76, R15 ;  /* 0x0000004c550f7223 */ /* 0x040fe2000000000f */
[C---:B------:R-:W-:Y:S01]  /*2df0*/  FFMA R16, R85.reuse, R75, R16 ;  /* 0x0000004b55107223 */ /* 0x040fe20000000010 */
[----:B------:R-:W-:Y:S01]  /*2e00*/  LDS R10, [R5+0x14] ;  /* 0x00001400050a7984 */ /* 0x000fe20000000800 */
[----:B------:R-:W-:-:S03]  /*2e10*/  FFMA R17, R85, R73, R17 ;  /* 0x0000004955117223 */ /* 0x000fc60000000011 */
[----:B------:R-:W-:Y:S04]  /*2e20*/  LDS R11, [R5+0x454] ;  /* 0x00045400050b7984 */ /* 0x000fe80000000800 */
[----:B------:R-:W-:Y:S01]  /*2e30*/  LDS R12, [R5+0x894] ;  /* 0x00089400050c7984 */ /* 0x000fe20000000800 */
[----:B-1----:R-:W-:-:S03]  /*2e40*/  FFMA R18, R77, R84, R18 ;  /* 0x000000544d127223 */ /* 0x002fc60000000012 */
[----:B------:R-:W-:Y:S01]  /*2e50*/  LDS R13, [R5+0xcd4] ;  /* 0x000cd400050d7984 */ /* 0x000fe20000000800 */
[CC--:B------:R-:W-:Y:S01]  /*2e60*/  FFMA R19, R76.reuse, R84.reuse, R19 ;  /* 0x000000544c137223 */ /* 0x0c0fe20000000013 */
[-C--:B------:R-:W-:Y:S01]  /*2e70*/  FFMA R20, R75, R84.reuse, R20 ;  /* 0x000000544b147223 */ /* 0x080fe20000000014 */
[----:B------:R-:W-:Y:S01]  /*2e80*/  FFMA R21, R73, R84, R21 ;  /* 0x0000005449157223 */ /* 0x000fe20000000015 */
[----:B------:R-:W1:Y:S01]  /*2e90*/  LDS R81, [R4+0x894] ;  /* 0x0008940004517984 */ /* 0x000e620000000800 */
        /* <DEDUP_REMOVED lines=8> */
[-C--:B----4-:R-:W-:Y:S01]  /*2f20*/  FFMA R64, R77, R79.reuse, R64 ;  /* 0x0000004f4d407223 */ /* 0x090fe20000000040 */
[CC--:B------:R-:W-:Y:S01]  /*2f30*/  FFMA R63, R76.reuse, R79.reuse, R63 ;  /* 0x0000004f4c3f7223 */ /* 0x0c0fe2000000003f */
[-C--:B------:R-:W-:Y:S01]  /*2f40*/  FFMA R62, R75, R79.reuse, R62 ;  /* 0x0000004f4b3e7223 */ /* 0x080fe2000000003e */
[----:B------:R-:W-:Y:S01]  /*2f50*/  FFMA R61, R73, R79, R61 ;  /* 0x0000004f493d7223 */ /* 0x000fe2000000003d */
[-C--:B-----5:R-:W-:Y:S01]  /*2f60*/  FFMA R60, R77, R78.reuse, R60 ;  /* 0x0000004e4d3c7223 */ /* 0x0a0fe2000000003c */
[-C--:B------:R-:W-:Y:S01]  /*2f70*/  FFMA R59, R76, R78.reuse, R59 ;  /* 0x0000004e4c3b7223 */ /* 0x080fe2000000003b */
[-C--:B------:R-:W-:Y:S01]  /*2f80*/  FFMA R58, R75, R78.reuse, R58 ;  /* 0x0000004e4b3a7223 */ /* 0x080fe2000000003a */
[----:B------:R-:W-:Y:S01]  /*2f90*/  FFMA R57, R73, R78, R57 ;  /* 0x0000004e49397223 */ /* 0x000fe20000000039 */
[----:B------:R-:W2:Y:S01]  /*2fa0*/  LDS R80, [R4+0xcd4] ;  /* 0x000cd40004507984 */ /* 0x000ea20000000800 */
[----:B0-----:R-:W-:-:S03]  /*2fb0*/  FFMA R77, R77, R82, R9 ;  /* 0x000000524d4d7223 */ /* 0x001fc60000000009 */
[----:B------:R-:W0:Y:S01]  /*2fc0*/  LDS R79, [R4+0x1114] ;  /* 0x00111400044f7984 */ /* 0x000e220000000800 */
[-C--:B------:R-:W-:Y:S01]  /*2fd0*/  FFMA R76, R76, R82.reuse, R8 ;  /* 0x000000524c4c7223 */ /* 0x080fe20000000008 */
[-C--:B------:R-:W-:Y:S01]  /*2fe0*/  FFMA R75, R75, R82.reuse, R7 ;  /* 0x000000524b4b7223 */ /* 0x080fe20000000007 */
[----:B------:R-:W-:Y:S01]  /*2ff0*/  FFMA R73, R73, R82, R6 ;  /* 0x0000005249497223 */ /* 0x000fe20000000006 */
[----:B------:R-:W3:Y:S04]  /*3000*/  LDS R78, [R4+0x1554] ;  /* 0x00155400044e7984 */ /* 0x000ee80000000800 */
[----:B------:R-:W4:Y:S04]  /*3010*/  LDS R9, [R4+0x1dd4] ;  /* 0x001dd40004097984 */ /* 0x000f280000000800 */
[----:B------:R-:W5:Y:S04]  /*3020*/  LDS R8, [R4+0x2214] ;  /* 0x0022140004087984 */ /* 0x000f680000000800 */
[----:B------:R-:W5:Y:S01]  /*3030*/  LDS R7, [R4+0x2654] ;  /* 0x0026540004077984 */ /* 0x000f620000000800 */
[-C--:B-1----:R-:W-:Y:S01]  /*3040*/  FFMA R22, R10, R81.reuse, R22 ;  /* 0x000000510a167223 */ /* 0x082fe20000000016 */
[-C--:B------:R-:W-:Y:S01]  /*3050*/  FFMA R23, R11, R81.reuse, R23 ;  /* 0x000000510b177223 */ /* 0x080fe20000000017 */
[-C--:B------:R-:W-:Y:S01]  /*3060*/  FFMA R24, R12, R81.reuse, R24 ;  /* 0x000000510c187223 */ /* 0x080fe20000000018 */
[----:B------:R-:W-:Y:S01]  /*3070*/  FFMA R25, R13, R81, R25 ;  /* 0x000000510d197223 */ /* 0x000fe20000000019 */
[----:B------:R-:W1:Y:S04]  /*3080*/  LDS R6, [R4+0x2a94] ;  /* 0x002a940004067984 */ /* 0x000e680000000800 */
[----:B------:R-:W1:Y:S04]  /*3090*/  LDS R81, [R4+0x2ed4] ;  /* 0x002ed40004517984 */ /* 0x000e680000000800 */
[----:B------:R-:W1:Y:S04]  /*30a0*/  LDS R85, [R4+0x14] ;  /* 0x0000140004557984 */ /* 0x000e680000000800 */
[----:B------:R-:W1:Y:S01]  /*30b0*/  LDS R84, [R4+0x454] ;  /* 0x0004540004547984 */ /* 0x000e620000000800 */
[-C--:B--2---:R-:W-:Y:S01]  /*30c0*/  FFMA R26, R10, R80.reuse, R26 ;  /* 0x000000500a1a7223 */ /* 0x084fe2000000001a */
[-C--:B------:R-:W-:Y:S01]  /*30d0*/  FFMA R27, R11, R80.reuse, R27 ;  /* 0x000000500b1b7223 */ /* 0x080fe2000000001b */
[-C--:B------:R-:W-:Y:S01]  /*30e0*/  FFMA R28, R12, R80.reuse, R28 ;  /* 0x000000500c1c7223 */ /* 0x080fe2000000001c */
[----:B------:R-:W-:Y:S01]  /*30f0*/  FFMA R29, R13, R80, R29 ;  /* 0x000000500d1d7223 */ /* 0x000fe2000000001d */
[-C--:B0-----:R-:W-:Y:S01]  /*3100*/  FFMA R30, R10, R79.reuse, R30 ;  /* 0x0000004f0a1e7223 */ /* 0x081fe2000000001e */
[-C--:B------:R-:W-:Y:S01]  /*3110*/  FFMA R31, R11, R79.reuse, R31 ;  /* 0x0000004f0b1f7223 */ /* 0x080fe2000000001f */
[-C--:B------:R-:W-:Y:S01]  /*3120*/  FFMA R32, R12, R79.reuse, R32 ;  /* 0x0000004f0c207223 */ /* 0x080fe20000000020 */
[----:B------:R-:W-:Y:S01]  /*3130*/  FFMA R33, R13, R79, R33 ;  /* 0x0000004f0d217223 */ /* 0x000fe20000000021 */
[-C--:B---3--:R-:W-:Y:S01]  /*3140*/  FFMA R34, R10, R78.reuse, R34 ;  /* 0x0000004e0a227223 */ /* 0x088fe20000000022 */
[-C--:B------:R-:W-:Y:S01]  /*3150*/  FFMA R35, R11, R78.reuse, R35 ;  /* 0x0000004e0b237223 */ /* 0x080fe20000000023 */
[-C--:B------:R-:W-:Y:S01]  /*3160*/  FFMA R36, R12, R78.reuse, R36 ;  /* 0x0000004e0c247223 */ /* 0x080fe20000000024 */
[----:B------:R-:W-:Y:S01]  /*3170*/  FFMA R37, R13, R78, R37 ;  /* 0x0000004e0d257223 */ /* 0x000fe20000000025 */
[----:B------:R-:W0:Y:S01]  /*3180*/  LDS R83, [R4+0x1994] ;  /* 0x0019940004537984 */ /* 0x000e220000000800 */
        /* <DEDUP_REMOVED lines=15> */
[-C--:B-1----:R-:W-:Y:S01]  /*3280*/  FFMA R54, R10, R6.reuse, R54 ;  /* 0x000000060a367223 */ /* 0x082fe20000000036 */
[-C--:B------:R-:W-:Y:S01]  /*3290*/  FFMA R55, R11, R6.reuse, R55 ;  /* 0x000000060b377223 */ /* 0x080fe20000000037 */
[-C--:B------:R-:W-:Y:S01]  /*32a0*/  FFMA R56, R12, R6.reuse, R56 ;  /* 0x000000060c387223 */ /* 0x080fe20000000038 */
[----:B------:R-:W-:Y:S01]  /*32b0*/  FFMA R74, R13, R6, R74 ;  /* 0x000000060d4a7223 */ /* 0x000fe2000000004a */
[-C--:B------:R-:W-:Y:S01]  /*32c0*/  FFMA R72, R10, R81.reuse, R72 ;  /* 0x000000510a487223 */ /* 0x080fe20000000048 */
[-C--:B------:R-:W-:Y:S01]  /*32d0*/  FFMA R71, R11, R81.reuse, R71 ;  /* 0x000000510b477223 */ /* 0x080fe20000000047 */
[-C--:B------:R-:W-:Y:S01]  /*32e0*/  FFMA R70, R12, R81.reuse, R70 ;  /* 0x000000510c467223 */ /* 0x080fe20000000046 */
[----:B------:R-:W-:Y:S01]  /*32f0*/  FFMA R69, R13, R81, R69 ;  /* 0x000000510d457223 */ /* 0x000fe20000000045 */
[----:B------:R-:W1:Y:S01]  /*3300*/  LDS R82, [R4+0x3fd4] ;  /* 0x003fd40004527984 */ /* 0x000e620000000800 */
        /* <DEDUP_REMOVED lines=10> */
[----:B------:R-:W-:Y:S04]  /*33b0*/  LDS R8, [R5+0x898] ;  /* 0x0008980005087984 */ /* 0x000fe80000000800 */
[----:B------:R-:W-:Y:S01]  /*33c0*/  LDS R9, [R5+0xcd8] ;  /* 0x000cd80005097984 */ /* 0x000fe20000000800 */
[-C--:B0-----:R-:W-:Y:S01]  /*33d0*/  FFMA R38, R10, R83.reuse, R38 ;  /* 0x000000530a267223 */ /* 0x081fe20000000026 */
[-C--:B------:R-:W-:Y:S01]  /*33e0*/  FFMA R39, R11, R83.reuse, R39 ;  /* 0x000000530b277223 */ /* 0x080fe20000000027 */
[-C--:B------:R-:W-:Y:S01]  /*33f0*/  FFMA R40, R12, R83.reuse, R40 ;  /* 0x000000530c287223 */ /* 0x080fe20000000028 */
[----:B------:R-:W0:Y:S01]  /*3400*/  LDS R81, [R4+0x898] ;  /* 0x0008980004517984 */ /* 0x000e220000000800 */
        /* <DEDUP_REMOVED lines=15> */
[-C--:B-1----:R-:W-:Y:S01]  /*3500*/  FFMA R10, R10, R82.reuse, R77 ;  /* 0x000000520a0a7223 */ /* 0x082fe2000000004d */
[----:B------:R-:W-:-:S02]  /*3510*/  FFMA R11, R11, R82, R76 ;  /* 0x000000520b0b7223 */ /* 0x000fc4000000004c */
[----:B------:R-:W1:Y:S01]  /*3520*/  LDS R78, [R4+0x1558] ;  /* 0x00155800044e7984 */ /* 0x000e620000000800 */
[-C--:B------:R-:W-:Y:S01]  /*3530*/  FFMA R12, R12, R82.reuse, R75 ;  /* 0x000000520c0c7223 */ /* 0x080fe2000000004b */
[----:B------:R-:W-:Y:S02]  /*3540*/  FFMA R13, R13, R82, R73 ;  /* 0x000000520d0d7223 */ /* 0x000fe40000000049 */
        /* <DEDUP_REMOVED lines=8> */
[----:B------:R-:W0:Y:S04]  /*35d0*/  LDS R73, [R4+0x2a98] ;  /* 0x002a980004497984 */ /* 0x000e280000000800 */
[----:B------:R-:W0:Y:S04]  /*35e0*/  LDS R81, [R4+0x2ed8] ;  /* 0x002ed80004517984 */ /* 0x000e280000000800 */
[----:B------:R-:W0:Y:S01]  /*35f0*/  LDS R85, [R4+0x18] ;  /* 0x0000180004557984 */ /* 0x000e220000000800 */
        /* <DEDUP_REMOVED lines=8> */
[-C--:B-1----:R-:W-:Y:S01]  /*3680*/  FFMA R34, R6, R78.reuse, R34 ;  /* 0x0000004e06227223 */ /* 0x082fe20000000022 */
        /* <DEDUP_REMOVED lines=22> */
[-C--:B0-----:R-:W-:Y:S01]  /*37f0*/  FFMA R54, R6, R73.reuse, R54 ;  /* 0x0000004906367223 */ /* 0x081fe20000000036 */
[-C--:B------:R-:W-:Y:S01]  /*3800*/  FFMA R55, R7, R73.reuse, R55 ;  /* 0x0000004907377223 */ /* 0x080fe20000000037 */
        /* <DEDUP_REMOVED lines=10> */
[----:B------:R-:W4:Y:S01]  /*38b0*/  LDS R83, [R4+0x3fd8] ;  /* 0x003fd80004537984 */ /* 0x000f220000000800 */
[----:B------:R-:W-:-:S03]  /*38c0*/  FFMA R17, R85, R9, R17 ;  /* 0x0000000955117223 */ /* 0x000fc60000000011 */
[----:B------:R-:W-:Y:S04]  /*38d0*/  LDS R77, [R5+0x1c] ;  /* 0x00001c00054d7984 */ /* 0x000fe80000000800 */
[----:B------:R-:W-:Y:S01]  /*38e0*/  LDS R76, [R5+0x45c] ;  /* 0x00045c00054c7984 */ /* 0x000fe20000000800 */
[-C--:B-1----:R-:W-:Y:S01]  /*38f0*/  FFMA R68, R6, R80.reuse, R68 ;  /* 0x0000005006447223 */ /* 0x082fe20000000044 */
[-C--:B------:R-:W-:Y:S01]  /*3900*/  FFMA R67, R7, R80.reuse, R67 ;  /* 0x0000005007437223 */ /* 0x080fe20000000043 */
[-C--:B------:R-:W-:Y:S01]  /*3910*/  FFMA R66, R8, R80.reuse, R66 ;  /* 0x0000005008427223 */ /* 0x080fe20000000042 */
[----:B------:R-:W-:Y:S01]  /*3920*/  LDS R75, [R5+0x89c] ;  /* 0x00089c00054b7984 */ /* 0x000fe20000000800 */
[----:B------:R-:W-:Y:S01]  /*3930*/  FFMA R65, R9, R80, R65 ;  /* 0x0000005009417223 */ /* 0x000fe20000000041 */
[-C--:B--2---:R-:W-:Y:S01]  /*3940*/  FFMA R64, R6, R79.reuse, R64 ;  /* 0x0000004f06407223 */ /* 0x084fe20000000040 */
[-C--:B------:R-:W-:Y:S01]  /*3950*/  FFMA R63, R7, R79.reuse, R63 ;  /* 0x0000004f073f7223 */ /* 0x080fe2000000003f */
[----:B------:R-:W-:Y:S01]  /*3960*/  LDS R73, [R5+0xcdc] ;  /* 0x000cdc0005497984 */ /* 0x000fe20000000800 */
[-C--:B------:R-:W-:Y:S01]  /*3970*/  FFMA R62, R8, R79.reuse, R62 ;  /* 0x0000004f083e7223 */ /* 0x080fe2000000003e */
[----:B------:R-:W-:Y:S01]  /*3980*/  FFMA R61, R9, R79, R61 ;  /* 0x0000004f093d7223 */ /* 0x000fe2000000003d */
[-C--:B---3--:R-:W-:Y:S01]  /*3990*/  FFMA R60, R6, R78.reuse, R60 ;  /* 0x0000004e063c7223 */ /* 0x088fe2000000003c */
[----:B------:R-:W1:Y:S01]  /*39a0*/  LDS R81, [R4+0x89c] ;  /* 0x00089c0004517984 */ /* 0x000e620000000800 */
[-C--:B------:R-:W-:Y:S01]  /*39b0*/  FFMA R59, R7, R78.reuse, R59 ;  /* 0x0000004e073b7223 */ /* 0x080fe2000000003b */
[-C--:B------:R-:W-:Y:S01]  /*39c0*/  FFMA R58, R8, R78.reuse, R58 ;  /* 0x0000004e083a7223 */ /* 0x080fe2000000003a */
[----:B------:R-:W-:Y:S01]  /*39d0*/  FFMA R57, R9, R78, R57 ;  /* 0x0000004e09397223 */ /* 0x000fe20000000039 */
[----:B------:R-:W2:Y:S04]  /*39e0*/  LDS R80, [R4+0xcdc] ;  /* 0x000cdc0004507984 */ /* 0x000ea80000000800 */
[----:B------:R-:W3:Y:S04]  /*39f0*/  LDS R79, [R4+0x111c] ;  /* 0x00111c00044f7984 */ /* 0x000ee80000000800 */
[----:B------:R-:W5:Y:S01]  /*3a00*/  LDS R78, [R4+0x155c] ;  /* 0x00155c00044e7984 */ /* 0x000f620000000800 */
[-C--:B0-----:R-:W-:Y:S01]  /*3a10*/  FFMA R18, R6, R84.reuse, R18 ;  /* 0x0000005406127223 */ /* 0x081fe20000000012 */
[CC--:B------:R-:W-:Y:S01]  /*3a20*/  FFMA R19, R7.reuse, R84.reuse, R19 ;  /* 0x0000005407137223 */ /* 0x0c0fe20000000013 */
[-C--:B------:R-:W-:Y:S01]  /*3a30*/  FFMA R20, R8, R84.reuse, R20 ;  /* 0x0000005408147223 */ /* 0x080fe20000000014 */
[----:B------:R-:W0:Y:S01]  /*3a40*/  LDS R82, [R4+0x1ddc] ;  /* 0x001ddc0004527984 */ /* 0x000e220000000800 */
[-C--:B----4-:R-:W-:Y:S01]  /*3a50*/  FFMA R10, R6, R83.reuse, R10 ;  /* 0x00000053060a7223 */ /* 0x090fe2000000000a */
[-C--:B------:R-:W-:Y:S01]  /*3a60*/  FFMA R11, R7, R83.reuse, R11 ;  /* 0x00000053070b7223 */ /* 0x080fe2000000000b */
[-C--:B------:R-:W-:Y:S01]  /*3a70*/  FFMA R12, R8, R83.reuse, R12 ;  /* 0x00000053080c7223 */ /* 0x080fe2000000000c */
[----:B------:R-:W4:Y:S01]  /*3a80*/  LDS R7, [R4+0x265c] ;  /* 0x00265c0004077984 */ /* 0x000f220000000800 */
[C---:B------:R-:W-:Y:S01]  /*3a90*/  FFMA R21, R9.reuse, R84, R21 ;  /* 0x0000005409157223 */ /* 0x040fe20000000015 */
[----:B------:R-:W-:-:S02]  /*3aa0*/  FFMA R13, R9, R83, R13 ;  /* 0x00000053090d7223 */ /* 0x000fc4000000000d */
[----:B------:R-:W4:Y:S04]  /*3ab0*/  LDS R8, [R4+0x221c] ;  /* 0x00221c0004087984 */ /* 0x000f280000000800 */
[----:B------:R-:W4:Y:S04]  /*3ac0*/  LDS R6, [R4+0x2a9c] ;  /* 0x002a9c0004067984 */ /* 0x000f280000000800 */
[----:B------:R-:W4:Y:S04]  /*3ad0*/  LDS R86, [R4+0x1c] ;  /* 0x00001c0004567984 */ /* 0x000f280000000800 */
[----:B------:R-:W4:Y:S01]  /*3ae0*/  LDS R85, [R4+0x45c] ;  /* 0x00045c0004557984 */ /* 0x000f220000000800 */
[-C--:B-1----:R-:W-:Y:S01]  /*3af0*/  FFMA R22, R77, R81.reuse, R22 ;  /* 0x000000514d167223 */ /* 0x082fe20000000016 */
[CC--:B------:R-:W-:Y:S01]  /*3b00*/  FFMA R23, R76.reuse, R81.reuse, R23 ;  /* 0x000000514c177223 */ /* 0x0c0fe20000000017 */
[-C--:B------:R-:W-:Y:S01]  /*3b10*/  FFMA R24, R75, R81.reuse, R24 ;  /* 0x000000514b187223 */ /* 0x080fe20000000018 */
[----:B------:R-:W-:Y:S01]  /*3b20*/  FFMA R25, R73, R81, R25 ;  /* 0x0000005149197223 */ /* 0x000fe20000000019 */
[-C--:B--2---:R-:W-:Y:S01]  /*3b30*/  FFMA R26, R77, R80.reuse, R26 ;  /* 0x000000504d1a7223 */ /* 0x084fe2000000001a */
[----:B------:R-:W1:Y:S01]  /*3b40*/  LDS R81, [R4+0x2edc] ;  /* 0x002edc0004517984 */ /* 0x000e620000000800 */
[CC--:B------:R-:W-:Y:S01]  /*3b50*/  FFMA R27, R76.reuse, R80.reuse, R27 ;  /* 0x000000504c1b7223 */ /* 0x0c0fe2000000001b */
[-C--:B------:R-:W-:Y:S01]  /*3b60*/  FFMA R28, R75, R80.reuse, R28 ;  /* 0x000000504b1c7223 */ /* 0x080fe2000000001c */
[----:B------:R-:W-:Y:S01]  /*3b70*/  FFMA R29, R73, R80, R29 ;  /* 0x00000050491d7223 */ /* 0x000fe2000000001d */
[-C--:B---3--:R-:W-:Y:S01]  /*3b80*/  FFMA R30, R77, R79.reuse, R30 ;  /* 0x0000004f4d1e7223 */ /* 0x088fe2000000001e */
[CC--:B------:R-:W-:Y:S01]  /*3b90*/  FFMA R31, R76.reuse, R79.reuse, R31 ;  /* 0x0000004f4c1f7223 */ /* 0x0c0fe2000000001f */
[-C--:B------:R-:W-:Y:S01]  /*3ba0*/  FFMA R32, R75, R79.reuse, R32 ;  /* 0x0000004f4b207223 */ /* 0x080fe20000000020 */
[----:B------:R-:W-:Y:S01]  /*3bb0*/  FFMA R33, R73, R79, R33 ;  /* 0x0000004f49217223 */ /* 0x000fe20000000021 */
[-C--:B-----5:R-:W-:Y:S01]  /*3bc0*/  FFMA R34, R77, R78.reuse, R34 ;  /* 0x0000004e4d227223 */ /* 0x0a0fe20000000022 */
[CC--:B------:R-:W-:Y:S01]  /*3bd0*/  FFMA R35, R76.reuse, R78.reuse, R35 ;  /* 0x0000004e4c237223 */ /* 0x0c0fe20000000023 */
[-C--:B------:R-:W-:Y:S01]  /*3be0*/  FFMA R36, R75, R78.reuse, R36 ;  /* 0x0000004e4b247223 */ /* 0x080fe20000000024 */
[----:B------:R-:W-:Y:S01]  /*3bf0*/  FFMA R37, R73, R78, R37 ;  /* 0x0000004e49257223 */ /* 0x000fe20000000025 */
[----:B------:R-:W2:Y:S01]  /*3c00*/  LDS R80, [R4+0x331c] ;  /* 0x00331c0004507984 */ /* 0x000ea20000000800 */
[-C--:B0-----:R-:W-:Y:S01]  /*3c10*/  FFMA R42, R77, R82.reuse, R42 ;  /* 0x000000524d2a7223 */ /* 0x081fe2000000002a */
[----:B------:R-:W-:-:S02]  /*3c20*/  FFMA R43, R76, R82, R43 ;  /* 0x000000524c2b7223 */ /* 0x000fc4000000002b */
[----:B------:R-:W0:Y:S01]  /*3c30*/  LDS R79, [R4+0x375c] ;  /* 0x00375c00044f7984 */ /* 0x000e220000000800 */
[-C--:B------:R-:W-:Y:S01]  /*3c40*/  FFMA R44, R75, R82.reuse, R44 ;  /* 0x000000524b2c7223 */ /* 0x080fe2000000002c */
[----:B------:R-:W-:Y:S01]  /*3c50*/  FFMA R45, R73, R82, R45 ;  /* 0x00000052492d7223 */ /* 0x000fe2000000002d */
[CC--:B----4-:R-:W-:Y:S01]  /*3c60*/  FFMA R50, R77.reuse, R7.reuse, R50 ;  /* 0x000000074d327223 */ /* 0x0d0fe20000000032 */
[----:B------:R-:W3:Y:S01]  /*3c70*/  LDS R78, [R4+0x3b9c] ;  /* 0x003b9c00044e7984 */ /* 0x000ee20000000800 */
[CC--:B------:R-:W-:Y:S01]  /*3c80*/  FFMA R51, R76.reuse, R7.reuse, R51 ;  /* 0x000000074c337223 */ /* 0x0c0fe20000000033 */
[-C--:B------:R-:W-:Y:S01]  /*3c90*/  FFMA R46, R77, R8.reuse, R46 ;  /* 0x000000084d2e7223 */ /* 0x080fe2000000002e */
[CC--:B------:R-:W-:Y:S01]  /*3ca0*/  FFMA R47, R76.reuse, R8.reuse, R47 ;  /* 0x000000084c2f7223 */ /* 0x0c0fe2000000002f */
[-C--:B------:R-:W-:Y:S01]  /*3cb0*/  FFMA R48, R75, R8.reuse, R48 ;  /* 0x000000084b307223 */ /* 0x080fe20000000030 */
[----:B------:R-:W-:Y:S01]  /*3cc0*/  FFMA R49, R73, R8, R49 ;  /* 0x0000000849317223 */ /* 0x000fe20000000031 */
[-C--:B------:R-:W-:Y:S01]  /*3cd0*/  FFMA R52, R75, R7.reuse, R52 ;  /* 0x000000074b347223 */ /* 0x080fe20000000034 */
[----:B------:R-:W-:Y:S01]  /*3ce0*/  FFMA R53, R73, R7, R53 ;  /* 0x0000000749357223 */ /* 0x000fe20000000035 */
[-C--:B------:R-:W-:Y:S01]  /*3cf0*/  FFMA R54, R77, R6.reuse, R54 ;  /* 0x000000064d367223 */ /* 0x080fe20000000036 */
[-C--:B------:R-:W-:Y:S01]  /*3d00*/  FFMA R55, R76, R6.reuse, R55 ;  /* 0x000000064c377223 */ /* 0x080fe20000000037 */
[-C--:B------:R-:W-:Y:S01]  /*3d10*/  FFMA R56, R75, R6.reuse, R56 ;  /* 0x000000064b387223 */ /* 0x080fe20000000038 */
[----:B------:R-:W-:Y:S01]  /*3d20*/  FFMA R74, R73, R6, R74 ;  /* 0x00000006494a7223 */ /* 0x000fe2000000004a */
[----:B------:R-:W4:Y:S01]  /*3d30*/  LDS R84, [R4+0x199c] ;  /* 0x00199c0004547984 */ /* 0x000f220000000800 */
[C---:B------:R-:W-:Y:S01]  /*3d40*/  FFMA R14, R86.reuse, R77, R14 ;  /* 0x0000004d560e7223 */ /* 0x040fe2000000000e */
[C---:B------:R-:W-:Y:S01]  /*3d50*/  FFMA R15, R86.reuse, R76, R15 ;  /* 0x0000004c560f7223 */ /* 0x040fe2000000000f */
[C---:B------:R-:W-:Y:S01]  /*3d60*/  FFMA R16, R86.reuse, R75, R16 ;  /* 0x0000004b56107223 */ /* 0x040fe20000000010 */
[----:B------:R-:W5:Y:S01]  /*3d70*/  LDS R82, [R4+0x3fdc] ;  /* 0x003fdc0004527984 */ /* 0x000f620000000800 */
[----:B------:R-:W-:Y:S01]  /*3d80*/  FFMA R17, R86, R73, R17 ;  /* 0x0000004956117223 */ /* 0x000fe20000000011 */
[CC--:B------:R-:W-:Y:S01]  /*3d90*/  FFMA R18, R77.reuse, R85.reuse, R18 ;  /* 0x000000554d127223 */ /* 0x0c0fe20000000012 */
[C---:B------:R-:W-:Y:S01]  /*3da0*/  FFMA R19, R76.reuse, R85, R19 ;  /* 0x000000554c137223 */ /* 0x040fe20000000013 */
[-C--:B-1----:R-:W-:Y:S01]  /*3db0*/  FFMA R72, R77, R81.reuse, R72 ;  /* 0x000000514d487223 */ /* 0x082fe20000000048 */
        /* <DEDUP_REMOVED lines=8> */
[-C--:B--2---:R-:W-:Y:S01]  /*3e40*/  FFMA R68, R77, R80.reuse, R68 ;  /* 0x000000504d447223 */ /* 0x084fe20000000044 */
[CC--:B------:R-:W-:Y:S01]  /*3e50*/  FFMA R67, R76.reuse, R80.reuse, R67 ;  /* 0x000000504c437223 */ /* 0x0c0fe20000000043 */
[-C--:B------:R-:W-:Y:S01]  /*3e60*/  FFMA R66, R75, R80.reuse, R66 ;  /* 0x000000504b427223 */ /* 0x080fe20000000042 */
[----:B------:R-:W-:Y:S01]  /*3e70*/  LDS R9, [R5+0xce0] ;  /* 0x000ce00005097984 */ /* 0x000fe20000000800 */
[----:B------:R-:W-:Y:S01]  /*3e80*/  FFMA R65, R73, R80, R65 ;  /* 0x0000005049417223 */ /* 0x000fe20000000041 */
[-C--:B0-----:R-:W-:Y:S01]  /*3e90*/  FFMA R64, R77, R79.reuse, R64 ;  /* 0x0000004f4d407223 */ /* 0x081fe20000000040 */
[CC--:B------:R-:W-:Y:S01]  /*3ea0*/  FFMA R63, R76.reuse, R79.reuse, R63 ;  /* 0x0000004f4c3f7223 */ /* 0x0c0fe2000000003f */
[----:B------:R-:W0:Y:S01]  /*3eb0*/  LDS R81, [R4+0x8a0] ;  /* 0x0008a00004517984 */ /* 0x000e220000000800 */
[-C--:B------:R-:W-:Y:S01]  /*3ec0*/  FFMA R62, R75, R79.reuse, R62 ;  /* 0x0000004f4b3e7223 */ /* 0x080fe2000000003e */
[----:B------:R-:W-:Y:S01]  /*3ed0*/  FFMA R61, R73, R79, R61 ;  /* 0x0000004f493d7223 */ /* 0x000fe2000000003d */
[-C--:B---3--:R-:W-:Y:S01]  /*3ee0*/  FFMA R60, R77, R78.reuse, R60 ;  /* 0x0000004e4d3c7223 */ /* 0x088fe2000000003c */
[CC--:B------:R-:W-:Y:S01]  /*3ef0*/  FFMA R59, R76.reuse, R78.reuse, R59 ;  /* 0x0000004e4c3b7223 */ /* 0x0c0fe2000000003b */
[-C--:B------:R-:W-:Y:S01]  /*3f00*/  FFMA R58, R75, R78.reuse, R58 ;  /* 0x0000004e4b3a7223 */ /* 0x080fe2000000003a */
[----:B------:R-:W-:Y:S01]  /*3f10*/  FFMA R57, R73, R78, R57 ;  /* 0x0000004e49397223 */ /* 0x000fe20000000039 */
[----:B------:R-:W1:Y:S04]  /*3f20*/  LDS R80, [R4+0xce0] ;  /* 0x000ce00004507984 */ /* 0x000e680000000800 */
[----:B------:R-:W2:Y:S01]  /*3f30*/  LDS R79, [R4+0x1120] ;  /* 0x00112000044f7984 */ /* 0x000ea20000000800 */
[-C--:B----4-:R-:W-:Y:S01]  /*3f40*/  FFMA R38, R77, R84.reuse, R38 ;  /* 0x000000544d267223 */ /* 0x090fe20000000026 */
[CC--:B------:R-:W-:Y:S01]  /*3f50*/  FFMA R39, R76.reuse, R84.reuse, R39 ;  /* 0x000000544c277223 */ /* 0x0c0fe20000000027 */
[-C--:B------:R-:W-:Y:S01]  /*3f60*/  FFMA R40, R75, R84.reuse, R40 ;  /* 0x000000544b287223 */ /* 0x080fe20000000028 */
[----:B------:R-:W-:Y:S01]  /*3f70*/  FFMA R41, R73, R84, R41 ;  /* 0x0000005449297223 */ /* 0x000fe20000000029 */
[----:B------:R-:W3:Y:S01]  /*3f80*/  LDS R78, [R4+0x1560] ;  /* 0x00156000044e7984 */ /* 0x000ee20000000800 */
[-C--:B-----5:R-:W-:Y:S01]  /*3f90*/  FFMA R10, R77, R82.reuse, R10 ;  /* 0x000000524d0a7223 */ /* 0x0a0fe2000000000a */
[-C--:B------:R-:W-:Y:S01]  /*3fa0*/  FFMA R11, R76, R82.reuse, R11 ;  /* 0x000000524c0b7223 */ /* 0x080fe2000000000b */
[-C--:B------:R-:W-:Y:S01]  /*3fb0*/  FFMA R12, R75, R82.reuse, R12 ;  /* 0x000000524b0c7223 */ /* 0x080fe2000000000c */
[----:B------:R-:W-:Y:S01]  /*3fc0*/  FFMA R13, R73, R82, R13 ;  /* 0x00000052490d7223 */ /* 0x000fe2000000000d */
        /* <DEDUP_REMOVED lines=9> */
[----:B------:R-:W0:Y:S01]  /*4060*/  LDS R85, [R4+0x20] ;  /* 0x0000200004557984 */ /* 0x000e220000000800 */
[----:B-1----:R-:W-:-:S03]  /*4070*/  FFMA R26, R8, R80, R26 ;  /* 0x00000050081a7223 */ /* 0x002fc6000000001a */
[----:B------:R-:W1:Y:S01]  /*4080*/  LDS R81, [R4+0x2ee0] ;  /* 0x002ee00004517984 */ /* 0x000e620000000800 */
        /* <DEDUP_REMOVED lines=11> */
[----:B------:R-:W2:Y:S01]  /*4140*/  LDS R80, [R4+0x3320] ;  /* 0x0033200004507984 */ /* 0x000ea20000000800 */
[-C--:B----4-:R-:W-:Y:S01]  /*4150*/  FFMA R38, R8, R83.reuse, R38 ;  /* 0x0000005308267223 */ /* 0x090fe20000000026 */
[-C--:B------:R-:W-:Y:S01]  /*4160*/  FFMA R39, R7, R83.reuse, R39 ;  /* 0x0000005307277223 */ /* 0x080fe20000000027 */
[-C--:B------:R-:W-:Y:S01]  /*4170*/  FFMA R40, R6, R83.reuse, R40 ;  /* 0x0000005306287223 */ /* 0x080fe20000000028 */
[----:B------:R-:W3:Y:S01]  /*4180*/  LDS R79, [R4+0x3760] ;  /* 0x00376000044f7984 */ /* 0x000ee20000000800 */
[----:B------:R-:W-:Y:S01]  /*4190*/  FFMA R41, R9, R83, R41 ;  /* 0x0000005309297223 */ /* 0x000fe20000000029 */
[-C--:B-----5:R-:W-:Y:S01]  /*41a0*/  FFMA R42, R8, R77.reuse, R42 ;  /* 0x0000004d082a7223 */ /* 0x0a0fe2000000002a */
[-C--:B------:R-:W-:Y:S01]  /*41b0*/  FFMA R43, R7, R77.reuse, R43 ;  /* 0x0000004d072b7223 */ /* 0x080fe2000000002b */
[----:B------:R-:W4:Y:S01]  /*41c0*/  LDS R78, [R4+0x3ba0] ;  /* 0x003ba000044e7984 */ /* 0x000f220000000800 */
        /* <DEDUP_REMOVED lines=15> */
[C---:B0-----:R-:W-:Y:S01]  /*42c0*/  FFMA R14, R85.reuse, R8, R14 ;  /* 0x00000008550e7223 */ /* 0x041fe2000000000e */
[C---:B------:R-:W-:Y:S01]  /*42d0*/  FFMA R15, R85.reuse, R7, R15 ;  /* 0x00000007550f7223 */ /* 0x040fe2000000000f */
[----:B------:R-:W-:Y:S01]  /*42e0*/  FFMA R16, R85, R6, R16 ;  /* 0x0000000655107223 */ /* 0x000fe20000000010 */
[----:B------:R-:W0:Y:S01]  /*42f0*/  LDS R83, [R4+0x3fe0] ;  /* 0x003fe00004537984 */ /* 0x000e220000000800 */
[-C--:B-1----:R-:W-:Y:S01]  /*4300*/  FFMA R72, R8, R81.reuse, R72 ;  /* 0x0000005108487223 */ /* 0x082fe20000000048 */
[-C--:B------:R-:W-:Y:S01]  /*4310*/  FFMA R71, R7, R81.reuse, R71 ;  /* 0x0000005107477223 */ /* 0x080fe20000000047 */
[-C--:B------:R-:W-:Y:S01]  /*4320*/  FFMA R70, R6, R81.reuse, R70 ;  /* 0x0000005106467223 */ /* 0x080fe20000000046 */
[----:B------:R-:W-:Y:S01]  /*4330*/  FFMA R69, R9, R81, R69 ;  /* 0x0000005109457223 */ /* 0x000fe20000000045 */
[----:B------:R-:W-:Y:S01]  /*4340*/  LDS R73, [R5+0x24] ;  /* 0x0000240005497984 */ /* 0x000fe20000000800 */
[----:B------:R-:W-:-:S03]  /*4350*/  FFMA R17, R85, R9, R17 ;  /* 0x0000000955117223 */ /* 0x000fc60000000011 */
[----:B------:R-:W-:Y:S04]  /*4360*/  LDS R77, [R5+0x464] ;  /* 0x00046400054d7984 */ /* 0x000fe80000000800 */
[----:B------:R-:W-:Y:S01]  /*4370*/  LDS R76, [R5+0x8a4] ;  /* 0x0008a400054c7984 */ /* 0x000fe20000000800 */
[-C--:B--2---:R-:W-:Y:S01]  /*4380*/  FFMA R68, R8, R80.reuse, R68 ;  /* 0x0000005008447223 */ /* 0x084fe20000000044 */
[-C--:B------:R-:W-:Y:S01]  /*4390*/  FFMA R67, R7, R80.reuse, R67 ;  /* 0x0000005007437223 */ /* 0x080fe20000000043 */
[-C--:B------:R-:W-:Y:S01]  /*43a0*/  FFMA R66, R6, R80.reuse, R66 ;  /* 0x0000005006427223 */ /* 0x080fe20000000042 */
[----:B------:R-:W-:Y:S01]  /*43b0*/  LDS R75, [R5+0xce4] ;  /* 0x000ce400054b7984 */ /* 0x000fe20000000800 */
[----:B------:R-:W-:Y:S01]  /*43c0*/  FFMA R65, R9, R80, R65 ;  /* 0x0000005009417223 */ /* 0x000fe20000000041 */
[-C--:B---3--:R-:W-:Y:S01]  /*43d0*/  FFMA R64, R8, R79.reuse, R64 ;  /* 0x0000004f08407223 */ /* 0x088fe20000000040 */
[-C--:B------:R-:W-:Y:S01]  /*43e0*/  FFMA R63, R7, R79.reuse, R63 ;  /* 0x0000004f073f7223 */ /* 0x080fe2000000003f */
[----:B------:R-:W1:Y:S01]  /*43f0*/  LDS R81, [R4+0x8a4] ;  /* 0x0008a40004517984 */ /* 0x000e620000000800 */
        /* <DEDUP_REMOVED lines=9> */
[CC--:B------:R-:W-:Y:S01]  /*4490*/  FFMA R19, R7.reuse, R84.reuse, R19 ;  /* 0x0000005407137223 */ /* 0x0c0fe20000000013 */
[-C--:B------:R-:W-:Y:S01]  /*44a0*/  FFMA R20, R6, R84.reuse, R20 ;  /* 0x0000005406147223 */ /* 0x080fe20000000014 */
[----:B------:R-:W4:Y:S01]  /*44b0*/  LDS R78, [R4+0x1564] ;  /* 0x00156400044e7984 */ /* 0x000f220000000800 */
[-C--:B0-----:R-:W-:Y:S01]  /*44c0*/  FFMA R10, R8, R83.reuse, R10 ;  /* 0x00000053080a7223 */ /* 0x081fe2000000000a */
[-C--:B------:R-:W-:Y:S01]  /*44d0*/  FFMA R11, R7, R83.reuse, R11 ;  /* 0x00000053070b7223 */ /* 0x080fe2000000000b */
[-C--:B------:R-:W-:Y:S01]  /*44e0*/  FFMA R12, R6, R83.reuse, R12 ;  /* 0x00000053060c7223 */ /* 0x080fe2000000000c */
[----:B------:R-:W0:Y:S01]  /*44f0*/  LDS R82, [R4+0x1de4] ;  /* 0x001de40004527984 */ /* 0x000e220000000800 */
[C---:B------:R-:W-:Y:S01]  /*4500*/  FFMA R21, R9.reuse, R84, R21 ;  /* 0x0000005409157223 */ /* 0x040fe20000000015 */
[----:B------:R-:W-:-:S02]  /*4510*/  FFMA R13, R9, R83, R13 ;  /* 0x00000053090d7223 */ /* 0x000fc4000000000d */
[----:B------:R-:W5:Y:S04]  /*4520*/  LDS R8, [R4+0x2224] ;  /* 0x0022240004087984 */ /* 0x000f680000000800 */
[----:B------:R-:W5:Y:S04]  /*4530*/  LDS R7, [R4+0x2664] ;  /* 0x0026640004077984 */ /* 0x000f680000000800 */
[----:B------:R-:W5:Y:S04]  /*4540*/  LDS R6, [R4+0x2aa4] ;  /* 0x002aa40004067984 */ /* 0x000f680000000800 */
[----:B------:R-:W5:Y:S01]  /*4550*/  LDS R86, [R4+0x24] ;  /* 0x0000240004567984 */ /* 0x000f620000000800 */
[-C--:B-1----:R-:W-:Y:S01]  /*4560*/  FFMA R22, R73, R81.reuse, R22 ;  /* 0x0000005149167223 */ /* 0x082fe20000000016 */
[-C--:B------:R-:W-:Y:S01]  /*4570*/  FFMA R23, R77, R81.reuse, R23 ;  /* 0x000000514d177223 */ /* 0x080fe20000000017 */
[-C--:B------:R-:W-:Y:S01]  /*4580*/  FFMA R24, R76, R81.reuse, R24 ;  /* 0x000000514c187223 */ /* 0x080fe20000000018 */
[----:B------:R-:W-:Y:S01]  /*4590*/  FFMA R25, R75, R81, R25 ;  /* 0x000000514b197223 */ /* 0x000fe20000000019 */
[----:B------:R-:W1:Y:S01]  /*45a0*/  LDS R85, [R4+0x464] ;  /* 0x0004640004557984 */ /* 0x000e620000000800 */
[----:B--2---:R-:W-:-:S03]  /*45b0*/  FFMA R26, R73, R80, R26 ;  /* 0x00000050491a7223 */ /* 0x004fc6000000001a */
[----:B------:R-:W2:Y:S01]  /*45c0*/  LDS R81, [R4+0x2ee4] ;  /* 0x002ee40004517984 */ /* 0x000ea20000000800 */
[-C--:B------:R-:W-:Y:S01]  /*45d0*/  FFMA R27, R77, R80.reuse, R27 ;  /* 0x000000504d1b7223 */ /* 0x080fe2000000001b */
[CC--:B------:R-:W-:Y:S01]  /*45e0*/  FFMA R28, R76.reuse, R80.reuse, R28 ;  /* 0x000000504c1c7223 */ /* 0x0c0fe2000000001c */
[----:B------:R-:W-:Y:S01]  /*45f0*/  FFMA R29, R75, R80, R29 ;  /* 0x000000504b1d7223 */ /* 0x000fe2000000001d */
[-C--:B---3--:R-:W-:Y:S01]  /*4600*/  FFMA R30, R73, R79.reuse, R30 ;  /* 0x0000004f491e7223 */ /* 0x088fe2000000001e */
[-C--:B------:R-:W-:Y:S01]  /*4610*/  FFMA R31, R77, R79.reuse, R31 ;  /* 0x0000004f4d1f7223 */ /* 0x080fe2000000001f */
[CC--:B------:R-:W-:Y:S01]  /*4620*/  FFMA R32, R76.reuse, R79.reuse, R32 ;  /* 0x0000004f4c207223 */ /* 0x0c0fe20000000020 */
[----:B------:R-:W-:Y:S01]  /*4630*/  FFMA R33, R75, R79, R33 ;  /* 0x0000004f4b217223 */ /* 0x000fe20000000021 */
[----:B------:R-:W3:Y:S01]  /*4640*/  LDS R80, [R4+0x3324] ;  /* 0x0033240004507984 */ /* 0x000ee20000000800 */
[-C--:B----4-:R-:W-:Y:S01]  /*4650*/  FFMA R34, R73, R78.reuse, R34 ;  /* 0x0000004e49227223 */ /* 0x090fe20000000022 */
[-C--:B------:R-:W-:Y:S01]  /*4660*/  FFMA R35, R77, R78.reuse, R35 ;  /* 0x0000004e4d237223 */ /* 0x080fe20000000023 */
[CC--:B------:R-:W-:Y:S01]  /*4670*/  FFMA R36, R76.reuse, R78.reuse, R36 ;  /* 0x0000004e4c247223 */ /* 0x0c0fe20000000024 */
[----:B------:R-:W-:Y:S01]  /*4680*/  FFMA R37, R75, R78, R37 ;  /* 0x0000004e4b257223 */ /* 0x000fe20000000025 */
[----:B------:R-:W4:Y:S01]  /*4690*/  LDS R79, [R4+0x3764] ;  /* 0x00376400044f7984 */ /* 0x000f220000000800 */
[-C--:B0-----:R-:W-:Y:S01]  /*46a0*/  FFMA R42, R73, R82.reuse, R42 ;  /* 0x00000052492a7223 */ /* 0x081fe2000000002a */
[-C--:B------:R-:W-:Y:S01]  /*46b0*/  FFMA R43, R77, R82.reuse, R43 ;  /* 0x000000524d2b7223 */ /* 0x080fe2000000002b */
[CC--:B------:R-:W-:Y:S01]  /*46c0*/  FFMA R44, R76.reuse, R82.reuse, R44 ;  /* 0x000000524c2c7223 */ /* 0x0c0fe2000000002c */
[----:B------:R-:W0:Y:S01]  /*46d0*/  LDS R78, [R4+0x3ba4] ;  /* 0x003ba400044e7984 */ /* 0x000e220000000800 */
[----:B------:R-:W-:Y:S01]  /*46e0*/  FFMA R45, R75, R82, R45 ;  /* 0x000000524b2d7223 */ /* 0x000fe2000000002d */
[-C--:B-----5:R-:W-:Y:S01]  /*46f0*/  FFMA R46, R73, R8.reuse, R46 ;  /* 0x00000008492e7223 */ /* 0x0a0fe2000000002e */
[-C--:B------:R-:W-:Y:S01]  /*4700*/  FFMA R47, R77, R8.reuse, R47 ;  /* 0x000000084d2f7223 */ /* 0x080fe2000000002f */
[CC--:B------:R-:W-:Y:S01]  /*4710*/  FFMA R48, R76.reuse, R8.reuse, R48 ;  /* 0x000000084c307223 */ /* 0x0c0fe20000000030 */
[----:B------:R-:W-:Y:S01]  /*4720*/  FFMA R49, R75, R8, R49 ;  /* 0x000000084b317223 */ /* 0x000fe20000000031 */
[-C--:B------:R-:W-:Y:S01]  /*4730*/  FFMA R50, R73, R7.reuse, R50 ;  /* 0x0000000749327223 */ /* 0x080fe20000000032 */
[-C--:B------:R-:W-:Y:S01]  /*4740*/  FFMA R51, R77, R7.reuse, R51 ;  /* 0x000000074d337223 */ /* 0x080fe20000000033 */
[CC--:B------:R-:W-:Y:S01]  /*4750*/  FFMA R52, R76.reuse, R7.reuse, R52 ;  /* 0x000000074c347223 */ /* 0x0c0fe20000000034 */
        /* <DEDUP_REMOVED lines=9> */
[----:B------:R-:W5:Y:S01]  /*47f0*/  LDS R82, [R4+0x3fe4] ;  /* 0x003fe40004527984 */ /* 0x000f620000000800 */
[----:B------:R-:W-:Y:S01]  /*4800*/  FFMA R17, R86, R75, R17 ;  /* 0x0000004b56117223 */ /* 0x000fe20000000011 */
[-C--:B-1----:R-:W-:Y:S01]  /*4810*/  FFMA R18, R73, R85.reuse, R18 ;  /* 0x0000005549127223 */ /* 0x082fe20000000012 */
[----:B------:R-:W-:Y:S01]  /*4820*/  FFMA R19, R77, R85, R19 ;  /* 0x000000554d137223 */ /* 0x000fe20000000013 */
[-C--:B--2---:R-:W-:Y:S01]  /*4830*/  FFMA R72, R73, R81.reuse, R72 ;  /* 0x0000005149487223 */ /* 0x084fe20000000048 */
[-C--:B------:R-:W-:Y:S01]  /*4840*/  FFMA R71, R77, R81.reuse, R71 ;  /* 0x000000514d477223 */ /* 0x080fe20000000047 */
[CC--:B------:R-:W-:Y:S01]  /*4850*/  FFMA R70, R76.reuse, R81.reuse, R70 ;  /* 0x000000514c467223 */ /* 0x0c0fe20000000046 */
[C---:B------:R-:W-:Y:S01]  /*4860*/  FFMA R69, R75.reuse, R81, R69 ;  /* 0x000000514b457223 */ /* 0x040fe20000000045 */
[----:B------:R-:W-:Y:S01]  /*4870*/  LDS R6, [R5+0x28] ;  /* 0x0000280005067984 */ /* 0x000fe20000000800 */
[-C--:B------:R-:W-:Y:S01]  /*4880*/  FFMA R20, R76, R85.reuse, R20 ;  /* 0x000000554c147223 */ /* 0x080fe20000000014 */
[----:B------:R-:W-:-:S02]  /*4890*/  FFMA R21, R75, R85, R21 ;  /* 0x000000554b157223 */ /* 0x000fc40000000015 */
[----:B------:R-:W-:Y:S01]  /*48a0*/  LDS R9, [R5+0x468] ;  /* 0x0004680005097984 */ /* 0x000fe20000000800 */
[-C--:B---3--:R-:W-:Y:S01]  /*48b0*/  FFMA R68, R73, R80.reuse, R68 ;  /* 0x0000005049447223 */ /* 0x088fe20000000044 */
[-C--:B------:R-:W-:Y:S01]  /*48c0*/  FFMA R67, R77, R80.reuse, R67 ;  /* 0x000000504d437223 */ /* 0x080fe20000000043 */
[CC--:B------:R-:W-:Y:S01]  /*48d0*/  FFMA R66, R76.reuse, R80.reuse, R66 ;  /* 0x000000504c427223 */ /* 0x0c0fe20000000042 */
[----:B------:R-:W-:Y:S01]  /*48e0*/  LDS R8, [R5+0x8a8] ;  /* 0x0008a80005087984 */ /* 0x000fe20000000800 */
[----:B------:R-:W-:Y:S01]  /*48f0*/  FFMA R65, R75, R80, R65 ;  /* 0x000000504b417223 */ /* 0x000fe20000000041 */
[-C--:B----4-:R-:W-:Y:S01]  /*4900*/  FFMA R64, R73, R79.reuse, R64 ;  /* 0x0000004f49407223 */ /* 0x090fe20000000040 */
[-C--:B------:R-:W-:Y:S01]  /*4910*/  FFMA R63, R77, R79.reuse, R63 ;  /* 0x0000004f4d3f7223 */ /* 0x080fe2000000003f */
[----:B------:R-:W-:Y:S01]  /*4920*/  LDS R7, [R5+0xce8] ;  /* 0x000ce80005077984 */ /* 0x000fe20000000800 */
[CC--:B------:R-:W-:Y:S01]  /*4930*/  FFMA R62, R76.reuse, R79.reuse, R62 ;  /* 0x0000004f4c3e7223 */ /* 0x0c0fe2000000003e */
[----:B------:R-:W-:Y:S01]  /*4940*/  FFMA R61, R75, R79, R61 ;  /* 0x0000004f4b3d7223 */ /* 0x000fe2000000003d */
[-C--:B0-----:R-:W-:Y:S01]  /*4950*/  FFMA R60, R73, R78.reuse, R60 ;  /* 0x0000004e493c7223 */ /* 0x081fe2000000003c */
[----:B------:R-:W0:Y:S01]  /*4960*/  LDS R81, [R4+0x8a8] ;  /* 0x0008a80004517984 */ /* 0x000e220000000800 */
[-C--:B------:R-:W-:Y:S01]  /*4970*/  FFMA R59, R77, R78.reuse, R59 ;  /* 0x0000004e4d3b7223 */ /* 0x080fe2000000003b */
[CC--:B------:R-:W-:Y:S01]  /*4980*/  FFMA R58, R76.reuse, R78.reuse, R58 ;  /* 0x0000004e4c3a7223 */ /* 0x0c0fe2000000003a */
[----:B------:R-:W-:Y:S01]  /*4990*/  FFMA R57, R75, R78, R57 ;  /* 0x0000004e4b397223 */ /* 0x000fe20000000039 */
[----:B------:R-:W1:Y:S04]  /*49a0*/  LDS R80, [R4+0xce8] ;  /* 0x000ce80004507984 */ /* 0x000e680000000800 */
[----:B------:R-:W2:Y:S01]  /*49b0*/  LDS R79, [R4+0x1128] ;  /* 0x00112800044f7984 */ /* 0x000ea20000000800 */
[-C--:B-----5:R-:W-:Y:S01]  /*49c0*/  FFMA R38, R73, R84.reuse, R38 ;  /* 0x0000005449267223 */ /* 0x0a0fe20000000026 */
[-C--:B------:R-:W-:Y:S01]  /*49d0*/  FFMA R39, R77, R84.reuse, R39 ;  /* 0x000000544d277223 */ /* 0x080fe20000000027 */
[CC--:B------:R-:W-:Y:S01]  /*49e0*/  FFMA R40, R76.reuse, R84.reuse, R40 ;  /* 0x000000544c287223 */ /* 0x0c0fe20000000028 */
[----:B------:R-:W-:Y:S01]  /*49f0*/  FFMA R41, R75, R84, R41 ;  /* 0x000000544b297223 */ /* 0x000fe20000000029 */
[----:B------:R-:W3:Y:S01]  /*4a00*/  LDS R78, [R4+0x1568] ;  /* 0x00156800044e7984 */ /* 0x000ee20000000800 */
[-C--:B------:R-:W-:Y:S01]  /*4a10*/  FFMA R10, R73, R82.reuse, R10 ;  /* 0x00000052490a7223 */ /* 0x080fe2000000000a */
        /* <DEDUP_REMOVED lines=12> */
[-C--:B-1----:R-:W-:Y:S01]  /*4ae0*/  FFMA R26, R6, R80.reuse, R26 ;  /* 0x00000050061a7223 */ /* 0x082fe2000000001a */
        /* <DEDUP_REMOVED lines=37> */
[-C--:B0-----:R-:W-:Y:S01]  /*4d40*/  FFMA R72, R6, R81.reuse, R72 ;  /* 0x0000005106487223 */ /* 0x081fe20000000048 */
[-C--:B------:R-:W-:Y:S01]  /*4d50*/  FFMA R71, R9, R81.reuse, R71 ;  /* 0x0000005109477223 */ /* 0x080fe20000000047 */
[-C--:B------:R-:W-:Y:S01]  /*4d60*/  FFMA R70, R8, R81.reuse, R70 ;  /* 0x0000005108467223 */ /* 0x080fe20000000046 */
[----:B------:R-:W-:Y:S01]  /*4d70*/  FFMA R69, R7, R81, R69 ;  /* 0x0000005107457223 */ /* 0x000fe20000000045 */
[----:B------:R-:W0:Y:S04]  /*4d80*/  LDS R82, [R4+0x3fe8] ;  /* 0x003fe80004527984 */ /* 0x000e280000000800 */
[----:B------:R-:W-:Y:S01]  /*4d90*/  LDS R73, [R5+0x2c] ;  /* 0x00002c0005497984 */ /* 0x000fe20000000800 */
[-C--:B-1----:R-:W-:Y:S01]  /*4da0*/  FFMA R68, R6, R80.reuse, R68 ;  /* 0x0000005006447223 */ /* 0x082fe20000000044 */
[-C--:B------:R-:W-:Y:S01]  /*4db0*/  FFMA R67, R9, R80.reuse, R67 ;  /* 0x0000005009437223 */ /* 0x080fe20000000043 */
[-C--:B------:R-:W-:Y:S01]  /*4dc0*/  FFMA R66, R8, R80.reuse, R66 ;  /* 0x0000005008427223 */ /* 0x080fe20000000042 */
[----:B------:R-:W-:Y:S01]  /*4dd0*/  LDS R76, [R5+0x46c] ;  /* 0x00046c00054c7984 */ /* 0x000fe20000000800 */
[----:B------:R-:W-:Y:S01]  /*4de0*/  FFMA R65, R7, R80, R65 ;  /* 0x0000005007417223 */ /* 0x000fe20000000041 */
[----:B--2---:R-:W-:-:S02]  /*4df0*/  FFMA R64, R6, R79, R64 ;  /* 0x0000004f06407223 */ /* 0x004fc40000000040 */
[----:B------:R-:W-:Y:S01]  /*4e00*/  LDS R75, [R5+0x8ac] ;  /* 0x0008ac00054b7984 */ /* 0x000fe20000000800 */
[-C--:B------:R-:W-:Y:S01]  /*4e10*/  FFMA R63, R9, R79.reuse, R63 ;  /* 0x0000004f093f7223 */ /* 0x080fe2000000003f */
[-C--:B------:R-:W-:Y:S01]  /*4e20*/  FFMA R62, R8, R79.reuse, R62 ;  /* 0x0000004f083e7223 */ /* 0x080fe2000000003e */
[----:B------:R-:W-:Y:S01]  /*4e30*/  FFMA R61, R7, R79, R61 ;  /* 0x0000004f073d7223 */ /* 0x000fe2000000003d */
[----:B------:R-:W-:Y:S01]  /*4e40*/  LDS R77, [R5+0xcec] ;  /* 0x000cec00054d7984 */ /* 0x000fe20000000800 */
[-C--:B---3--:R-:W-:Y:S01]  /*4e50*/  FFMA R60, R6, R78.reuse, R60 ;  /* 0x0000004e063c7223 */ /* 0x088fe2000000003c */
[-C--:B------:R-:W-:Y:S01]  /*4e60*/  FFMA R59, R9, R78.reuse, R59 ;  /* 0x0000004e093b7223 */ /* 0x080fe2000000003b */
[-C--:B------:R-:W-:Y:S01]  /*4e70*/  FFMA R58, R8, R78.reuse, R58 ;  /* 0x0000004e083a7223 */ /* 0x080fe2000000003a */
[----:B------:R-:W1:Y:S01]  /*4e80*/  LDS R81, [R4+0x8ac] ;  /* 0x0008ac0004517984 */ /* 0x000e620000000800 */
[----:B------:R-:W-:-:S03]  /*4e90*/  FFMA R57, R7, R78, R57 ;  /* 0x0000004e07397223 */ /* 0x000fc60000000039 */
[----:B------:R-:W2:Y:S04]  /*4ea0*/  LDS R80, [R4+0xcec] ;  /* 0x000cec0004507984 */ /* 0x000ea80000000800 */
[----:B------:R-:W3:Y:S01]  /*4eb0*/  LDS R79, [R4+0x112c] ;  /* 0x00112c00044f7984 */ /* 0x000ee20000000800 */
[-C--:B----4-:R-:W-:Y:S01]  /*4ec0*/  FFMA R18, R6, R84.reuse, R18 ;  /* 0x0000005406127223 */ /* 0x090fe20000000012 */
[-C--:B------:R-:W-:Y:S01]  /*4ed0*/  FFMA R19, R9, R84.reuse, R19 ;  /* 0x0000005409137223 */ /* 0x080fe20000000013 */
[-C--:B------:R-:W-:Y:S01]  /*4ee0*/  FFMA R20, R8, R84.reuse, R20 ;  /* 0x0000005408147223 */ /* 0x080fe20000000014 */
[----:B------:R-:W-:Y:S01]  /*4ef0*/  FFMA R21, R7, R84, R21 ;  /* 0x0000005407157223 */ /* 0x000fe20000000015 */
[-C--:B-----5:R-:W-:Y:S01]  /*4f00*/  FFMA R38, R6, R83.reuse, R38 ;  /* 0x0000005306267223 */ /* 0x0a0fe20000000026 */
[-C--:B------:R-:W-:Y:S01]  /*4f10*/  FFMA R39, R9, R83.reuse, R39 ;  /* 0x0000005309277223 */ /* 0x080fe20000000027 */
[-C--:B------:R-:W-:Y:S01]  /*4f20*/  FFMA R40, R8, R83.reuse, R40 ;  /* 0x0000005308287223 */ /* 0x080fe20000000028 */
[----:B------:R-:W-:Y:S01]  /*4f30*/  FFMA R41, R7, R83, R41 ;  /* 0x0000005307297223 */ /* 0x000fe20000000029 */
[----:B------:R-:W4:Y:S01]  /*4f40*/  LDS R78, [R4+0x156c] ;  /* 0x00156c00044e7984 */ /* 0x000f220000000800 */
[-C--:B0-----:R-:W-:Y:S01]  /*4f50*/  FFMA R10, R6, R82.reuse, R10 ;  /* 0x00000052060a7223 */ /* 0x081fe2000000000a */
[-C--:B------:R-:W-:Y:S01]  /*4f60*/  FFMA R11, R9, R82.reuse, R11 ;  /* 0x00000052090b7223 */ /* 0x080fe2000000000b */
[-C--:B------:R-:W-:Y:S01]  /*4f70*/  FFMA R12, R8, R82.reuse, R12 ;  /* 0x00000052080c7223 */ /* 0x080fe2000000000c */
[----:B------:R-:W-:Y:S01]  /*4f80*/  FFMA R13, R7, R82, R13 ;  /* 0x00000052070d7223 */ /* 0x000fe2000000000d */
[----:B------:R-:W0:Y:S04]  /*4f90*/  LDS R9, [R4+0x1dec] ;  /* 0x001dec0004097984 */ /* 0x000e280000000800 */
[----:B------:R-:W5:Y:S04]  /*4fa0*/  LDS R8, [R4+0x222c] ;  /* 0x00222c0004087984 */ /* 0x000f680000000800 */
[----:B------:R-:W5:Y:S04]  /*4fb0*/  LDS R7, [R4+0x266c] ;  /* 0x00266c0004077984 */ /* 0x000f680000000800 */
[----:B------:R-:W5:Y:S01]  /*4fc0*/  LDS R6, [R4+0x2aac] ;  /* 0x002aac0004067984 */ /* 0x000f620000000800 */
        /* <DEDUP_REMOVED lines=13> */
[----:B------:R-:W2:Y:S01]  /*50a0*/  LDS R85, [R4+0x2c] ;  /* 0x00002c0004557984 */ /* 0x000ea20000000800 */
[-C--:B----4-:R-:W-:Y:S01]  /*50b0*/  FFMA R34, R73, R78.reuse, R34 ;  /* 0x0000004e49227223 */ /* 0x090fe20000000022 */
[-C--:B------:R-:W-:Y:S01]  /*50c0*/  FFMA R35, R76, R78.reuse, R35 ;  /* 0x0000004e4c237223 */ /* 0x080fe20000000023 */
[-C--:B------:R-:W-:Y:S01]  /*50d0*/  FFMA R36, R75, R78.reuse, R36 ;  /* 0x0000004e4b247223 */ /* 0x080fe20000000024 */
[----:B------:R-:W-:Y:S01]  /*50e0*/  FFMA R37, R77, R78, R37 ;  /* 0x0000004e4d257223 */ /* 0x000fe20000000025 */
[----:B------:R-:W3:Y:S01]  /*50f0*/  LDS R84, [R4+0x46c] ;  /* 0x00046c0004547984 */ /* 0x000ee20000000800 */
[----:B0-----:R-:W-:-:S03]  /*5100*/  FFMA R42, R73, R9, R42 ;  /* 0x00000009492a7223 */ /* 0x001fc6000000002a */
[----:B------:R-:W0:Y:S01]  /*5110*/  LDS R83, [R4+0x19ac] ;  /* 0x0019ac0004537984 */ /* 0x000e220000000800 */
[CC--:B------:R-:W-:Y:S01]  /*5120*/  FFMA R43, R76.reuse, R9.reuse, R43 ;  /* 0x000000094c2b7223 */ /* 0x0c0fe2000000002b */
[-C--:B------:R-:W-:Y:S01]  /*5130*/  FFMA R44, R75, R9.reuse, R44 ;  /* 0x000000094b2c7223 */ /* 0x080fe2000000002c */
[----:B------:R-:W-:Y:S01]  /*5140*/  FFMA R45, R77, R9, R45 ;  /* 0x000000094d2d7223 */ /* 0x000fe2000000002d */
[----:B------:R-:W4:Y:S01]  /*5150*/  LDS R80, [R4+0x332c] ;  /* 0x00332c0004507984 */ /* 0x000f220000000800 */
[-C--:B-----5:R-:W-:Y:S01]  /*5160*/  FFMA R46, R73, R8.reuse, R46 ;  /* 0x00000008492e7223 */ /* 0x0a0fe2000000002e */
[CC--:B------:R-:W-:Y:S01]  /*5170*/  FFMA R47, R76.reuse, R8.reuse, R47 ;  /* 0x000000084c2f7223 */ /* 0x0c0fe2000000002f */
[-C--:B------:R-:W-:Y:S01]  /*5180*/  FFMA R48, R75, R8.reuse, R48 ;  /* 0x000000084b307223 */ /* 0x080fe20000000030 */
[----:B------:R-:W5:Y:S01]  /*5190*/  LDS R79, [R4+0x376c] ;  /* 0x00376c00044f7984 */ /* 0x000f620000000800 */
[----:B------:R-:W-:Y:S01]  /*51a0*/  FFMA R49, R77, R8, R49 ;  /* 0x000000084d317223 */ /* 0x000fe20000000031 */
[-C--:B------:R-:W-:Y:S01]  /*51b0*/  FFMA R50, R73, R7.reuse, R50 ;  /* 0x0000000749327223 */ /* 0x080fe20000000032 */
[CC--:B------:R-:W-:Y:S01]  /*51c0*/  FFMA R51, R76.reuse, R7.reuse, R51 ;  /* 0x000000074c337223 */ /* 0x0c0fe20000000033 */
[----:B------:R-:W5:Y:S01]  /*51d0*/  LDS R78, [R4+0x3bac] ;  /* 0x003bac00044e7984 */ /* 0x000f620000000800 */
[-C--:B------:R-:W-:Y:S01]  /*51e0*/  FFMA R52, R75, R7.reuse, R52 ;  /* 0x000000074b347223 */ /* 0x080fe20000000034 */
[----:B------:R-:W-:Y:S01]  /*51f0*/  FFMA R53, R77, R7, R53 ;  /* 0x000000074d357223 */ /* 0x000fe20000000035 */
[-C--:B------:R-:W-:Y:S01]  /*5200*/  FFMA R54, R73, R6.reuse, R54 ;  /* 0x0000000649367223 */ /* 0x080fe20000000036 */
[----:B------:R-:W5:Y:S01]  /*5210*/  LDS R82, [R4+0x3fec] ;  /* 0x003fec0004527984 */ /* 0x000f620000000800 */
[CC--:B------:R-:W-:Y:S01]  /*5220*/  FFMA R55, R76.reuse, R6.reuse, R55 ;  /* 0x000000064c377223 */ /* 0x0c0fe20000000037 */
[-C--:B------:R-:W-:Y:S01]  /*5230*/  FFMA R56, R75, R6.reuse, R56 ;  /* 0x000000064b387223 */ /* 0x080fe20000000038 */
[----:B------:R-:W-:Y:S01]  /*5240*/  FFMA R74, R77, R6, R74 ;  /* 0x000000064d4a7223 */ /* 0x000fe2000000004a */
[-C--:B-1----:R-:W-:Y:S01]  /*5250*/  FFMA R72, R73, R81.reuse, R72 ;  /* 0x0000005149487223 */ /* 0x082fe20000000048 */
[-C--:B------:R-:W-:Y:S01]  /*5260*/  FFMA R71, R76, R81.reuse, R71 ;  /* 0x000000514c477223 */ /* 0x080fe20000000047 */
[-C--:B------:R-:W-:Y:S01]  /*5270*/  FFMA R70, R75, R81.reuse, R70 ;  /* 0x000000514b467223 */ /* 0x080fe20000000046 */
[----:B------:R-:W-:Y:S01]  /*5280*/  FFMA R69, R77, R81, R69 ;  /* 0x000000514d457223 */ /* 0x000fe20000000045 */
[----:B------:R-:W-:Y:S04]  /*5290*/  LDS R8, [R5+0x30] ;  /* 0x0000300005087984 */ /* 0x000fe80000000800 */
[----:B------:R-:W-:Y:S01]  /*52a0*/  LDS R9, [R5+0x470] ;  /* 0x0004700005097984 */ /* 0x000fe20000000800 */
[C---:B--2---:R-:W-:Y:S01]  /*52b0*/  FFMA R17, R85.reuse, R77, R17 ;  /* 0x0000004d55117223 */ /* 0x044fe20000000011 */
[C---:B------:R-:W-:Y:S01]  /*52c0*/  FFMA R14, R85.reuse, R73, R14 ;  /* 0x00000049550e7223 */ /* 0x040fe2000000000e */
[C---:B------:R-:W-:Y:S01]  /*52d0*/  FFMA R15, R85.reuse, R76, R15 ;  /* 0x0000004c550f7223 */ /* 0x040fe2000000000f */
[----:B------:R-:W-:Y:S01]  /*52e0*/  LDS R6, [R5+0x8b0] ;  /* 0x0008b00005067984 */ /* 0x000fe20000000800 */
[----:B------:R-:W-:-:S03]  /*52f0*/  FFMA R16, R85, R75, R16 ;  /* 0x0000004b55107223 */ /* 0x000fc60000000010 */
[----:B------:R-:W-:Y:S01]  /*5300*/  LDS R7, [R5+0xcf0] ;  /* 0x000cf00005077984 */ /* 0x000fe20000000800 */
[-C--:B---3--:R-:W-:Y:S01]  /*5310*/  FFMA R21, R77, R84.reuse, R21 ;  /* 0x000000544d157223 */ /* 0x088fe20000000015 */
[-C--:B------:R-:W-:Y:S01]  /*5320*/  FFMA R18, R73, R84.reuse, R18 ;  /* 0x0000005449127223 */ /* 0x080fe20000000012 */
[CC--:B------:R-:W-:Y:S01]  /*5330*/  FFMA R19, R76.reuse, R84.reuse, R19 ;  /* 0x000000544c137223 */ /* 0x0c0fe20000000013 */
[----:B------:R-:W1:Y:S01]  /*5340*/  LDS R81, [R4+0x8b0] ;  /* 0x0008b00004517984 */ /* 0x000e620000000800 */
[-C--:B0-----:R-:W-:Y:S01]  /*5350*/  FFMA R41, R77, R83.reuse, R41 ;  /* 0x000000534d297223 */ /* 0x081fe20000000029 */
[----:B------:R-:W-:Y:S01]  /*5360*/  FFMA R20, R75, R84, R20 ;  /* 0x000000544b147223 */ /* 0x000fe20000000014 */
[C---:B------:R-:W-:Y:S01]  /*5370*/  FFMA R38, R73.reuse, R83, R38 ;  /* 0x0000005349267223 */ /* 0x040fe20000000026 */
[-C--:B----4-:R-:W-:Y:S01]  /*5380*/  FFMA R68, R73, R80.reuse, R68 ;  /* 0x0000005049447223 */ /* 0x090fe20000000044 */
[CC--:B------:R-:W-:Y:S01]  /*5390*/  FFMA R67, R76.reuse, R80.reuse, R67 ;  /* 0x000000504c437223 */ /* 0x0c0fe20000000043 */
[-C--:B------:R-:W-:Y:S01]  /*53a0*/  FFMA R66, R75, R80.reuse, R66 ;  /* 0x000000504b427223 */ /* 0x080fe20000000042 */
[----:B------:R-:W-:Y:S01]  /*53b0*/  FFMA R65, R77, R80, R65 ;  /* 0x000000504d417223 */ /* 0x000fe20000000041 */
[-C--:B-----5:R-:W-:Y:S01]  /*53c0*/  FFMA R64, R73, R79.reuse, R64 ;  /* 0x0000004f49407223 */ /* 0x0a0fe20000000040 */
[CC--:B------:R-:W-:Y:S01]  /*53d0*/  FFMA R63, R76.reuse, R79.reuse, R63 ;  /* 0x0000004f4c3f7223 */ /* 0x0c0fe2000000003f */
[-C--:B------:R-:W-:Y:S01]  /*53e0*/  FFMA R62, R75, R79.reuse, R62 ;  /* 0x0000004f4b3e7223 */ /* 0x080fe2000000003e */
[----:B------:R-:W-:Y:S01]  /*53f0*/  FFMA R61, R77, R79, R61 ;  /* 0x0000004f4d3d7223 */ /* 0x000fe2000000003d */
[-C--:B------:R-:W-:Y:S01]  /*5400*/  FFMA R60, R73, R78.reuse, R60 ;  /* 0x0000004e493c7223 */ /* 0x080fe2000000003c */
[CC--:B------:R-:W-:Y:S01]  /*5410*/  FFMA R59, R76.reuse, R78.reuse, R59 ;  /* 0x0000004e4c3b7223 */ /* 0x0c0fe2000000003b */
[-C--:B------:R-:W-:Y:S01]  /*5420*/  FFMA R58, R75, R78.reuse, R58 ;  /* 0x0000004e4b3a7223 */ /* 0x080fe2000000003a */
[C---:B------:R-:W-:Y:S01]  /*5430*/  FFMA R57, R77.reuse, R78, R57 ;  /* 0x0000004e4d397223 */ /* 0x040fe20000000039 */
[-C--:B------:R-:W-:Y:S01]  /*5440*/  FFMA R13, R77, R82.reuse, R13 ;  /* 0x000000524d0d7223 */ /* 0x080fe2000000000d */
[CC--:B------:R-:W-:Y:S01]  /*5450*/  FFMA R39, R76.reuse, R83.reuse, R39 ;  /* 0x000000534c277223 */ /* 0x0c0fe20000000027 */
[----:B------:R-:W-:Y:S01]  /*5460*/  FFMA R40, R75, R83, R40 ;  /* 0x000000534b287223 */ /* 0x000fe20000000028 */
[----:B------:R-:W0:Y:S01]  /*5470*/  LDS R80, [R4+0xcf0] ;  /* 0x000cf00004507984 */ /* 0x000e220000000800 */
[-C--:B------:R-:W-:Y:S01]  /*5480*/  FFMA R10, R73, R82.reuse, R10 ;  /* 0x00000052490a7223 */ /* 0x080fe2000000000a */
[-C--:B------:R-:W-:Y:S01]  /*5490*/  FFMA R11, R76, R82.reuse, R11 ;  /* 0x000000524c0b7223 */ /* 0x080fe2000000000b */
[----:B------:R-:W-:Y:S01]  /*54a0*/  FFMA R12, R75, R82, R12 ;  /* 0x000000524b0c7223 */ /* 0x000fe2000000000c */
[----:B------:R-:W2:Y:S04]  /*54b0*/  LDS R79, [R4+0x1130] ;  /* 0x00113000044f7984 */ /* 0x000ea80000000800 */
        /* <DEDUP_REMOVED lines=12> */
[-C--:B0-----:R-:W-:Y:S01]  /*5580*/  FFMA R26, R8, R80.reuse, R26 ;  /* 0x00000050081a7223 */ /* 0x081fe2000000001a */
        /* <DEDUP_REMOVED lines=12> */
[CC--:B------:R-:W-:Y:S01]  /*5650*/  FFMA R55, R9.reuse, R77.reuse, R55 ;  /* 0x0000004d09377223 */ /* 0x0c0fe20000000037 */
[----:B------:R-:W-:Y:S01]  /*5660*/  FFMA R56, R6, R77, R56 ;  /* 0x0000004d06387223 */ /* 0x000fe20000000038 */
[----:B------:R-:W0:Y:S01]  /*5670*/  LDS R80, [R4+0x3330] ;  /* 0x0033300004507984 */ /* 0x000e220000000800 */
[-C--:B-----5:R-:W-:Y:S01]  /*5680*/  FFMA R42, R8, R76.reuse, R42 ;  /* 0x0000004c082a7223 */ /* 0x0a0fe2000000002a */
[-C--:B------:R-:W-:Y:S01]  /*5690*/  FFMA R43, R9, R76.reuse, R43 ;  /* 0x0000004c092b7223 */ /* 0x080fe2000000002b */
[-C--:B------:R-:W-:Y:S01]  /*56a0*/  FFMA R44, R6, R76.reuse, R44 ;  /* 0x0000004c062c7223 */ /* 0x080fe2000000002c */
[----:B------:R-:W2:Y:S01]  /*56b0*/  LDS R79, [R4+0x3770] ;  /* 0x00377000044f7984 */ /* 0x000ea20000000800 */
[----:B------:R-:W-:Y:S01]  /*56c0*/  FFMA R45, R7, R76, R45 ;  /* 0x0000004c072d7223 */ /* 0x000fe2000000002d */
[-C--:B------:R-:W-:Y:S01]  /*56d0*/  FFMA R46, R8, R75.reuse, R46 ;  /* 0x0000004b082e7223 */ /* 0x080fe2000000002e */
[-C--:B------:R-:W-:Y:S01]  /*56e0*/  FFMA R47, R9, R75.reuse, R47 ;  /* 0x0000004b092f7223 */ /* 0x080fe2000000002f */
[----:B------:R-:W3:Y:S01]  /*56f0*/  LDS R78, [R4+0x3bb0] ;  /* 0x003bb000044e7984 */ /* 0x000ee20000000800 */
[-C--:B------:R-:W-:Y:S01]  /*5700*/  FFMA R48, R6, R75.reuse, R48 ;  /* 0x0000004b06307223 */ /* 0x080fe20000000030 */
[----:B------:R-:W-:Y:S01]  /*5710*/  FFMA R49, R7, R75, R49 ;  /* 0x0000004b07317223 */ /* 0x000fe20000000031 */
[-C--:B-1----:R-:W-:Y:S01]  /*5720*/  FFMA R50, R8, R73.reuse, R50 ;  /* 0x0000004908327223 */ /* 0x082fe20000000032 */
[-C--:B------:R-:W-:Y:S01]  /*5730*/  FFMA R51, R9, R73.reuse, R51 ;  /* 0x0000004909337223 */ /* 0x080fe20000000033 */
[-C--:B------:R-:W-:Y:S01]  /*5740*/  FFMA R52, R6, R73.reuse, R52 ;  /* 0x0000004906347223 */ /* 0x080fe20000000034 */
[C---:B------:R-:W-:Y:S01]  /*5750*/  FFMA R53, R7.reuse, R73, R53 ;  /* 0x0000004907357223 */ /* 0x040fe20000000035 */
[----:B------:R-:W-:Y:S01]  /*5760*/  FFMA R77, R7, R77, R74 ;  /* 0x0000004d074d7223 */ /* 0x000fe2000000004a */
[-C--:B------:R-:W-:Y:S01]  /*5770*/  FFMA R72, R8, R81.reuse, R72 ;  /* 0x0000005108487223 */ /* 0x080fe20000000048 */
[-C--:B------:R-:W-:Y:S01]  /*5780*/  FFMA R71, R9, R81.reuse, R71 ;  /* 0x0000005109477223 */ /* 0x080fe20000000047 */
[-C--:B------:R-:W-:Y:S01]  /*5790*/  FFMA R70, R6, R81.reuse, R70 ;  /* 0x0000005106467223 */ /* 0x080fe20000000046 */
[----:B------:R-:W-:Y:S01]  /*57a0*/  FFMA R69, R7, R81, R69 ;  /* 0x0000005107457223 */ /* 0x000fe20000000045 */
[----:B------:R-:W1:Y:S01]  /*57b0*/  LDS R84, [R4+0x470] ;  /* 0x0004700004547984 */ /* 0x000e620000000800 */
[-C--:B------:R-:W-:Y:S01]  /*57c0*/  FFMA R38, R8, R83.reuse, R38 ;  /* 0x0000005308267223 */ /* 0x080fe20000000026 */
[-C--:B------:R-:W-:Y:S01]  /*57d0*/  FFMA R39, R9, R83.reuse, R39 ;  /* 0x0000005309277223 */ /* 0x080fe20000000027 */
[-C--:B------:R-:W-:Y:S01]  /*57e0*/  FFMA R40, R6, R83.reuse, R40 ;  /* 0x0000005306287223 */ /* 0x080fe20000000028 */
[----:B------:R-:W4:Y:S01]  /*57f0*/  LDS R87, [R4+0x3ff0] ;  /* 0x003ff00004577984 */ /* 0x000f220000000800 */
[----:B------:R-:W-:Y:S01]  /*5800*/  FFMA R41, R7, R83, R41 ;  /* 0x0000005307297223 */ /* 0x000fe20000000029 */
[C---:B------:R-:W-:Y:S01]  /*5810*/  FFMA R14, R85.reuse, R8, R14 ;  /* 0x00000008550e7223 */ /* 0x040fe2000000000e */
[C---:B------:R-:W-:Y:S01]  /*5820*/  FFMA R15, R85.reuse, R9, R15 ;  /* 0x00000009550f7223 */ /* 0x040fe2000000000f */
[----:B------:R-:W-:Y:S01]  /*5830*/  LDS R75, [R5+0x34] ;  /* 0x00003400054b7984 */ /* 0x000fe20000000800 */
[C---:B------:R-:W-:Y:S01]  /*5840*/  FFMA R16, R85.reuse, R6, R16 ;  /* 0x0000000655107223 */ /* 0x040fe20000000010 */
[----:B------:R-:W-:-:S02]  /*5850*/  FFMA R17, R85, R7, R17 ;  /* 0x0000000755117223 */ /* 0x000fc40000000011 */
[----:B------:R-:W-:Y:S04]  /*5860*/  LDS R76, [R5+0x474] ;  /* 0x00047400054c7984 */ /* 0x000fe80000000800 */
        /* <DEDUP_REMOVED lines=15> */
[----:B------:R-:W2:Y:S04]  /*5960*/  LDS R80, [R4+0x2ef4] ;  /* 0x002ef40004507984 */ /* 0x000ea80000000800 */
[----:B------:R-:W3:Y:S01]  /*5970*/  LDS R79, [R4+0x3334] ;  /* 0x00333400044f7984 */ /* 0x000ee20000000800 */
[-C--:B-1----:R-:W-:Y:S01]  /*5980*/  FFMA R18, R8, R84.reuse, R18 ;  /* 0x0000005408127223 */ /* 0x082fe20000000012 */
[-C--:B------:R-:W-:Y:S01]  /*5990*/  FFMA R19, R9, R84.reuse, R19 ;  /* 0x0000005409137223 */ /* 0x080fe20000000013 */
[-C--:B------:R-:W-:Y:S01]  /*59a0*/  FFMA R20, R6, R84.reuse, R20 ;  /* 0x0000005406147223 */ /* 0x080fe20000000014 */
[----:B------:R-:W-:Y:S01]  /*59b0*/  FFMA R21, R7, R84, R21 ;  /* 0x0000005407157223 */ /* 0x000fe20000000015 */
[-C--:B----4-:R-:W-:Y:S01]  /*59c0*/  FFMA R10, R8, R87.reuse, R10 ;  /* 0x00000057080a7223 */ /* 0x090fe2000000000a */
[-C--:B------:R-:W-:Y:S01]  /*59d0*/  FFMA R11, R9, R87.reuse, R11 ;  /* 0x00000057090b7223 */ /* 0x080fe2000000000b */
[-C--:B------:R-:W-:Y:S01]  /*59e0*/  FFMA R12, R6, R87.reuse, R12 ;  /* 0x00000057060c7223 */ /* 0x080fe2000000000c */
[----:B------:R-:W-:Y:S01]  /*59f0*/  FFMA R13, R7, R87, R13 ;  /* 0x00000057070d7223 */ /* 0x000fe2000000000d */
[----:B------:R-:W1:Y:S04]  /*5a00*/  LDS R78, [R4+0x3774] ;  /* 0x00377400044e7984 */ /* 0x000e680000000800 */
[----:B------:R-:W4:Y:S04]  /*5a10*/  LDS R83, [R4+0x1134] ;  /* 0x0011340004537984 */ /* 0x000f280000000800 */
[----:B------:R-:W5:Y:S04]  /*5a20*/  LDS R82, [R4+0x1574] ;  /* 0x0015740004527984 */ /* 0x000f680000000800 */
[----:B------:R-:W5:Y:S01]  /*5a30*/  LDS R9, [R4+0x1df4] ;  /* 0x001df40004097984 */ /* 0x000f620000000800 */
[-C--:B0-----:R-:W-:Y:S01]  /*5a40*/  FFMA R38, R75, R81.reuse, R38 ;  /* 0x000000514b267223 */ /* 0x081fe20000000026 */
[-C--:B------:R-:W-:Y:S01]  /*5a50*/  FFMA R39, R76, R81.reuse, R39 ;  /* 0x000000514c277223 */ /* 0x080fe20000000027 */
[-C--:B------:R-:W-:Y:S01]  /*5a60*/  FFMA R40, R73, R81.reuse, R40 ;  /* 0x0000005149287223 */ /* 0x080fe20000000028 */
[----:B------:R-:W-:Y:S01]  /*5a70*/  FFMA R41, R74, R81, R41 ;  /* 0x000000514a297223 */ /* 0x000fe20000000029 */
[----:B------:R-:W0:Y:S04]  /*5a80*/  LDS R8, [R4+0x2234] ;  /* 0x0022340004087984 */ /* 0x000e280000000800 */
[----:B------:R-:W0:Y:S01]  /*5a90*/  LDS R7, [R4+0x2674] ;  /* 0x0026740004077984 */ /* 0x000e220000000800 */
[-C--:B--2---:R-:W-:Y:S01]  /*5aa0*/  FFMA R72, R75, R80.reuse, R72 ;  /* 0x000000504b487223 */ /* 0x084fe20000000048 */
[----:B------:R-:W-:-:S02]  /*5ab0*/  FFMA R71, R76, R80, R71 ;  /* 0x000000504c477223 */ /* 0x000fc40000000047 */
[----:B------:R-:W2:Y:S01]  /*5ac0*/  LDS R6, [R4+0x2ab4] ;  /* 0x002ab40004067984 */ /* 0x000ea20000000800 */
[-C--:B------:R-:W-:Y:S01]  /*5ad0*/  FFMA R70, R73, R80.reuse, R70 ;  /* 0x0000005049467223 */ /* 0x080fe20000000046 */
[----:B------:R-:W-:Y:S01]  /*5ae0*/  FFMA R69, R74, R80, R69 ;  /* 0x000000504a457223 */ /* 0x000fe20000000045 */
[-C--:B---3--:R-:W-:Y:S01]  /*5af0*/  FFMA R68, R75, R79.reuse, R68 ;  /* 0x0000004f4b447223 */ /* 0x088fe20000000044 */
[----:B------:R-:W3:Y:S01]  /*5b00*/  LDS R81, [R4+0x3bb4] ;  /* 0x003bb40004517984 */ /* 0x000ee20000000800 */
[-C--:B------:R-:W-:Y:S01]  /*5b10*/  FFMA R67, R76, R79.reuse, R67 ;  /* 0x0000004f4c437223 */ /* 0x080fe20000000043 */
[-C--:B------:R-:W-:Y:S01]  /*5b20*/  FFMA R66, R73, R79.reuse, R66 ;  /* 0x0000004f49427223 */ /* 0x080fe20000000042 */
[----:B------:R-:W-:Y:S01]  /*5b30*/  FFMA R65, R74, R79, R65 ;  /* 0x0000004f4a417223 */ /* 0x000fe20000000041 */
        /* <DEDUP_REMOVED lines=31> */
[CC--:B------:R-:W-:Y:S01]  /*5d30*/  FFMA R79, R76.reuse, R81.reuse, R59 ;  /* 0x000000514c4f7223 */ /* 0x0c0fe2000000003b */
[----:B------:R-:W-:Y:S01]  /*5d40*/  FFMA R80, R73, R81, R58 ;  /* 0x0000005149507223 */ /* 0x000fe2000000003a */
[----:B------:R-:W0:Y:S01]  /*5d50*/  LDS R86, [R4+0x474] ;  /* 0x0004740004567984 */ /* 0x000e220000000800 */
[-C--:B------:R-:W-:Y:S01]  /*5d60*/  FFMA R22, R75, R85.reuse, R22 ;  /* 0x000000554b167223 */ /* 0x080fe20000000016 */
[-C--:B------:R-:W-:Y:S01]  /*5d70*/  FFMA R23, R76, R85.reuse, R23 ;  /* 0x000000554c177223 */ /* 0x080fe20000000017 */
[-C--:B------:R-:W-:Y:S01]  /*5d80*/  FFMA R24, R73, R85.reuse, R24 ;  /* 0x0000005549187223 */ /* 0x080fe20000000018 */
[----:B------:R-:W2:Y:S01]  /*5d90*/  LDS R84, [R4+0xcf4] ;  /* 0x000cf40004547984 */ /* 0x000ea20000000800 */
[C---:B------:R-:W-:Y:S01]  /*5da0*/  FFMA R25, R74.reuse, R85, R25 ;  /* 0x000000554a197223 */ /* 0x040fe20000000019 */
[----:B------:R-:W-:-:S02]  /*5db0*/  FFMA R57, R74, R81, R57 ;  /* 0x000000514a397223 */ /* 0x000fc40000000039 */
[----:B------:R-:W3:Y:S04]  /*5dc0*/  LDS R82, [R4+0x3ff4] ;  /* 0x003ff40004527984 */ /* 0x000ee80000000800 */
[----:B------:R-:W-:Y:S04]  /*5dd0*/  LDS R6, [R5+0x38] ;  /* 0x0000380005067984 */ /* 0x000fe80000000800 */
[----:B------:R-:W-:Y:S04]  /*5de0*/  LDS R8, [R5+0x478] ;  /* 0x0004780005087984 */ /* 0x000fe80000000800 */
[----:B------:R-:W-:Y:S01]  /*5df0*/  LDS R7, [R5+0x8b8] ;  /* 0x0008b80005077984 */ /* 0x000fe20000000800 */
[C---:B-1----:R-:W-:Y:S01]  /*5e00*/  FFMA R14, R88.reuse, R75, R14 ;  /* 0x0000004b580e7223 */ /* 0x042fe2000000000e */
[C---:B------:R-:W-:Y:S01]  /*5e10*/  FFMA R15, R88.reuse, R76, R15 ;  /* 0x0000004c580f7223 */ /* 0x040fe2000000000f */
[C---:B------:R-:W-:Y:S01]  /*5e20*/  FFMA R16, R88.reuse, R73, R16 ;  /* 0x0000004958107223 */ /* 0x040fe20000000010 */
[----:B------:R-:W-:Y:S01]  /*5e30*/  LDS R9, [R5+0xcf8] ;  /* 0x000cf80005097984 */ /* 0x000fe20000000800 */
[----:B------:R-:W-:-:S03]  /*5e40*/  FFMA R17, R88, R74, R17 ;  /* 0x0000004a58117223 */ /* 0x000fc60000000011 */
[----:B------:R-:W1:Y:S04]  /*5e50*/  LDS R83, [R4+0x8b8] ;  /* 0x0008b80004537984 */ /* 0x000e680000000800 */
[----:B------:R-:W4:Y:S04]  /*5e60*/  LDS R60, [R4+0x1df8] ;  /* 0x001df800043c7984 */ /* 0x000f280000000800 */
[----:B------:R-:W5:Y:S04]  /*5e70*/  LDS R59, [R4+0x2238] ;  /* 0x00223800043b7984 */ /* 0x000f680000000800 */
[----:B------:R-:W5:Y:S01]  /*5e80*/  LDS R58, [R4+0x2678] ;  /* 0x00267800043a7984 */ /* 0x000f620000000800 */
        /* <DEDUP_REMOVED lines=14> */
[----:B------:R-:W3:Y:S04]  /*5f70*/  LDS R87, [R4+0xcf8] ;  /* 0x000cf80004577984 */ /* 0x000ee80000000800 */
[----:B------:R-:W3:Y:S04]  /*5f80*/  LDS R86, [R4+0x1138] ;  /* 0x0011380004567984 */ /* 0x000ee80000000800 */
        /* <DEDUP_REMOVED lines=18> */
[C---:B0-----:R-:W-:Y:S01]  /*60b0*/  FFMA R14, R89.reuse, R6, R14 ;  /* 0x00000006590e7223 */ /* 0x041fe2000000000e */
[C---:B------:R-:W-:Y:S01]  /*60c0*/  FFMA R15, R89.reuse, R8, R15 ;  /* 0x00000008590f7223 */ /* 0x040fe2000000000f */
[C---:B------:R-:W-:Y:S01]  /*60d0*/  FFMA R16, R89.reuse, R7, R16 ;  /* 0x0000000759107223 */ /* 0x040fe20000000010 */
[----:B------:R-:W0:Y:S01]  /*60e0*/  LDS R83, [R4+0x2ab8] ;  /* 0x002ab80004537984 */ /* 0x000e220000000800 */
[----:B------:R-:W-:-:S03]  /*60f0*/  FFMA R17, R89, R9, R17 ;  /* 0x0000000959117223 */ /* 0x000fc60000000011 */
[----:B------:R-:W4:Y:S01]  /*6100*/  LDS R82, [R4+0x2ef8] ;  /* 0x002ef80004527984 */ /* 0x000f220000000800 */
[CC--:B--2---:R-:W-:Y:S01]  /*6110*/  FFMA R19, R8.reuse, R88.reuse, R19 ;  /* 0x0000005808137223 */ /* 0x0c4fe20000000013 */
[-C--:B------:R-:W-:Y:S02]  /*6120*/  FFMA R20, R7, R88.reuse, R20 ;  /* 0x0000005807147223 */ /* 0x080fe40000000014 */
[----:B------:R-:W2:Y:S01]  /*6130*/  LDS R81, [R4+0x3338] ;  /* 0x0033380004517984 */ /* 0x000ea20000000800 */
[----:B------:R-:W-:Y:S01]  /*6140*/  FFMA R21, R9, R88, R21 ;  /* 0x0000005809157223 */ /* 0x000fe20000000015 */
[CC--:B---3--:R-:W-:Y:S01]  /*6150*/  FFMA R27, R8.reuse, R87.reuse, R27 ;  /* 0x00000057081b7223 */ /* 0x0c8fe2000000001b */
[-C--:B------:R-:W-:Y:S01]  /*6160*/  FFMA R28, R7, R87.reuse, R28 ;  /* 0x00000057071c7223 */ /* 0x080fe2000000001c */
[----:B------:R-:W3:Y:S01]  /*6170*/  LDS R76, [R4+0x3778] ;  /* 0x00377800044c7984 */ /* 0x000ee20000000800 */
[----:B------:R-:W-:Y:S01]  /*6180*/  FFMA R29, R9, R87, R29 ;  /* 0x00000057091d7223 */ /* 0x000fe2000000001d */
[CC--:B------:R-:W-:Y:S01]  /*6190*/  FFMA R31, R8.reuse, R86.reuse, R31 ;  /* 0x00000056081f7223 */ /* 0x0c0fe2000000001f */
[-C--:B------:R-:W-:Y:S01]  /*61a0*/  FFMA R32, R7, R86.reuse, R32 ;  /* 0x0000005607207223 */ /* 0x080fe20000000020 */
[----:B------:R-:W5:Y:S01]  /*61b0*/  LDS R75, [R4+0x3bb8] ;  /* 0x003bb800044b7984 */ /* 0x000f620000000800 */
[----:B------:R-:W-:Y:S01]  /*61c0*/  FFMA R33, R9, R86, R33 ;  /* 0x0000005609217223 */ /* 0x000fe20000000021 */
[-C--:B------:R-:W-:Y:S01]  /*61d0*/  FFMA R35, R8, R85.reuse, R35 ;  /* 0x0000005508237223 */ /* 0x080fe20000000023 */
[-C--:B------:R-:W-:Y:S01]  /*61e0*/  FFMA R36, R7, R85.reuse, R36 ;  /* 0x0000005507247223 */ /* 0x080fe20000000024 */
[----:B------:R-:W5:Y:S01]  /*61f0*/  LDS R73, [R4+0x3ff8] ;  /* 0x003ff80004497984 */ /* 0x000f620000000800 */
        /* <DEDUP_REMOVED lines=8> */
[----:B------:R-:W5:Y:S01]  /*6280*/  LDS R74, [R4+0x3c] ;  /* 0x00003c00044a7984 */ /* 0x000f620000000800 */
[CC--:B-1----:R-:W-:Y:S01]  /*6290*/  FFMA R39, R8.reuse, R84.reuse, R39 ;  /* 0x0000005408277223 */ /* 0x0c2fe20000000027 */
[-C--:B------:R-:W-:Y:S01]  /*62a0*/  FFMA R40, R7, R84.reuse, R40 ;  /* 0x0000005407287223 */ /* 0x080fe20000000028 */
[----:B------:R-:W-:Y:S01]  /*62b0*/  FFMA R41, R9, R84, R41 ;  /* 0x0000005409297223 */ /* 0x000fe20000000029 */
[----:B------:R-:W1:Y:S01]  /*62c0*/  LDS R5, [R5+0xcfc] ;  /* 0x000cfc0005057984 */ /* 0x000e620000000800 */
[CC--:B0-----:R-:W-:Y:S01]  /*62d0*/  FFMA R55, R8.reuse, R83.reuse, R55 ;  /* 0x0000005308377223 */ /* 0x0c1fe20000000037 */
[-C--:B------:R-:W-:Y:S01]  /*62e0*/  FFMA R56, R7, R83.reuse, R56 ;  /* 0x0000005307387223 */ /* 0x080fe20000000038 */
[----:B------:R-:W-:Y:S01]  /*62f0*/  FFMA R77, R9, R83, R77 ;  /* 0x00000053094d7223 */ /* 0x000fe2000000004d */
[-C--:B----4-:R-:W-:Y:S01]  /*6300*/  FFMA R71, R8, R82.reuse, R71 ;  /* 0x0000005208477223 */ /* 0x090fe20000000047 */
[-C--:B------:R-:W-:Y:S01]  /*6310*/  FFMA R70, R7, R82.reuse, R70 ;  /* 0x0000005207467223 */ /* 0x080fe20000000046 */
[----:B------:R-:W-:Y:S01]  /*6320*/  FFMA R69, R9, R82, R69 ;  /* 0x0000005209457223 */ /* 0x000fe20000000045 */
[----:B------:R-:W-:Y:S01]  /*6330*/  FFMA R38, R6, R84, R38 ;  /* 0x0000005406267223 */ /* 0x000fe20000000026 */
[-C--:B--2---:R-:W-:Y:S01]  /*6340*/  FFMA R67, R8, R81.reuse, R67 ;  /* 0x0000005108437223 */ /* 0x084fe20000000043 */
[-C--:B------:R-:W-:Y:S01]  /*6350*/  FFMA R66, R7, R81.reuse, R66 ;  /* 0x0000005107427223 */ /* 0x080fe20000000042 */
[----:B------:R-:W-:Y:S01]  /*6360*/  FFMA R65, R9, R81, R65 ;  /* 0x0000005109417223 */ /* 0x000fe20000000041 */
[----:B------:R-:W-:Y:S01]  /*6370*/  FFMA R54, R6, R83, R54 ;  /* 0x0000005306367223 */ /* 0x000fe20000000036 */
[-C--:B---3--:R-:W-:Y:S01]  /*6380*/  FFMA R63, R8, R76.reuse, R63 ;  /* 0x0000004c083f7223 */ /* 0x088fe2000000003f */
[-C--:B------:R-:W-:Y:S01]  /*6390*/  FFMA R62, R7, R76.reuse, R62 ;  /* 0x0000004c073e7223 */ /* 0x080fe2000000003e */
[----:B------:R-:W-:Y:S01]  /*63a0*/  FFMA R61, R9, R76, R61 ;  /* 0x0000004c093d7223 */ /* 0x000fe2000000003d */
[----:B------:R-:W-:Y:S01]  /*63b0*/  FFMA R72, R6, R82, R72 ;  /* 0x0000005206487223 */ /* 0x000fe20000000048 */
[-C--:B-----5:R-:W-:Y:S01]  /*63c0*/  FFMA R79, R8, R75.reuse, R79 ;  /* 0x0000004b084f7223 */ /* 0x0a0fe2000000004f */
[-C--:B------:R-:W-:Y:S01]  /*63d0*/  FFMA R80, R7, R75.reuse, R80 ;  /* 0x0000004b07507223 */ /* 0x080fe20000000050 */
[C---:B------:R-:W-:Y:S01]  /*63e0*/  FFMA R57, R9.reuse, R75, R57 ;  /* 0x0000004b09397223 */ /* 0x040fe20000000039 */
[C---:B------:R-:W-:Y:S01]  /*63f0*/  FFMA R68, R6.reuse, R81, R68 ;  /* 0x0000005106447223 */ /* 0x040fe20000000044 */
[----:B------:R-:W-:Y:S01]  /*6400*/  FFMA R13, R9, R73, R13 ;  /* 0x00000049090d7223 */ /* 0x000fe2000000000d */
[C---:B------:R-:W-:Y:S01]  /*6410*/  FFMA R64, R6.reuse, R76, R64 ;  /* 0x0000004c06407223 */ /* 0x040fe20000000040 */
[C---:B------:R-:W-:Y:S01]  /*6420*/  FFMA R78, R6.reuse, R75, R78 ;  /* 0x0000004b064e7223 */ /* 0x040fe2000000004e */
[-C--:B------:R-:W-:Y:S01]  /*6430*/  FFMA R10, R6, R73.reuse, R10 ;  /* 0x00000049060a7223 */ /* 0x080fe2000000000a */
[-C--:B------:R-:W-:Y:S01]  /*6440*/  FFMA R8, R8, R73.reuse, R11 ;  /* 0x0000004908087223 */ /* 0x080fe2000000000b */
[----:B------:R-:W-:Y:S01]  /*6450*/  FFMA R7, R7, R73, R12 ;  /* 0x0000004907077223 */ /* 0x000fe2000000000c */
[----:B------:R-:W0:Y:S04]  /*6460*/  LDS R9, [R4+0x377c] ;  /* 0x00377c0004097984 */ /* 0x000e280000000800 */
[----:B------:R-:W2:Y:S04]  /*6470*/  LDS R86, [R4+0x47c] ;  /* 0x00047c0004567984 */ /* 0x000ea80000000800 */
[----:B------:R-:W3:Y:S01]  /*6480*/  LDS R85, [R4+0x8bc] ;  /* 0x0008bc0004557984 */ /* 0x000ee20000000800 */
[C---:B------:R-:W-:Y:S01]  /*6490*/  FFMA R14, R74.reuse, R60, R14 ;  /* 0x0000003c4a0e7223 */ /* 0x040fe2000000000e */
[C---:B------:R-:W-:Y:S01]  /*64a0*/  FFMA R15, R74.reuse, R59, R15 ;  /* 0x0000003b4a0f7223 */ /* 0x040fe2000000000f */
[C---:B------:R-:W-:Y:S01]  /*64b0*/  FFMA R16, R74.reuse, R58, R16 ;  /* 0x0000003a4a107223 */ /* 0x040fe20000000010 */
[----:B------:R-:W4:Y:S01]  /*64c0*/  LDS R84, [R4+0xcfc] ;  /* 0x000cfc0004547984 */ /* 0x000f220000000800 */
[----:B-1----:R-:W-:-:S03]  /*64d0*/  FFMA R17, R74, R5, R17 ;  /* 0x000000054a117223 */ /* 0x002fc60000000011 */
[----:B------:R-:W1:Y:S04]  /*64e0*/  LDS R83, [R4+0x113c] ;  /* 0x00113c0004537984 */ /* 0x000e680000000800 */
[----:B------:R-:W5:Y:S04]  /*64f0*/  LDS R82, [R4+0x157c] ;  /* 0x00157c0004527984 */ /* 0x000f680000000800 */
[----:B------:R-:W5:Y:S04]  /*6500*/  LDS R81, [R4+0x19bc] ;  /* 0x0019bc0004517984 */ /* 0x000f680000000800 */
[----:B------:R-:W5:Y:S04]  /*6510*/  LDS R76, [R4+0x1dfc] ;  /* 0x001dfc00044c7984 */ /* 0x000f680000000800 */
[----:B------:R-:W5:Y:S04]  /*6520*/  LDS R75, [R4+0x223c] ;  /* 0x00223c00044b7984 */ /* 0x000f680000000800 */
[----:B------:R-:W5:Y:S01]  /*6530*/  LDS R73, [R4+0x267c] ;  /* 0x00267c0004497984 */ /* 0x000f620000000800 */
[----:B0-----:R-:W-:-:S03]  /*6540*/  FFMA R64, R60, R9, R64 ;  /* 0x000000093c407223 */ /* 0x001fc60000000040 */
[----:B------:R-:W0:Y:S01]  /*6550*/  LDS R74, [R4+0x2abc] ;  /* 0x002abc00044a7984 */ /* 0x000e220000000800 */
[-C--:B------:R-:W-:Y:S01]  /*6560*/  FFMA R63, R59, R9.reuse, R63 ;  /* 0x000000093b3f7223 */ /* 0x080fe2000000003f */
[-C--:B------:R-:W-:Y:S01]  /*6570*/  FFMA R62, R58, R9.reuse, R62 ;  /* 0x000000093a3e7223 */ /* 0x080fe2000000003e */
[----:B------:R-:W-:Y:S01]  /*6580*/  FFMA R61, R5, R9, R61 ;  /* 0x00000009053d7223 */ /* 0x000fe2000000003d */
[----:B------:R-:W0:Y:S01]  /*6590*/  LDS R12, [R4+0x2efc] ;  /* 0x002efc00040c7984 */ /* 0x000e220000000800 */
[-C--:B--2---:R-:W-:Y:S01]  /*65a0*/  FFMA R18, R60, R86.reuse, R18 ;  /* 0x000000563c127223 */ /* 0x084fe20000000012 */
[CC--:B------:R-:W-:Y:S01]  /*65b0*/  FFMA R19, R59.reuse, R86.reuse, R19 ;  /* 0x000000563b137223 */ /* 0x0c0fe20000000013 */
[----:B------:R-:W-:Y:S01]  /*65c0*/  FFMA R20, R58, R86, R20 ;  /* 0x000000563a147223 */ /* 0x000fe20000000014 */
[----:B------:R-:W2:Y:S01]  /*65d0*/  LDS R11, [R4+0x333c] ;  /* 0x00333c00040b7984 */ /* 0x000ea20000000800 */
[-C--:B---3--:R-:W-:Y:S01]  /*65e0*/  FFMA R22, R60, R85.reuse, R22 ;  /* 0x000000553c167223 */ /* 0x088fe20000000016 */
[CC--:B------:R-:W-:Y:S01]  /*65f0*/  FFMA R23, R59.reuse, R85.reuse, R23 ;  /* 0x000000553b177223 */ /* 0x0c0fe20000000017 */
[----:B------:R-:W-:Y:S01]  /*6600*/  FFMA R24, R58, R85, R24 ;  /* 0x000000553a187223 */ /* 0x000fe20000000018 */
[----:B------:R-:W3:Y:S01]  /*6610*/  LDS R6, [R4+0x3ffc] ;  /* 0x003ffc0004067984 */ /* 0x000ee20000000800 */
[-C--:B----4-:R-:W-:Y:S01]  /*6620*/  FFMA R26, R60, R84.reuse, R26 ;  /* 0x000000543c1a7223 */ /* 0x090fe2000000001a */
[CC--:B------:R-:W-:Y:S01]  /*6630*/  FFMA R27, R59.reuse, R84.reuse, R27 ;  /* 0x000000543b1b7223 */ /* 0x0c0fe2000000001b */
[----:B------:R-:W-:Y:S01]  /*6640*/  FFMA R28, R58, R84, R28 ;  /* 0x000000543a1c7223 */ /* 0x000fe2000000001c */
[----:B------:R-:W4:Y:S01]  /*6650*/  LDS R4, [R4+0x3bbc] ;  /* 0x003bbc0004047984 */ /* 0x000f220000000800 */
[-C--:B-1----:R-:W-:Y:S01]  /*6660*/  FFMA R30, R60, R83.reuse, R30 ;  /* 0x000000533c1e7223 */ /* 0x082fe2000000001e */
[CC--:B------:R-:W-:Y:S01]  /*6670*/  FFMA R31, R59.reuse, R83.reuse, R31 ;  /* 0x000000533b1f7223 */ /* 0x0c0fe2000000001f */
[----:B------:R-:W-:Y:S01]  /*6680*/  FFMA R32, R58, R83, R32 ;  /* 0x000000533a207223 */ /* 0x000fe20000000020 */
[-C--:B-----5:R-:W-:Y:S01]  /*6690*/  FFMA R34, R60, R82.reuse, R34 ;  /* 0x000000523c227223 */ /* 0x0a0fe20000000022 */
[-C--:B------:R-:W-:Y:S01]  /*66a0*/  FFMA R35, R59, R82.reuse, R35 ;  /* 0x000000523b237223 */ /* 0x080fe20000000023 */
[----:B------:R-:W-:Y:S01]  /*66b0*/  FFMA R36, R58, R82, R36 ;  /* 0x000000523a247223 */ /* 0x000fe20000000024 */
[----:B------:R-:W-:Y:S01]  /*66c0*/  FFMA R21, R5, R86, R21 ;  /* 0x0000005605157223 */ /* 0x000fe20000000015 */
[-C--:B------:R-:W-:Y:S01]  /*66d0*/  FFMA R38, R60, R81.reuse, R38 ;  /* 0x000000513c267223 */ /* 0x080fe20000000026 */
        /* <DEDUP_REMOVED lines=15> */
[-C--:B0-----:R-:W-:Y:S01]  /*67d0*/  FFMA R54, R60, R74.reuse, R54 ;  /* 0x0000004a3c367223 */ /* 0x081fe20000000036 */
[-C--:B------:R-:W-:Y:S01]  /*67e0*/  FFMA R55, R59, R74.reuse, R55 ;  /* 0x0000004a3b377223 */ /* 0x080fe20000000037 */
[----:B------:R-:W-:Y:S01]  /*67f0*/  FFMA R56, R58, R74, R56 ;  /* 0x0000004a3a387223 */ /* 0x000fe20000000038 */
[----:B------:R-:W-:Y:S01]  /*6800*/  FFMA R41, R5, R81, R41 ;  /* 0x0000005105297223 */ /* 0x000fe20000000029 */
[-C--:B------:R-:W-:Y:S01]  /*6810*/  FFMA R72, R60, R12.reuse, R72 ;  /* 0x0000000c3c487223 */ /* 0x080fe20000000048 */
        /* <DEDUP_REMOVED lines=10> */
[C---:B------:R-:W-:Y:S01]  /*68c0*/  FFMA R53, R5.reuse, R73, R53 ;  /* 0x0000004905357223 */ /* 0x040fe20000000035 */
[C---:B------:R-:W-:Y:S01]  /*68d0*/  FFMA R74, R5.reuse, R74, R77 ;  /* 0x0000004a054a7223 */ /* 0x040fe2000000004d */
[C---:B------:R-:W-:Y:S01]  /*68e0*/  FFMA R69, R5.reuse, R12, R69 ;  /* 0x0000000c05457223 */ /* 0x040fe20000000045 */
[C---:B------:R-:W-:Y:S01]  /*68f0*/  FFMA R65, R5.reuse, R11, R65 ;  /* 0x0000000b05417223 */ /* 0x040fe20000000041 */
[----:B------:R-:W-:Y:S01]  /*6900*/  FFMA R6, R5, R6, R13 ;  /* 0x0000000605067223 */ /* 0x000fe2000000000d */
[-C--:B----4-:R-:W-:Y:S01]  /*6910*/  FFMA R60, R60, R4.reuse, R78 ;  /* 0x000000043c3c7223 */ /* 0x090fe2000000004e */
[-C--:B------:R-:W-:Y:S01]  /*6920*/  FFMA R59, R59, R4.reuse, R79 ;  /* 0x000000043b3b7223 */ /* 0x080fe2000000004f */
[-C--:B------:R-:W-:Y:S01]  /*6930*/  FFMA R58, R58, R4.reuse, R80 ;  /* 0x000000043a3a7223 */ /* 0x080fe20000000050 */
[----:B------:R-:W-:Y:S01]  /*6940*/  FFMA R57, R5, R4, R57 ;  /* 0x0000000405397223 */ /* 0x000fe20000000039 */
[----:B------:R-:W-:Y:S06]  /*6950*/  BAR.SYNC.DEFER_BLOCKING 0x0 ;  /* 0x0000000000007b1d */ /* 0x000fec0000010000 */
[----:B------:R-:W-:Y:S05]  /*6960*/  BRA.U !UP0, `(.L_x_12) ;  /* 0xffffff9d086c7547 */ /* 0x000fea000b83ffff */
.L_x_0:
[----:B------:R-:W0:Y:S01]  /*6970*/  S2R R3, SR_CTAID.X ;  /* 0x0000000000037919 */ /* 0x000e220000002500 */
[----:B------:R-:W1:Y:S01]  /*6980*/  LDCU UR8, c[0x0][0x3a8] ;  /* 0x00007500ff0877ac */ /* 0x000e620008000800 */
[----:B------:R-:W2:Y:S01]  /*6990*/  LDC R10, c[0x0][0x3b4] ;  /* 0x0000ed00ff0a7b82 */ /* 0x000ea20000000800 */
[----:B------:R-:W2:Y:S07]  /*69a0*/  LDCU UR9, c[0x0][0x3b8] ;  /* 0x00007700ff0977ac */ /* 0x000eae0008000800 */
[----:B------:R-:W3:Y:S01]  /*69b0*/  LDC.64 R4, c[0x0][0x390] ;  /* 0x0000e400ff047b82 */ /* 0x000ee20000000a00 */
[----:B0-----:R-:W-:Y:S01]  /*69c0*/  LEA R3, R3, R2, 0x8 ;  /* 0x0000000203037211 */ /* 0x001fe200078e40ff */
[----:B--2---:R-:W-:-:S04]  /*69d0*/  IMAD R2, R10, UR9, RZ ;  /* 0x000000090a027c24 */ /* 0x004fc8000f8e02ff */
[----:B-1----:R-:W-:Y:S01]  /*69e0*/  IMAD R3, R3, UR8, R0 ;  /* 0x0000000803037c24 */ /* 0x002fe2000f8e0200 */
[C---:B------:R-:W-:Y:S01]  /*69f0*/  SHF.L.U32 R0, R2.reuse, 0x4, RZ ;  /* 0x0000000402007819 */ /* 0x040fe200000006ff */
[----:B------:R-:W-:-:S03]  /*6a00*/  IMAD R13, R2, 0x30, RZ ;  /* 0x00000030020d7824 */ /* 0x000fc600078e02ff */
[----:B------:R-:W-:Y:S01]  /*6a10*/  IADD3 R3, PT, PT, R3, UR6, RZ ;  /* 0x0000000603037c10 */ /* 0x000fe2000fffe0ff */
[----:B------:R-:W-:-:S04]  /*6a20*/  IMAD R73, R0, UR8, RZ ;  /* 0x0000000800497c24 */ /* 0x000fc8000f8e02ff */
[----:B------:R-:W-:Y:S01]  /*6a30*/  IMAD R3, R3, R2, UR7 ;  /* 0x0000000703037e24 */ /* 0x000fe2000f8e0202 */
[----:B------:R-:W-:Y:S02]  /*6a40*/  IADD3 R75, PT, PT, R0, R73, RZ ;  /* 0x00000049004b7210 */ /* 0x000fe40007ffe0ff */
[----:B------:R-:W-:Y:S01]  /*6a50*/  SHF.L.U32 R81, R73, 0x1, RZ ;  /* 0x0000000149517819 */ /* 0x000fe200000006ff */
[----:B---3--:R-:W-:Y:S01]  /*6a60*/  IMAD.WIDE.U32 R10, R3, 0x4, R4 ;  /* 0x00000004030a7825 */ /* 0x008fe200078e0004 */
[----:B------:R-:W-:Y:S02]  /*6a70*/  SHF.L.U32 R3, R2, 0x5, RZ ;  /* 0x0000000502037819 */ /* 0x000fe400000006ff */
[C---:B------:R-:W-:Y:S02]  /*6a80*/  IADD3 R77, PT, PT, R0.reuse, R75, RZ ;  /* 0x0000004b004d7210 */ /* 0x040fe40007ffe0ff */
[----:B------:R-:W-:Y:S01]  /*6a90*/  STG.E desc[UR14][R10.64], R14 ;  /* 0x0000000e0a007986 */ /* 0x000fe2000c10190e */
[C---:B------:R-:W-:Y:S01]  /*6aa0*/  IMAD.WIDE R4, R0.reuse, 0x4, R10 ;  /* 0x0000000400047825 */ /* 0x040fe200078e020a */
[----:B------:R-:W-:-:S03]  /*6ab0*/  IADD3 R79, PT, PT, R0, R77, RZ ;  /* 0x0000004d004f7210 */ /* 0x000fc60007ffe0ff */
[--C-:B------:R-:W-:Y:S01]  /*6ac0*/  IMAD.WIDE R2, R3, 0x4, R10.reuse ;  /* 0x0000000403027825 */ /* 0x100fe200078e020a */
[----:B------:R0:W-:Y:S03]  /*6ad0*/  STG.E desc[UR14][R4.64], R15 ;  /* 0x0000000f04007986 */ /* 0x0001e6000c10190e */
[--C-:B------:R-:W-:Y:S01]  /*6ae0*/  IMAD.WIDE R12, R13, 0x4, R10.reuse ;  /* 0x000000040d0c7825 */ /* 0x100fe200078e020a */
[----:B------:R1:W-:Y:S04]  /*6af0*/  STG.E desc[UR14][R2.64], R16 ;  /* 0x0000001002007986 */ /* 0x0003e8000c10190e */
[----:B------:R2:W-:Y:S01]  /*6b00*/  STG.E desc[UR14][R12.64], R17 ;  /* 0x000000110c007986 */ /* 0x0005e2000c10190e */
[----:B0-----:R-:W-:Y:S01]  /*6b10*/  IMAD.WIDE R4, R75, 0x4, R10 ;  /* 0x000000044b047825 */ /* 0x001fe200078e020a */
[----:B------:R-:W-:-:S03]  /*6b20*/  IADD3 R75, PT, PT, R0, R81, RZ ;  /* 0x00000051004b7210 */ /* 0x000fc60007ffe0ff */
[--C-:B-1----:R-:W-:Y:S01]  /*6b30*/  IMAD.WIDE R2, R77, 0x4, R10.reuse ;  /* 0x000000044d027825 */ /* 0x102fe200078e020a */
[C---:B------:R-:W-:Y:S02]  /*6b40*/  IADD3 R15, PT, PT, R0.reuse, R75, RZ ;  /* 0x0000004b000f7210 */ /* 0x040fe40007ffe0ff */
[C---:B------:R-:W-:Y:S01]  /*6b50*/  LEA R77, R73.reuse, R73, 0x1 ;  /* 0x00000049494d7211 */ /* 0x040fe200078e08ff */
[----:B--2---:R-:W-:Y:S01]  /*6b60*/  IMAD.WIDE R12, R73, 0x4, R10 ;  /* 0x00000004490c7825 */ /* 0x004fe200078e020a */
[----:B------:R-:W-:-:S04]  /*6b70*/  IADD3 R17, PT, PT, R0, R15, RZ ;  /* 0x0000000f00117210 */ /* 0x000fc80007ffe0ff */
[----:B------:R0:W-:Y:S04]  /*6b80*/  STG.E desc[UR14][R12.64], R18 ;  /* 0x000000120c007986 */ /* 0x0001e8000c10190e */
[----:B------:R1:W-:Y:S04]  /*6b90*/  STG.E desc[UR14][R4.64], R19 ;  /* 0x0000001304007986 */ /* 0x0003e8000c10190e */
[----:B------:R2:W-:Y:S01]  /*6ba0*/  STG.E desc[UR14][R2.64], R20 ;  /* 0x0000001402007986 */ /* 0x0005e2000c10190e */
[----:B0-----:R-:W-:-:S04]  /*6bb0*/  IMAD.WIDE R12, R79, 0x4, R10 ;  /* 0x000000044f0c7825 */ /* 0x001fc800078e020a */
[--C-:B-1----:R-:W-:Y:S01]  /*6bc0*/  IMAD.WIDE R4, R75, 0x4, R10.reuse ;  /* 0x000000044b047825 */ /* 0x102fe200078e020a */
[----:B------:R0:W-:Y:S01]  /*6bd0*/  STG.E desc[UR14][R12.64], R21 ;  /* 0x000000150c007986 */ /* 0x0001e2000c10190e */
[C---:B------:R-:W-:Y:S02]  /*6be0*/  IADD3 R75, PT, PT, R0.reuse, R77, RZ ;  /* 0x0000004d004b7210 */ /* 0x040fe40007ffe0ff */
[--C-:B--2---:R-:W-:Y:S01]  /*6bf0*/  IMAD.WIDE R2, R15, 0x4, R10.reuse ;  /* 0x000000040f027825 */ /* 0x104fe200078e020a */
[----:B------:R-:W-:Y:S02]  /*6c00*/  SHF.L.U32 R19, R73, 0x2, RZ ;  /* 0x0000000249137819 */ /* 0x000fe400000006ff */
[C---:B------:R-:W-:Y:S01]  /*6c10*/  IADD3 R15, PT, PT, R0.reuse, R75, RZ ;  /* 0x0000004b000f7210 */ /* 0x040fe20007ffe0ff */
[----:B0-----:R-:W-:Y:S01]  /*6c20*/  IMAD.WIDE R12, R81, 0x4, R10 ;  /* 0x00000004510c7825 */ /* 0x001fe200078e020a */
[----:B------:R-:W-:-:S04]  /*6c30*/  IADD3 R21, PT, PT, R0, R19, RZ ;  /* 0x0000001300157210 */ /* 0x000fc80007ffe0ff */
[----:B------:R0:W-:Y:S04]  /*6c40*/  STG.E desc[UR14][R12.64], R22 ;  /* 0x000000160c007986 */ /* 0x0001e8000c10190e */
[----:B------:R1:W-:Y:S04]  /*6c50*/  STG.E desc[UR14][R4.64], R23 ;  /* 0x0000001704007986 */ /* 0x0003e8000c10190e */
[----:B------:R2:W-:Y:S01]  /*6c60*/  STG.E desc[UR14][R2.64], R24 ;  /* 0x0000001802007986 */ /* 0x0005e2000c10190e */
[----:B0-----:R-:W-:Y:S01]  /*6c70*/  IMAD.WIDE R12, R17, 0x4, R10 ;  /* 0x00000004110c7825 */ /* 0x001fe200078e020a */
[----:B------:R-:W-:-:S03]  /*6c80*/  IADD3 R17, PT, PT, R0, R15, RZ ;  /* 0x0000000f00117210 */ /* 0x000fc60007ffe0ff */
[--C-:B-1----:R-:W-:Y:S01]  /*6c90*/  IMAD.WIDE R4, R75, 0x4, R10.reuse ;  /* 0x000000044b047825 */ /* 0x102fe200078e020a */
[----:B------:R0:W-:Y:S01]  /*6ca0*/  STG.E desc[UR14][R12.64], R25 ;  /* 0x000000190c007986 */ /* 0x0001e2000c10190e */
[----:B------:R-:W-:Y:S02]  /*6cb0*/  LEA R23, R73, R73, 0x2 ;  /* 0x0000004949177211 */ /* 0x000fe400078e10ff */
[----:B--2---:R-:W-:Y:S01]  /*6cc0*/  IMAD.WIDE R2, R15, 0x4, R10 ;  /* 0x000000040f027825 */ /* 0x004fe200078e020a */
[----:B------:R-:W-:-:S03]  /*6cd0*/  IADD3 R15, PT, PT, R0, R21, RZ ;  /* 0x00000015000f7210 */ /* 0x000fc60007ffe0ff */
[----:B0-----:R-:W-:-:S05]  /*6ce0*/  IMAD.WIDE R12, R77, 0x4, R10 ;  /* 0x000000044d0c7825 */ /* 0x001fca00078e020a */
[----:B------:R0:W-:Y:S04]  /*6cf0*/  STG.E desc[UR14][R12.64], R26 ;  /* 0x0000001a0c007986 */ /* 0x0001e8000c10190e */
[----:B------:R1:W-:Y:S04]  /*6d00*/  STG.E desc[UR14][R4.64], R27 ;  /* 0x0000001b04007986 */ /* 0x0003e8000c10190e */
[----:B------:R2:W-:Y:S01]  /*6d10*/  STG.E desc[UR14][R2.64], R28 ;  /* 0x0000001c02007986 */ /* 0x0005e2000c10190e */
[----:B0-----:R-:W-:Y:S01]  /*6d20*/  IMAD.WIDE R12, R17, 0x4, R10 ;  /* 0x00000004110c7825 */ /* 0x001fe200078e020a */
[----:B------:R-:W-:-:S03]  /*6d30*/  IADD3 R17, PT, PT, R0, R15, RZ ;  /* 0x0000000f00117210 */ /* 0x000fc60007ffe0ff */
[--C-:B-1----:R-:W-:Y:S01]  /*6d40*/  IMAD.WIDE R4, R21, 0x4, R10.reuse ;  /* 0x0000000415047825 */ /* 0x102fe200078e020a */
[----:B------:R0:W-:Y:S01]  /*6d50*/  STG.E desc[UR14][R12.64], R29 ;  /* 0x0000001d0c007986 */ /* 0x0001e2000c10190e */
[C---:B------:R-:W-:Y:S02]  /*6d60*/  LEA R27, R73.reuse, -R73, 0x3 ;  /* 0x80000049491b7211 */ /* 0x040fe400078e18ff */
[----:B------:R-:W-:Y:S02]  /*6d70*/  IMAD R21, R73, 0x6, RZ ;  /* 0x0000000649157824 */ /* 0x000fe400078e02ff */
[----:B--2---:R-:W-:-:S04]  /*6d80*/  IMAD.WIDE R2, R15, 0x4, R10 ;  /* 0x000000040f027825 */ /* 0x004fc800078e020a */
[----:B0-----:R-:W-:Y:S01]  /*6d90*/  IMAD.WIDE R12, R19, 0x4, R10 ;  /* 0x00000004130c7825 */ /* 0x001fe200078e020a */
[----:B------:R-:W-:-:S03]  /*6da0*/  IADD3 R19, PT, PT, R0, R23, RZ ;  /* 0x0000001700137210 */ /* 0x000fc60007ffe0ff */
[----:B------:R-:W-:Y:S01]  /*6db0*/  IMAD R29, R73, 0xb, RZ ;  /* 0x0000000b491d7824 */ /* 0x000fe200078e02ff */
[----:B------:R0:W-:Y:S01]  /*6dc0*/  STG.E desc[UR14][R12.64], R30 ;  /* 0x0000001e0c007986 */ /* 0x0001e2000c10190e */
[----:B------:R-:W-:-:S03]  /*6dd0*/  IADD3 R15, PT, PT, R0, R19, RZ ;  /* 0x00000013000f7210 */ /* 0x000fc60007ffe0ff */
[----:B------:R1:W-:Y:S04]  /*6de0*/  STG.E desc[UR14][R4.64], R31 ;  /* 0x0000001f04007986 */ /* 0x0003e8000c10190e */
[----:B------:R2:W-:Y:S01]  /*6df0*/  STG.E desc[UR14][R2.64], R32 ;  /* 0x0000002002007986 */ /* 0x0005e2000c10190e */
[----:B0-----:R-:W-:Y:S01]  /*6e00*/  IMAD.WIDE R12, R17, 0x4, R10 ;  /* 0x00000004110c7825 */ /* 0x001fe200078e020a */
[----:B------:R-:W-:-:S03]  /*6e10*/  IADD3 R17, PT, PT, R0, R15, RZ ;  /* 0x0000000f00117210 */ /* 0x000fc60007ffe0ff */
[--C-:B-1----:R-:W-:Y:S01]  /*6e20*/  IMAD.WIDE R4, R19, 0x4, R10.reuse ;  /* 0x0000000413047825 */ /* 0x102fe200078e020a */
[----:B------:R-:W-:Y:S01]  /*6e30*/  IADD3 R19, PT, PT, R0, R21, RZ ;  /* 0x0000001500137210 */ /* 0x000fe20007ffe0ff */
[----:B------:R0:W-:Y:S02]  /*6e40*/  STG.E desc[UR14][R12.64], R33 ;  /* 0x000000210c007986 */ /* 0x0001e4000c10190e */
[----:B--2---:R-:W-:-:S04]  /*6e50*/  IMAD.WIDE R2, R15, 0x4, R10 ;  /* 0x000000040f027825 */ /* 0x004fc800078e020a */
[----:B------:R-:W-:-:S04]  /*6e60*/  IMAD.WIDE R14, R17, 0x4, R10 ;  /* 0x00000004110e7825 */ /* 0x000fc800078e020a */
[----:B------:R-:W-:-:S04]  /*6e70*/  IMAD.WIDE R16, R21, 0x4, R10 ;  /* 0x0000000415107825 */ /* 0x000fc800078e020a */
[----:B0-----:R-:W-:Y:S01]  /*6e80*/  IMAD.WIDE R12, R23, 0x4, R10 ;  /* 0x00000004170c7825 */ /* 0x001fe200078e020a */
[----:B------:R-:W-:-:S03]  /*6e90*/  IADD3 R23, PT, PT, R0, R19, RZ ;  /* 0x0000001300177210 */ /* 0x000fc60007ffe0ff */
[--C-:B------:R-:W-:Y:S01]  /*6ea0*/  IMAD.WIDE R20, R19, 0x4, R10.reuse ;  /* 0x0000000413147825 */ /* 0x100fe200078e020a */
[C---:B------:R-:W-:Y:S01]  /*6eb0*/  IADD3 R25, PT, PT, R0.reuse, R23, RZ ;  /* 0x0000001700197210 */ /* 0x040fe20007ffe0ff */
[----:B------:R0:W-:Y:S02]  /*6ec0*/  STG.E desc[UR14][R12.64], R34 ;  /* 0x000000220c007986 */ /* 0x0001e4000c10190e */
[--C-:B------:R-:W-:Y:S02]  /*6ed0*/  IMAD.WIDE R18, R23, 0x4, R10.reuse ;  /* 0x0000000417127825 */ /* 0x100fe400078e020a */
[----:B------:R1:W-:Y:S02]  /*6ee0*/  STG.E desc[UR14][R4.64], R35 ;  /* 0x0000002304007986 */ /* 0x0003e4000c10190e */
[----:B------:R-:W-:Y:S02]  /*6ef0*/  IMAD R33, R73, 0xa, RZ ;  /* 0x0000000a49217824 */ /* 0x000fe400078e02ff */
[----:B------:R2:W-:Y:S03]  /*6f00*/  STG.E desc[UR14][R2.64], R36 ;  /* 0x0000002402007986 */ /* 0x0005e6000c10190e */
[C---:B------:R-:W-:Y:S01]  /*6f10*/  IADD3 R31, PT, PT, R0.reuse, R33, RZ ;  /* 0x00000021001f7210 */ /* 0x040fe20007ffe0ff */
[----:B------:R3:W-:Y:S01]  /*6f20*/  STG.E desc[UR14][R14.64], R37 ;  /* 0x000000250e007986 */ /* 0x0007e2000c10190e */
[C---:B0-----:R-:W-:Y:S01]  /*6f30*/  IADD3 R13, PT, PT, R0.reuse, R27, RZ ;  /* 0x0000001b000d7210 */ /* 0x041fe20007ffe0ff */
[--C-:B------:R-:W-:Y:S01]  /*6f40*/  IMAD.WIDE R32, R33, 0x4, R10.reuse ;  /* 0x0000000421207825 */ /* 0x100fe200078e020a */
[C---:B------:R-:W-:Y:S01]  /*6f50*/  IADD3 R81, PT, PT, R0.reuse, R31, RZ ;  /* 0x0000001f00517210 */ /* 0x040fe20007ffe0ff */
[----:B------:R-:W-:Y:S02]  /*6f60*/  STG.E desc[UR14][R16.64], R38 ;  /* 0x0000002610007986 */ /* 0x000fe4000c10190e */
[--C-:B-1----:R-:W-:Y:S01]  /*6f70*/  IMAD.WIDE R4, R25, 0x4, R10.reuse ;  /* 0x0000000419047825 */ /* 0x102fe200078e020a */
[----:B------:R-:W-:Y:S01]  /*6f80*/  SHF.L.U32 R25, R73, 0x3, RZ ;  /* 0x0000000349197819 */ /* 0x000fe200000006ff */
[----:B------:R0:W-:Y:S01]  /*6f90*/  STG.E desc[UR14][R20.64], R39 ;  /* 0x0000002714007986 */ /* 0x0001e2000c10190e */
[C---:B------:R-:W-:Y:S01]  /*6fa0*/  IADD3 R79, PT, PT, R0.reuse, R81, RZ ;  /* 0x00000051004f7210 */ /* 0x040fe20007ffe0ff */
[--C-:B--2---:R-:W-:Y:S01]  /*6fb0*/  IMAD.WIDE R2, R27, 0x4, R10.reuse ;  /* 0x000000041b027825 */ /* 0x104fe200078e020a */
[C---:B------:R-:W-:Y:S01]  /*6fc0*/  IADD3 R27, PT, PT, R0.reuse, R25, RZ ;  /* 0x00000019001b7210 */ /* 0x040fe20007ffe0ff */
[----:B------:R1:W-:Y:S01]  /*6fd0*/  STG.E desc[UR14][R18.64], R40 ;  /* 0x0000002812007986 */ /* 0x0003e2000c10190e */
[----:B---3--:R-:W-:Y:S01]  /*6fe0*/  IADD3 R15, PT, PT, R0, R13, RZ ;  /* 0x0000000d000f7210 */ /* 0x008fe20007ffe0ff */
[----:B------:R-:W-:-:S02]  /*6ff0*/  IMAD.WIDE R12, R13, 0x4, R10 ;  /* 0x000000040d0c7825 */ /* 0x000fc400078e020a */
[----:B------:R2:W-:Y:S01]  /*7000*/  STG.E desc[UR14][R4.64], R41 ;  /* 0x0000002904007986 */ /* 0x0005e2000c10190e */
[C---:B------:R-:W-:Y:S01]  /*7010*/  IADD3 R23, PT, PT, R0.reuse, R15, RZ ;  /* 0x0000000f00177210 */ /* 0x040fe20007ffe0ff */
[--C-:B------:R-:W-:Y:S01]  /*7020*/  IMAD.WIDE R14, R15, 0x4, R10.reuse ;  /* 0x000000040f0e7825 */ /* 0x100fe200078e020a */
[C---:B0-----:R-:W-:Y:S01]  /*7030*/  IADD3 R21, PT, PT, R0.reuse, R27, RZ ;  /* 0x0000001b00157210 */ /* 0x041fe20007ffe0ff */
[----:B------:R-:W-:Y:S02]  /*7040*/  STG.E desc[UR14][R2.64], R42 ;  /* 0x0000002a02007986 */ /* 0x000fe4000c10190e */
[--C-:B------:R-:W-:Y:S01]  /*7050*/  IMAD.WIDE R16, R23, 0x4, R10.reuse ;  /* 0x0000000417107825 */ /* 0x100fe200078e020a */
[C---:B------:R-:W-:Y:S01]  /*7060*/  IADD3 R23, PT, PT, R0.reuse, R21, RZ ;  /* 0x0000001500177210 */ /* 0x040fe20007ffe0ff */
[----:B------:R0:W-:Y:S02]  /*7070*/  STG.E desc[UR14][R12.64], R43 ;  /* 0x0000002b0c007986 */ /* 0x0001e4000c10190e */
[--C-:B-1----:R-:W-:Y:S01]  /*7080*/  IMAD.WIDE R18, R27, 0x4, R10.reuse ;  /* 0x000000041b127825 */ /* 0x102fe200078e020a */
[C---:B------:R-:W-:Y:S01]  /*7090*/  IADD3 R27, PT, PT, R0.reuse, R29, RZ ;  /* 0x0000001d001b7210 */ /* 0x040fe20007ffe0ff */
[----:B------:R1:W-:Y:S02]  /*70a0*/  STG.E desc[UR14][R14.64], R44 ;  /* 0x0000002c0e007986 */ /* 0x0003e4000c10190e */
[--C-:B--2---:R-:W-:Y:S01]  /*70b0*/  IMAD.WIDE R4, R25, 0x4, R10.reuse ;  /* 0x0000000419047825 */ /* 0x104fe200078e020a */
[----:B------:R-:W-:Y:S01]  /*70c0*/  LEA R25, R73, R73, 0x3 ;  /* 0x0000004949197211 */ /* 0x000fe200078e18ff */
[----:B------:R2:W-:Y:S02]  /*70d0*/  STG.E desc[UR14][R16.64], R45 ;  /* 0x0000002d10007986 */ /* 0x0005e4000c10190e */
[--C-:B------:R-:W-:Y:S01]  /*70e0*/  IMAD.WIDE R20, R21, 0x4, R10.reuse ;  /* 0x0000000415147825 */ /* 0x100fe200078e020a */
[C---:B------:R-:W-:Y:S01]  /*70f0*/  IADD3 R77, PT, PT, R0.reuse, R27, RZ ;  /* 0x0000001b004d7210 */ /* 0x040fe20007ffe0ff */
[----:B------:R3:W-:Y:S02]  /*7100*/  STG.E desc[UR14][R4.64], R46 ;  /* 0x0000002e04007986 */ /* 0x0007e4000c10190e */
[--C-:B0-----:R-:W-:Y:S01]  /*7110*/  IMAD.WIDE R12, R25, 0x4, R10.reuse ;  /* 0x00000004190c7825 */ /* 0x101fe200078e020a */
[C---:B------:R-:W-:Y:S01]  /*7120*/  IADD3 R25, PT, PT, R0.reuse, R25, RZ ;  /* 0x0000001900197210 */ /* 0x040fe20007ffe0ff */
[----:B------:R0:W-:Y:S02]  /*7130*/  STG.E desc[UR14][R18.64], R47 ;  /* 0x0000002f12007986 */ /* 0x0001e4000c10190e */
[--C-:B------:R-:W-:Y:S01]  /*7140*/  IMAD.WIDE R2, R23, 0x4, R10.reuse ;  /* 0x0000000417027825 */ /* 0x100fe200078e020a */
[C---:B------:R-:W-:Y:S01]  /*7150*/  IADD3 R85, PT, PT, R0.reuse, R25, RZ ;  /* 0x0000001900557210 */ /* 0x040fe20007ffe0ff */
[----:B------:R-:W-:Y:S02]  /*7160*/  STG.E desc[UR14][R20.64], R48 ;  /* 0x0000003014007986 */ /* 0x000fe4000c10190e */
[C---:B-1----:R-:W-:Y:S01]  /*7170*/  IMAD R15, R73.reuse, 0xc, RZ ;  /* 0x0000000c490f7824 */ /* 0x042fe200078e02ff */
[C---:B------:R-:W-:Y:S01]  /*7180*/  IADD3 R83, PT, PT, R0.reuse, R85, RZ ;  /* 0x0000005500537210 */ /* 0x040fe20007ffe0ff */
[----:B--2---:R-:W-:Y:S01]  /*7190*/  IMAD R17, R73, 0xd, RZ ;  /* 0x0000000d49117824 */ /* 0x004fe200078e02ff */
[----:B------:R1:W-:Y:S01]  /*71a0*/  STG.E desc[UR14][R2.64], R49 ;  /* 0x0000003102007986 */ /* 0x0003e2000c10190e */
[----:B------:R-:W-:Y:S01]  /*71b0*/  IMAD.WIDE R84, R85, 0x4, R10 ;  /* 0x0000000455547825 */ /* 0x000fe200078e020a */
[----:B------:R-:W-:-:S02]  /*71c0*/  IADD3 R23, PT, PT, R0, R15, RZ ;  /* 0x0000000f00177210 */ /* 0x000fc40007ffe0ff */
[----:B------:R2:W-:Y:S01]  /*71d0*/  STG.E desc[UR14][R12.64], R50 ;  /* 0x000000320c007986 */ /* 0x0005e2000c10190e */
[C---:B---3--:R-:W-:Y:S01]  /*71e0*/  IMAD R5, R73.reuse, 0xe, RZ ;  /* 0x0000000e49057824 */ /* 0x048fe200078e02ff */
[----:B------:R-:W-:Y:S01]  /*71f0*/  LEA R73, R73, -R73, 0x4 ;  /* 0x8000004949497211 */ /* 0x000fe200078e20ff */
[--C-:B------:R-:W-:Y:S01]  /*7200*/  IMAD.WIDE R82, R83, 0x4, R10.reuse ;  /* 0x0000000453527825 */ /* 0x100fe200078e020a */
[C---:B0-----:R-:W-:Y:S02]  /*7210*/  IADD3 R19, PT, PT, R0.reuse, R17, RZ ;  /* 0x0000001100137210 */ /* 0x041fe40007ffe0ff */
[C---:B------:R-:W-:Y:S01]  /*7220*/  IADD3 R47, PT, PT, R0.reuse, R23, RZ ;  /* 0x00000017002f7210 */ /* 0x040fe20007ffe0ff */
[--C-:B------:R-:W-:Y:S01]  /*7230*/  IMAD.WIDE R30, R31, 0x4, R10.reuse ;  /* 0x000000041f1e7825 */ /* 0x100fe200078e020a */
[C---:B-1----:R-:W-:Y:S02]  /*7240*/  IADD3 R49, PT, PT, R0.reuse, R77, RZ ;  /* 0x0000004d00317210 */ /* 0x042fe40007ffe0ff */
[C---:B------:R-:W-:Y:S01]  /*7250*/  IADD3 R41, PT, PT, R0.reuse, R73, RZ ;  /* 0x0000004900297210 */ /* 0x040fe20007ffe0ff */
[----:B------:R-:W-:Y:S01]  /*7260*/  IMAD.WIDE R2, R25, 0x4, R10 ;  /* 0x0000000419027825 */ /* 0x000fe200078e020a */
[----:B------:R-:W-:-:S02]  /*7270*/  IADD3 R37, PT, PT, R0, R5, RZ ;  /* 0x0000000500257210 */ /* 0x000fc40007ffe0ff */
[C---:B------:R-:W-:Y:S01]  /*7280*/  IADD3 R39, PT, PT, R0.reuse, R19, RZ ;  /* 0x0000001300277210 */ /* 0x040fe20007ffe0ff */
[--C-:B------:R-:W-:Y:S01]  /*7290*/  IMAD.WIDE R80, R81, 0x4, R10.reuse ;  /* 0x0000000451507825 */ /* 0x100fe200078e020a */
[----:B------:R-:W-:Y:S01]  /*72a0*/  STG.E desc[UR14][R2.64], R51 ;  /* 0x0000003302007986 */ /* 0x000fe2000c10190e */
[C---:B------:R-:W-:Y:S02]  /*72b0*/  IADD3 R45, PT, PT, R0.reuse, R47, RZ ;  /* 0x0000002f002d7210 */ /* 0x040fe40007ffe0ff */
[--C-:B------:R-:W-:Y:S01]  /*72c0*/  IMAD.WIDE R78, R79, 0x4, R10.reuse ;  /* 0x000000044f4e7825 */ /* 0x100fe200078e020a */
[----:B------:R-:W-:Y:S01]  /*72d0*/  STG.E desc[UR14][R84.64], R52 ;  /* 0x0000003454007986 */ /* 0x000fe2000c10190e */
[C---:B------:R-:W-:Y:S02]  /*72e0*/  IADD3 R35, PT, PT, R0.reuse, R41, RZ ;  /* 0x0000002900237210 */ /* 0x040fe40007ffe0ff */
[----:B------:R-:W-:Y:S01]  /*72f0*/  IMAD.WIDE R28, R29, 0x4, R10 ;  /* 0x000000041d1c7825 */ /* 0x000fe200078e020a */
[----:B------:R-:W-:Y:S01]  /*7300*/  STG.E desc[UR14][R82.64], R53 ;  /* 0x0000003552007986 */ /* 0x000fe2000c10190e */
[----:B------:R-:W-:-:S02]  /*7310*/  IADD3 R75, PT, PT, R0, R37, RZ ;  /* 0x00000025004b7210 */ /* 0x000fc40007ffe0ff */
[--C-:B------:R-:W-:Y:S01]  /*7320*/  IMAD.WIDE R26, R27, 0x4, R10.reuse ;  /* 0x000000041b1a7825 */ /* 0x100fe200078e020a */
[----:B------:R-:W-:Y:S01]  /*7330*/  STG.E desc[UR14][R32.64], R54 ;  /* 0x0000003620007986 */ /* 0x000fe2000c10190e */
[C---:B------:R-:W-:Y:S02]  /*7340*/  IADD3 R43, PT, PT, R0.reuse, R75, RZ ;  /* 0x0000004b002b7210 */ /* 0x040fe40007ffe0ff */
[--C-:B------:R-:W-:Y:S01]  /*7350*/  IMAD.WIDE R76, R77, 0x4, R10.reuse ;  /* 0x000000044d4c7825 */ /* 0x100fe200078e020a */
[----:B------:R-:W-:Y:S03]  /*7360*/  STG.E desc[UR14][R30.64], R55 ;  /* 0x000000371e007986 */ /* 0x000fe6000c10190e */
        /* <DEDUP_REMOVED lines=11> */
[----:B------:R-:W-:Y:S01]  /*7420*/  IADD3 R41, PT, PT, R0, R39, RZ ;  /* 0x0000002700297210 */ /* 0x000fe20007ffe0ff */
[----:B------:R-:W-:Y:S02]  /*7430*/  STG.E desc[UR14][R48.64], R69 ;  /* 0x0000004530007986 */ /* 0x000fe4000c10190e */
[----:B------:R-:W-:-:S02]  /*7440*/  IMAD.WIDE R46, R47, 0x4, R10 ;  /* 0x000000042f2e7825 */ /* 0x000fc400078e020a */
[----:B------:R-:W-:Y:S02]  /*7450*/  STG.E desc[UR14][R24.64], R68 ;  /* 0x0000004418007986 */ /* 0x000fe4000c10190e */
[--C-:B------:R-:W-:Y:S02]  /*7460*/  IMAD.WIDE R44, R45, 0x4, R10.reuse ;  /* 0x000000042d2c7825 */ /* 0x100fe400078e020a */
[----:B------:R-:W-:Y:S02]  /*7470*/  STG.E desc[UR14][R22.64], R67 ;  /* 0x0000004316007986 */ /* 0x000fe4000c10190e */
[--C-:B------:R-:W-:Y:S02]  /*7480*/  IMAD.WIDE R18, R19, 0x4, R10.reuse ;  /* 0x0000000413127825 */ /* 0x100fe400078e020a */
[----:B------:R-:W-:Y:S02]  /*7490*/  STG.E desc[UR14][R46.64], R66 ;  /* 0x000000422e007986 */ /* 0x000fe4000c10190e */
[----:B------:R-:W-:-:S02]  /*74a0*/  IMAD.WIDE R38, R39, 0x4, R10 ;  /* 0x0000000427267825 */ /* 0x000fc400078e020a */
[----:B------:R-:W-:Y:S02]  /*74b0*/  STG.E desc[UR14][R44.64], R65 ;  /* 0x000000412c007986 */ /* 0x000fe4000c10190e */
[--C-:B------:R-:W-:Y:S02]  /*74c0*/  IMAD.WIDE R40, R41, 0x4, R10.reuse ;  /* 0x0000000429287825 */ /* 0x100fe400078e020a */
[----:B------:R-:W-:Y:S02]  /*74d0*/  STG.E desc[UR14][R20.64], R64 ;  /* 0x0000004014007986 */ /* 0x000fe4000c10190e */
[--C-:B------:R-:W-:Y:S02]  /*74e0*/  IMAD.WIDE R14, R37, 0x4, R10.reuse ;  /* 0x00000004250e7825 */ /* 0x100fe400078e020a */
[----:B------:R-:W-:Y:S02]  /*74f0*/  STG.E desc[UR14][R18.64], R63 ;  /* 0x0000003f12007986 */ /* 0x000fe4000c10190e */
[--C-:B--2---:R-:W-:Y:S01]  /*7500*/  IMAD.WIDE R12, R73, 0x4, R10.reuse ;  /* 0x00000004490c7825 */ /* 0x104fe200078e020a */
        /* <DEDUP_REMOVED lines=9> */
[----:B------:R-:W-:Y:S04]  /*75a0*/  STG.E desc[UR14][R36.64], R58 ;  /* 0x0000003a24007986 */ /* 0x000fe8000c10190e */
[----:B------:R-:W-:Y:S04]  /*75b0*/  STG.E desc[UR14][R42.64], R57 ;  /* 0x000000392a007986 */ /* 0x000fe8000c10190e */
[----:B------:R-:W-:Y:S04]  /*75c0*/  STG.E desc[UR14][R12.64], R9 ;  /* 0x000000090c007986 */ /* 0x000fe8000c10190e */
[----:B------:R-:W-:Y:S04]  /*75d0*/  STG.E desc[UR14][R4.64], R8 ;  /* 0x0000000804007986 */ /* 0x000fe8000c10190e */
[----:B------:R-:W-:Y:S04]  /*75e0*/  STG.E desc[UR14][R34.64], R7 ;  /* 0x0000000722007986 */ /* 0x000fe8000c10190e */
[----:B------:R-:W-:Y:S01]  /*75f0*/  STG.E desc[UR14][R10.64], R6 ;  /* 0x000000060a007986 */ /* 0x000fe2000c10190e */
[----:B------:R-:W-:Y:S05]  /*7600*/  EXIT ;  /* 0x000000000000794d */ /* 0x000fea0003800000 */
.L_x_13:
[----:B------:R-:W-:-:S00]  /*7610*/  BRA `(.L_x_13) ;  /* 0xfffffffc00fc7947 */ /* 0x000fc0000383ffff */
[----:B------:R-:W-:-:S00]  /*7620*/  NOP ;  /* 0x0000000000007918 */ /* 0x000fc00000000000 */
        /* <DEDUP_REMOVED lines=13> */
.L_x_164:


//--------------------- .text._Z20conv2d_update_outputILi16ELi16ELi16ELi2ELi16EEvPfS0_S0_iiiiiiiiiii --------------------------
	.section	.text._Z20conv2d_update_outputILi16ELi16ELi16ELi2ELi16EEvPfS0_S0_iiiiiiiiiii,"ax",@progbits
	.align	128
        .global         _Z20conv2d_update_outputILi16ELi16ELi16ELi2ELi16EEvPfS0_S0_iiiiiiiiiii
        .type           _Z20conv2d_update_outputILi16ELi16ELi16ELi2ELi16EEvPfS0_S0_iiiiiiiiiii,@function
        .size           _Z20conv2d_update_outputILi16ELi16ELi16ELi2ELi16EEvPfS0_S0_iiiiiiiiiii,(.L_x_165 - _Z20conv2d_update_outputILi16ELi16ELi16ELi2ELi16EEvPfS0_S0_iiiiiiiiiii)
        .other          _Z20conv2d_update_outputILi16ELi16ELi16ELi2ELi16EEvPfS0_S0_iiiiiiiiiii,@"STO_CUDA_ENTRY STV_DEFAULT"
_Z20conv2d_update_outputILi16ELi16ELi16ELi2ELi16EEvPfS0_S0_iiiiiiiiiii:
.text._Z20conv2d_update_outputILi16ELi16ELi16ELi2ELi16EEvPfS0_S0_iiiiiiiiiii:
[----:B------:R-:W-:Y:S01]  /*0000*/  LDC R1, c[0x0][0x37c] ;  /* 0x0000df00ff017b82 */ /* 0x000fe20000000800 */
[----:B------:R-:W0:Y:S07]  /*0010*/  LDCU.128 UR8, c[0x0][0x3a0] ;  /* 0x00007400ff0877ac */ /* 0x000e2e0008000c00 */
[----:B------:R-:W1:Y:S01]  /*0020*/  S2UR UR12, SR_CTAID.Y ;  /* 0x00000000000c79c3 */ /* 0x000e620000002600 */
[----:B------:R-:W2:Y:S01]  /*0030*/  S2R R7, SR_TID.X ;  /* 0x0000000000077919 */ /* 0x000ea20000002100 */
[----:B------:R-:W-:Y:S01]  /*0040*/  HFMA2 R46, -RZ, RZ, 0, 0 ;  /* 0x00000000ff2e7431 */ /* 0x000fe200000001ff */
[----:B------:R-:W3:Y:S01]  /*0050*/  LDCU UR13, c[0x0][0x3b8] ;  /* 0x00007700ff0d77ac */ /* 0x000ee20008000800 */
[----:B------:R-:W-:Y:S01]  /*0060*/  HFMA2 R43, -RZ, RZ, 0, 0 ;  /* 0x00000000ff2b7431 */ /* 0x000fe200000001ff */
[----:B------:R-:W-:-:S02]  /*0070*/  CS2R R34, SRZ ;  /* 0x0000000000227805 */ /* 0x000fc4000001ff00 */
[----:B------:R-:W-:Y:S02]  /*0080*/  CS2R R36, SRZ ;  /* 0x0000000000247805 */ /* 0x000fe4000001ff00 */
[----:B------:R-:W-:Y:S02]  /*0090*/  CS2R R38, SRZ ;  /* 0x0000000000267805 */ /* 0x000fe4000001ff00 */
[----:B------:R-:W-:Y:S02]  /*00a0*/  CS2R R12, SRZ ;  /* 0x00000000000c7805 */ /* 0x000fe4000001ff00 */
[----:B------:R-:W-:Y:S02]  /*00b0*/  MOV R44, RZ ;  /* 0x000000ff002c7202 */ /* 0x000fe40000000f00 */
[----:B------:R-:W-:Y:S02]  /*00c0*/  CS2R R32, SRZ ;  /* 0x0000000000207805 */ /* 0x000fe4000001ff00 */
[----:B------:R-:W-:-:S02]  /*00d0*/  CS2R R30, SRZ ;  /* 0x00000000001e7805 */ /* 0x000fc4000001ff00 */
[----:B------:R-:W-:Y:S02]  /*00e0*/  CS2R R28, SRZ ;  /* 0x00000000001c7805 */ /* 0x000fe4000001ff00 */
[----:B------:R-:W-:Y:S02]  /*00f0*/  CS2R R26, SRZ ;  /* 0x00000000001a7805 */ /* 0x000fe4000001ff00 */
[----:B------:R-:W-:Y:S02]  /*0100*/  CS2R R24, SRZ ;  /* 0x0000000000187805 */ /* 0x000fe4000001ff00 */
[----:B------:R-:W-:Y:S02]  /*0110*/  CS2R R22, SRZ ;  /* 0x0000000000167805 */ /* 0x000fe4000001ff00 */
[----:B------:R-:W-:Y:S01]  /*0120*/  CS2R R20, SRZ ;  /* 0x0000000000147805 */ /* 0x000fe2000001ff00 */
[----:B0-----:R-:W-:Y:S01]  /*0130*/  USHF.R.S32.HI UR4, URZ, 0x1f, UR10 ;  /* 0x0000001fff047899 */ /* 0x001fe2000801140a */
[----:B------:R-:W-:Y:S01]  /*0140*/  CS2R R18, SRZ ;  /* 0x0000000000127805 */ /* 0x000fe2000001ff00 */
[----:B------:R-:W-:Y:S01]  /*0150*/  UIMAD UR8, UR9, UR8, URZ ;  /* 0x00000008090872a4 */ /* 0x000fe2000f8e02ff */
[----:B------:R-:W-:Y:S01]  /*0160*/  CS2R R16, SRZ ;  /* 0x0000000000107805 */ /* 0x000fe2000001ff00 */
[----:B------:R-:W-:Y:S01]  /*0170*/  ULEA.HI UR4, UR4, UR10, URZ, 0x5 ;  /* 0x0000000a04047291 */ /* 0x000fe2000f8f28ff */
[----:B---3--:R-:W-:Y:S01]  /*0180*/  MOV R3, UR13 ;  /* 0x0000000d00037c02 */ /* 0x008fe20008000f00 */
[----:B------:R-:W0:Y:S01]  /*0190*/  LDCU UR9, c[0x0][0x39c] ;  /* 0x00007380ff0977ac */ /* 0x000e220008000800 */
[----:B------:R-:W-:-:S02]  /*01a0*/  CS2R R14, SRZ ;  /* 0x00000000000e7805 */ /* 0x000fc4000001ff00 */
[----:B------:R-:W-:Y:S01]  /*01b0*/  MOV R41, RZ ;  /* 0x000000ff00297202 */ /* 0x000fe20000000f00 */
[----:B------:R-:W-:Y:S01]  /*01c0*/  USHF.R.S32.HI UR6, URZ, 0x5, UR4 ;  /* 0x00000005ff067899 */ /* 0x000fe20008011404 */
[----:B------:R-:W-:Y:S01]  /*01d0*/  IABS R5, R3 ;  /* 0x0000000300057213 */ /* 0x000fe20000000000 */
[----:B------:R-:W3:Y:S03]  /*01e0*/  LDCU.64 UR16, c[0x0][0x358] ;  /* 0x00006b00ff1077ac */ /* 0x000ee60008000a00 */
[----:B------:R-:W4:Y:S01]  /*01f0*/  I2F.RP R4, R5 ;  /* 0x0000000500047306 */ /* 0x000f220000209400 */
[----:B------:R-:W-:Y:S01]  /*0200*/  UIADD3 UR7, UPT, UPT, URZ, -UR6, URZ ;  /* 0x80000006ff077290 */ /* 0x000fe2000fffe0ff */
[----:B------:R-:W-:Y:S01]  /*0210*/  UMOV UR4, URZ ;  /* 0x000000ff00047c82 */ /* 0x000fe20008000000 */
[----:B------:R-:W-:-:S05]  /*0220*/  UISETP.NE.U32.AND UP2, UPT, UR6, URZ, UPT ;  /* 0x000000ff0600728c */ /* 0x000fca000bf45070 */
[----:B------:R-:W5:Y:S08]  /*0230*/  I2F.U32.RP R0, UR6 ;  /* 0x0000000600007d06 */ /* 0x000f700008209000 */
[----:B----4-:R-:W-:Y:S08]  /*0240*/  MUFU.RCP R4, R4 ;  /* 0x0000000400047308 */ /* 0x010ff00000001000 */
[----:B-----5:R-:W4:Y:S02]  /*0250*/  MUFU.RCP R0, R0 ;  /* 0x0000000000007308 */ /* 0x020f240000001000 */
[----:B----4-:R-:W-:-:S06]  /*0260*/  IADD3 R2, PT, PT, R0, 0xffffffe, RZ ;  /* 0x0ffffffe00027810 */ /* 0x010fcc0007ffe0ff */
[----:B------:R-:W4:Y:S02]  /*0270*/  F2I.FTZ.U32.TRUNC.NTZ R2, R2 ;  /* 0x0000000200027305 */ /* 0x000f24000021f000 */
[----:B----4-:R-:W-:Y:S02]  /*0280*/  R2UR UR5, R2 ;  /* 0x00000000020572ca */ /* 0x010fe400000e0000 */
[----:B------:R-:W-:Y:S02]  /*0290*/  IADD3 R2, PT, PT, R4, 0xffffffe, RZ ;  /* 0x0ffffffe04027810 */ /* 0x000fe40007ffe0ff */
[----:B------:R-:W4:Y:S02]  /*02a0*/  S2R R4, SR_TID.Y ;  /* 0x0000000000047919 */ /* 0x000f240000002200 */
[----:B------:R5:W2:Y:S07]  /*02b0*/  F2I.FTZ.U32.TRUNC.NTZ R3, R2 ;  /* 0x0000000200037305 */ /* 0x000aae000021f000 */
[----:B------:R-:W-:Y:S01]  /*02c0*/  UIMAD UR7, UR7, UR5, URZ ;  /* 0x00000005070772a4 */ /* 0x000fe2000f8e02ff */
[----:B-----5:R-:W-:-:S03]  /*02d0*/  HFMA2 R2, -RZ, RZ, 0, 0 ;  /* 0x00000000ff027431 */ /* 0x020fc600000001ff */
[----:B------:R-:W-:-:S04]  /*02e0*/  UIMAD.WIDE.U32 UR4, UR5, UR7, UR4 ;  /* 0x00000007050472a5 */ /* 0x000fc8000f8e0004 */
[----:B-1----:R-:W-:Y:S01]  /*02f0*/  UIMAD.WIDE.U32 UR4, UR5, UR12, URZ ;  /* 0x0000000c050472a5 */ /* 0x002fe2000f8e00ff */
[----:B--2---:R-:W-:-:S06]  /*0300*/  IADD3 R0, PT, PT, RZ, -R3, RZ ;  /* 0x80000003ff007210 */ /* 0x004fcc0007ffe0ff */
        /* <DEDUP_REMOVED lines=12> */
[----:B------:R-:W-:-:S03]  /*03d0*/  IMAD.HI.U32 R2, R3, R2, UR4 ;  /* 0x0000000403027e27 */ /* 0x000fc6000f8e0002 */
[----:B------:R-:W-:Y:S02]  /*03e0*/  IABS R0, UR7 ;  /* 0x0000000700007c13 */ /* 0x000fe40008000000 */
[----:B------:R-:W-:Y:S02]  /*03f0*/  R2UR UR4, R2 ;  /* 0x00000000020472ca */ /* 0x000fe400000e0000 */
[----:B------:R-:W-:-:S13]  /*0400*/  R2UR UR14, R0 ;  /* 0x00000000000e72ca */ /* 0x000fda00000e0000 */
[----:B------:R-:W-:-:S07]  /*0410*/  UIMAD.WIDE.U32 UR4, UR4, UR14, URZ ;  /* 0x0000000e040472a5 */ /* 0x000fce000f8e00ff */
[----:B------:R-:W-:Y:S02]  /*0420*/  UMOV UR10, UR5 ;  /* 0x00000005000a7c82 */ /* 0x000fe40008000000 */
[----:B------:R-:W-:Y:S02]  /*0430*/  IADD3 R0, PT, PT, RZ, -UR10, RZ ;  /* 0x8000000aff007c10 */ /* 0x000fe4000fffe0ff */
[----:B------:R-:W1:Y:S01]  /*0440*/  LDCU UR4, c[0x0][0x3b0] ;  /* 0x00007600ff0477ac */ /* 0x000e620008000800 */
[----:B------:R-:W2:Y:S02]  /*0450*/  S2UR UR5, SR_CTAID.X ;  /* 0x00000000000579c3 */ /* 0x000ea40000002500 */
[C---:B------:R-:W-:Y:S01]  /*0460*/  IMAD R0, R5.reuse, R0, UR14 ;  /* 0x0000000e05007e24 */ /* 0x040fe2000f8e0200 */
[----:B------:R-:W5:Y:S05]  /*0470*/  LDCU UR14, c[0x0][0x3c0] ;  /* 0x00007800ff0e77ac */ /* 0x000f6a0008000800 */
[----:B------:R-:W-:Y:S01]  /*0480*/  BAR.SYNC.DEFER_BLOCKING 0x0 ;  /* 0x0000000000007b1d */ /* 0x000fe20000010000 */
[----:B------:R-:W-:Y:S01]  /*0490*/  ISETP.GT.U32.AND P0, PT, R5, R0, PT ;  /* 0x000000000500720c */ /* 0x000fe20003f04070 */
[----:B-1----:R-:W-:-:S02]  /*04a0*/  UIMAD UR11, UR4, UR11, URZ ;  /* 0x0000000b040b72a4 */ /* 0x002fc4000f8e02ff */
[----:B------:R-:W-:-:S10]  /*04b0*/  ULOP3.LUT UR4, UR7, UR13, URZ, 0x3c, !UPT ;  /* 0x0000000d07047292 */ /* 0x000fd4000f8e3cff */
[----:B------:R-:W-:Y:S01]  /*04c0*/  VOTEU.ANY UP1, P0 ;  /* 0x0000000000ff7886 */ /* 0x000fe20000020100 */
[----:B------:R-:W-:Y:S01]  /*04d0*/  PLOP3.LUT P0, PT, PT, PT, UP1, 0x80, 0x8 ;  /* 0x000000000008781c */ /* 0x000fe20003f0f018 */
[----:B0-----:R-:W-:Y:S02]  /*04e0*/  UIMAD UR18, UR11, UR9, URZ ;  /* 0x000000090b1272a4 */ /* 0x001fe4000f8e02ff */
[----:B--2---:R-:W-:Y:S02]  /*04f0*/  USHF.L.U32 UR5, UR5, 0x8, URZ ;  /* 0x0000000805057899 */ /* 0x004fe400080006ff */
[----:B------:R-:W-:Y:S02]  /*0500*/  @!UP1 UIADD3 UR10, UPT, UPT, UR10, 0x1, URZ ;  /* 0x000000010a0a9890 */ /* 0x000fe4000fffe0ff */
[----:B------:R-:W-:Y:S02]  /*0510*/  UISETP.GE.AND UP1, UPT, UR4, URZ, UPT ;  /* 0x000000ff0400728c */ /* 0x000fe4000bf26270 */
[----:B------:R-:W-:-:S04]  /*0520*/  UIADD3 UR4, UPT, UPT, -UR7, URZ, URZ ;  /* 0x000000ff07047290 */ /* 0x000fc8000fffe1ff */
[----:B------:R-:W-:Y:S01]  /*0530*/  @!P0 IADD3 R0, PT, PT, R0, -R5, RZ ;  /* 0x8000000500008210 */ /* 0x000fe20007ffe0ff */
[----:B------:R-:W-:-:S03]  /*0540*/  UIMAD UR6, UR6, UR4, UR12 ;  /* 0x00000004060672a4 */ /* 0x000fc6000f8e020c */
[----:B------:R-:W-:Y:S01]  /*0550*/  ISETP.GE.U32.AND P0, PT, R0, R5, PT ;  /* 0x000000050000720c */ /* 0x000fe20003f06070 */
[----:B------:R-:W-:-:S12]  /*0560*/  USHF.L.U32 UR6, UR6, 0x5, URZ ;  /* 0x0000000506067899 */ /* 0x000fd800080006ff */
[----:B------:R-:W-:-:S05]  /*0570*/  VOTEU.ANY UP0, P0 ;  /* 0x0000000000ff7886 */ /* 0x000fca0000000100 */
[----:B------:R-:W-:Y:S02]  /*0580*/  @UP0 UIADD3 UR10, UPT, UPT, UR10, 0x1, URZ ;  /* 0x000000010a0a0890 */ /* 0x000fe4000fffe0ff */
[----:B------:R-:W-:-:S05]  /*0590*/  UISETP.NE.AND UP0, UPT, UR13, URZ, UPT ;  /* 0x000000ff0d00728c */ /* 0x000fca000bf05270 */
[----:B------:R-:W-:Y:S02]  /*05a0*/  UMOV UR15, UR10 ;  /* 0x0000000a000f7c82 */ /* 0x000fe40008000000 */
[----:B------:R-:W-:-:S04]  /*05b0*/  @!UP1 UIADD3 UR15, UPT, UPT, -UR15, URZ, URZ ;  /* 0x000000ff0f0f9290 */ /* 0x000fc8000fffe1ff */
[----:B------:R-:W-:Y:S02]  /*05c0*/  @!UP0 ULOP3.LUT UR15, URZ, UR13, URZ, 0x33, !UPT ;  /* 0x0000000dff0f8292 */ /* 0x000fe4000f8e33ff */
[----:B------:R-:W-:Y:S02]  /*05d0*/  UISETP.GE.AND UP0, UPT, UR18, 0x1, UPT ;  /* 0x000000011200788c */ /* 0x000fe4000bf06270 */
[----:B------:R-:W-:-:S04]  /*05e0*/  UIADD3 UR10, UPT, UPT, -UR15, URZ, URZ ;  /* 0x000000ff0f0a7290 */ /* 0x000fc8000fffe1ff */
[----:B------:R-:W-:-:S04]  /*05f0*/  UIMAD UR4, UR13, UR10, UR7 ;  /* 0x0000000a0d0472a4 */ /* 0x000fc8000f8e0207 */
[----:B-----5:R-:W-:Y:S01]  /*0600*/  UIMAD UR14, UR4, UR14, URZ ;  /* 0x0000000e040e72a4 */ /* 0x020fe2000f8e02ff */
[----:B---34-:R-:W-:Y:S11]  /*0610*/  BRA.U !UP0, `(.L_x_14) ;  /* 0x0000003d08f47547 */ /* 0x018ff6000b800000 */
[----:B------:R-:W0:Y:S01]  /*0620*/  S2UR UR10, SR_CgaCtaId ;  /* 0x00000000000a79c3 */ /* 0x000e220000008800 */
[----:B------:R-:W-:Y:S01]  /*0630*/  UMOV UR4, 0x400 ;  /* 0x0000040000047882 */ /* 0x000fe20000000000 */
[----:B------:R-:W-:Y:S01]  /*0640*/  UIMAD UR8, UR8, UR9, URZ ;  /* 0x00000009080872a4 */ /* 0x000fe2000f8e02ff */
[C---:B------:R-:W-:Y:S01]  /*0650*/  LEA.HI R4, R7.reuse, R4, RZ, 0x1c ;  /* 0x0000000407047211 */ /* 0x040fe200078fe0ff */
[----:B------:R-:W-:Y:S01]  /*0660*/  UIADD3 UR9, UPT, UPT, UR4, 0x880, URZ ;  /* 0x0000088004097890 */ /* 0x000fe2000fffe0ff */
[----:B------:R-:W-:Y:S01]  /*0670*/  LOP3.LUT R8, R7, 0xf, RZ, 0xc0, !PT ;  /* 0x0000000f07087812 */ /* 0x000fe200078ec0ff */
[----:B------:R-:W-:Y:S01]  /*0680*/  USHF.L.U32 UR19, UR8, 0x4, URZ ;  /* 0x0000000408137899 */ /* 0x000fe200080006ff */
[C---:B------:R-:W-:Y:S01]  /*0690*/  VIMNMX.U32 R3, PT, PT, R4.reuse, 0xf0, !PT ;  /* 0x000000f004037848 */ /* 0x040fe20007fe0000 */
[----:B------:R-:W-:Y:S01]  /*06a0*/  IMAD R5, R4, UR8, RZ ;  /* 0x0000000804057c24 */ /* 0x000fe2000f8e02ff */
[----:B------:R-:W-:Y:S02]  /*06b0*/  MOV R0, UR8 ;  /* 0x0000000800007c02 */ /* 0x000fe40008000f00 */
[----:B------:R-:W-:-:S02]  /*06c0*/  MOV R9, UR8 ;  /* 0x0000000800097c02 */ /* 0x000fc40008000f00 */
[----:B------:R-:W-:Y:S02]  /*06d0*/  IADD3 R6, PT, PT, R3, 0xf, -R4 ;  /* 0x0000000f03067810 */ /* 0x000fe40007ffe804 */
[----:B------:R-:W-:Y:S01]  /*06e0*/  LEA R5, R0, R5, 0x5 ;  /* 0x0000000500057211 */ /* 0x000fe200078e28ff */
[----:B------:R-:W-:Y:S01]  /*06f0*/  IMAD R9, R4, R9, UR19 ;  /* 0x0000001304097e24 */ /* 0x000fe2000f8e0209 */
[----:B------:R-:W-:Y:S02]  /*0700*/  MOV R34, RZ ;  /* 0x000000ff00227202 */ /* 0x000fe40000000f00 */
[----:B------:R-:W-:Y:S01]  /*0710*/  LOP3.LUT R10, R6, 0x30, RZ, 0xc0, !PT ;  /* 0x00000030060a7812 */ /* 0x000fe200078ec0ff */
[----:B0-----:R-:W-:Y:S02]  /*0720*/  ULEA UR9, UR10, UR9, 0x18 ;  /* 0x000000090a097291 */ /* 0x001fe4000f8ec0ff */
[----:B------:R-:W-:-:S04]  /*0730*/  ULEA UR4, UR10, UR4, 0x18 ;  /* 0x000000040a047291 */ /* 0x000fc8000f8ec0ff */
[C---:B------:R-:W-:Y:S02]  /*0740*/  LEA R7, R8.reuse, UR9, 0x2 ;  /* 0x0000000908077c11 */ /* 0x040fe4000f8e10ff */
[----:B------:R-:W-:Y:S01]  /*0750*/  LEA R8, R8, UR4, 0x2 ;  /* 0x0000000408087c11 */ /* 0x000fe2000f8e10ff */
[----:B------:R-:W-:Y:S02]  /*0760*/  UMOV UR4, URZ ;  /* 0x000000ff00047c82 */ /* 0x000fe40008000000 */
[----:B------:R-:W-:-:S07]  /*0770*/  IMAD R0, R4, 0x44, R7 ;  /* 0x0000004404007824 */ /* 0x000fce00078e0207 */
.L_x_26:
[----:B------:R-:W0:Y:S01]  /*0780*/  S2R R45, SR_TID.X ;  /* 0x00000000002d7919 */ /* 0x000e220000002100 */
[----:B------:R-:W1:Y:S01]  /*0790*/  LDCU.64 UR22, c[0x0][0x380] ;  /* 0x00007000ff1677ac */ /* 0x000e620008000a00 */
[----:B------:R-:W-:Y:S01]  /*07a0*/  BSSY.RECONVERGENT B0, `(.L_x_15) ;  /* 0x00000b4000007945 */ /* 0x000fe20003800200 */
[----:B------:R-:W2:Y:S01]  /*07b0*/  LDCU.64 UR20, c[0x0][0x388] ;  /* 0x00007100ff1477ac */ /* 0x000ea20008000a00 */
[----:B0-----:R-:W-:-:S04]  /*07c0*/  LOP3.LUT R45, R45, 0xf, RZ, 0xc0, !PT ;  /* 0x0000000f2d2d7812 */ /* 0x001fc800078ec0ff */
[----:B------:R-:W-:-:S04]  /*07d0*/  IADD3 R40, PT, PT, R45, UR4, RZ ;  /* 0x000000042d287c10 */ /* 0x000fc8000fffe0ff */
[----:B------:R-:W-:-:S13]  /*07e0*/  ISETP.GE.AND P0, PT, R40, UR18, PT ;  /* 0x0000001228007c0c */ /* 0x000fda000bf06270 */
[----:B-12---:R-:W-:Y:S05]  /*07f0*/  @!P0 BRA `(.L_x_16) ;  /* 0x0000000000408947 */ /* 0x006fea0003800000 */
[----:B------:R-:W-:-:S13]  /*0800*/  ISETP.GT.U32.AND P0, PT, R4, 0x1f, PT ;  /* 0x0000001f0400780c */ /* 0x000fda0003f04070 */
[----:B------:R-:W-:Y:S05]  /*0810*/  @P0 BRA `(.L_x_17) ;  /* 0x0000000800b00947 */ /* 0x000fea0003800000 */
[----:B------:R-:W0:Y:S01]  /*0820*/  S2UR UR10, SR_CgaCtaId ;  /* 0x00000000000a79c3 */ /* 0x000e220000008800 */
[----:B------:R-:W-:Y:S01]  /*0830*/  UMOV UR9, 0x400 ;  /* 0x0000040000097882 */ /* 0x000fe20000000000 */
[----:B------:R-:W-:Y:S01]  /*0840*/  IMAD R2, R4, 0x11, R45 ;  /* 0x0000001104027824 */ /* 0x000fe200078e022d */
[----:B------:R-:W-:Y:S01]  /*0850*/  BSSY.RECONVERGENT B1, `(.L_x_18) ;  /* 0x0000009000017945 */ /* 0x000fe20003800200 */
[----:B------:R-:W-:Y:S01]  /*0860*/  MOV R3, R4 ;  /* 0x0000000400037202 */ /* 0x000fe20000000f00 */
[----:B0-----:R-:W-:-:S06]  /*0870*/  ULEA UR9, UR10, UR9, 0x18 ;  /* 0x000000090a097291 */ /* 0x001fcc000f8ec0ff */
[----:B------:R-:W-:-:S07]  /*0880*/  LEA R2, R2, UR9, 0x2 ;  /* 0x0000000902027c11 */ /* 0x000fce000f8e10ff */
.L_x_19:
[C---:B------:R-:W-:Y:S01]  /*0890*/  ISETP.GE.U32.AND P0, PT, R3.reuse, 0x10, PT ;  /* 0x000000100300780c */ /* 0x040fe20003f06070 */
[----:B------:R0:W-:Y:S01]  /*08a0*/  STS [R2], RZ ;  /* 0x000000ff02007388 */ /* 0x0001e20000000800 */
[----:B------:R-:W-:Y:S02]  /*08b0*/  IADD3 R3, PT, PT, R3, 0x10, RZ ;  /* 0x0000001003037810 */ /* 0x000fe40007ffe0ff */
[----:B0-----:R-:W-:-:S09]  /*08c0*/  IADD3 R2, PT, PT, R2, 0x440, RZ ;  /* 0x0000044002027810 */ /* 0x001fd20007ffe0ff */
[----:B------:R-:W-:Y:S05]  /*08d0*/  @!P0 BRA `(.L_x_19) ;  /* 0xfffffffc00ec8947 */ /* 0x000fea000383ffff */
[----:B------:R-:W-:Y:S05]  /*08e0*/  BSYNC.RECONVERGENT B1 ;  /* 0x0000000000017941 */ /* 0x000fea0003800200 */
.L_x_18:
[----:B------:R-:W-:Y:S05]  /*08f0*/  BRA `(.L_x_17) ;  /* 0x0000000800787947 */ /* 0x000fea0003800000 */
.L_x_16:
[----:B------:R-:W-:Y:S01]  /*0900*/  ISETP.GT.U32.AND P0, PT, R4, 0x1f, PT ;  /* 0x0000001f0400780c */ /* 0x000fe20003f04070 */
[----:B------:R-:W-:Y:S01]  /*0910*/  BSSY.RECONVERGENT B1, `(.L_x_20) ;  /* 0x0000013000017945 */ /* 0x000fe20003800200 */
[----:B------:R-:W-:-:S11]  /*0920*/  IABS R11, UR11 ;  /* 0x0000000b000b7c13 */ /* 0x000fd60008000000 */
[----:B------:R-:W-:Y:S05]  /*0930*/  @P0 BRA `(.L_x_21) ;  /* 0x0000000000400947 */ /* 0x000fea0003800000 */
[----:B------:R-:W-:Y:S01]  /*0940*/  UIMAD UR9, UR18, UR6, URZ ;  /* 0x00000006120972a4 */ /* 0x000fe2000f8e02ff */
[----:B------:R-:W-:-:S05]  /*0950*/  MOV R47, R4 ;  /* 0x00000004002f7202 */ /* 0x000fca0000000f00 */
[----:B------:R-:W-:Y:S02]  /*0960*/  IADD3 R40, P0, PT, R40, UR9, RZ ;  /* 0x0000000928287c10 */ /* 0x000fe4000ff1e0ff */
[----:B------:R-:W-:-:S04]  /*0970*/  MOV R48, UR9 ;  /* 0x0000000900307c02 */ /* 0x000fc80008000f00 */
[----:B------:R-:W-:-:S07]  /*0980*/  LEA.HI.X.SX32 R48, R48, RZ, 0x1, P0 ;  /* 0x000000ff30307211 */ /* 0x000fce00000f0eff */
.L_x_22:
[----:B------:R-:W-:-:S05]  /*0990*/  IMAD R3, R47, UR18, RZ ;  /* 0x000000122f037c24 */ /* 0x000fca000f8e02ff */
[----:B------:R-:W-:-:S04]  /*09a0*/  IADD3 R3, P0, PT, R3, R40, RZ ;  /* 0x0000002803037210 */ /* 0x000fc80007f1e0ff */
[----:B------:R-:W-:Y:S02]  /*09b0*/  IADD3.X R42, PT, PT, RZ, R48, RZ, P0, !PT ;  /* 0x00000030ff2a7210 */ /* 0x000fe400007fe4ff */
[----:B0-----:R-:W-:-:S04]  /*09c0*/  LEA R2, P0, R3, UR20, 0x2 ;  /* 0x0000001403027c11 */ /* 0x001fc8000f8010ff */
[----:B------:R-:W-:-:S05]  /*09d0*/  LEA.HI.X R3, R3, UR21, R42, 0x2, P0 ;  /* 0x0000001503037c11 */ /* 0x000fca00080f142a */
[----:B------:R-:W2:Y:S01]  /*09e0*/  LDG.E R2, desc[UR16][R2.64] ;  /* 0x0000001002027981 */ /* 0x000ea2000c1e1900 */
[C---:B------:R-:W-:Y:S01]  /*09f0*/  IMAD R49, R47.reuse, 0x44, R8 ;  /* 0x000000442f317824 */ /* 0x040fe200078e0208 */
[C---:B------:R-:W-:Y:S02]  /*0a00*/  ISETP.GE.U32.AND P0, PT, R47.reuse, 0x10, PT ;  /* 0x000000102f00780c */ /* 0x040fe40003f06070 */
[----:B------:R-:W-:Y:S02]  /*0a10*/  IADD3 R47, PT, PT, R47, 0x10, RZ ;  /* 0x000000102f2f7810 */ /* 0x000fe40007ffe0ff */
[----:B--2---:R0:W-:Y:S09]  /*0a20*/  STS [R49], R2 ;  /* 0x0000000231007388 */ /* 0x0041f20000000800 */
[----:B------:R-:W-:Y:S05]  /*0a30*/  @!P0 BRA `(.L_x_22) ;  /* 0xfffffffc00d48947 */ /* 0x000fea000383ffff */
.L_x_21:
[----:B------:R-:W-:Y:S05]  /*0a40*/  BSYNC.RECONVERGENT B1 ;  /* 0x0000000000017941 */ /* 0x000fea0003800200 */
.L_x_20:
[----:B------:R-:W1:Y:S01]  /*0a50*/  I2F.RP R42, R11 ;  /* 0x0000000b002a7306 */ /* 0x000e620000209400 */
[----:B------:R-:W2:Y:S01]  /*0a60*/  LDC R40, c[0x0][0x3b0] ;  /* 0x0000ec00ff287b82 */ /* 0x000ea20000000800 */
[----:B------:R-:W-:Y:S01]  /*0a70*/  IADD3 R45, PT, PT, R45, UR4, RZ ;  /* 0x000000042d2d7c10 */ /* 0x000fe2000fffe0ff */
[----:B------:R-:W3:Y:S01]  /*0a80*/  LDCU.64 UR12, c[0x0][0x3a0] ;  /* 0x00007400ff0c77ac */ /* 0x000ee20008000a00 */
[----:B------:R-:W4:Y:S01]  /*0a90*/  LDCU UR9, c[0x0][0x3bc] ;  /* 0x00007780ff0977ac */ /* 0x000f220008000800 */
[----:B------:R-:W5:Y:S03]  /*0aa0*/  LDCU UR10, c[0x0][0x3a4] ;  /* 0x00007480ff0a77ac */ /* 0x000f660008000800 */
[----:B-1----:R-:W0:Y:S01]  /*0ab0*/  MUFU.RCP R42, R42 ;  /* 0x0000002a002a7308 */ /* 0x002e220000001000 */
[----:B---3--:R-:W-:Y:S01]  /*0ac0*/  UIMAD UR12, UR13, UR12, URZ ;  /* 0x0000000c0d0c72a4 */ /* 0x008fe2000f8e02ff */
[----:B0-----:R-:W-:-:S02]  /*0ad0*/  IADD3 R2, PT, PT, R42, 0xffffffe, RZ ;  /* 0x0ffffffe2a027810 */ /* 0x001fc40007ffe0ff */
[----:B--2---:R-:W-:-:S04]  /*0ae0*/  IABS R42, R40 ;  /* 0x00000028002a7213 */ /* 0x004fc80000000000 */
[----:B------:R0:W1:Y:S02]  /*0af0*/  F2I.FTZ.U32.TRUNC.NTZ R3, R2 ;  /* 0x0000000200037305 */ /* 0x000064000021f000 */
[----:B0-----:R-:W-:Y:S01]  /*0b00*/  HFMA2 R2, -RZ, RZ, 0, 0 ;  /* 0x00000000ff027431 */ /* 0x001fe200000001ff */
[----:B-1----:R-:W-:-:S05]  /*0b10*/  IADD3 R48, PT, PT, RZ, -R3, RZ ;  /* 0x80000003ff307210 */ /* 0x002fca0007ffe0ff */
[----:B------:R-:W-:Y:S01]  /*0b20*/  IMAD R47, R48, R11, RZ ;  /* 0x0000000b302f7224 */ /* 0x000fe200078e02ff */
[----:B------:R-:W-:-:S03]  /*0b30*/  IABS R48, R45 ;  /* 0x0000002d00307213 */ /* 0x000fc60000000000 */
[----:B------:R-:W-:Y:S01]  /*0b40*/  IMAD.HI.U32 R3, R3, R47, R2 ;  /* 0x0000002f03037227 */ /* 0x000fe200078e0002 */
[----:B------:R-:W-:-:S04]  /*0b50*/  IABS R47, UR11 ;  /* 0x0000000b002f7c13 */ /* 0x000fc80008000000 */
[----:B------:R-:W-:Y:S01]  /*0b60*/  IADD3 R47, PT, PT, RZ, -R47, RZ ;  /* 0x8000002fff2f7210 */ /* 0x000fe20007ffe0ff */
[----:B------:R-:W-:Y:S01]  /*0b70*/  IMAD.HI.U32 R2, R3, R48, RZ ;  /* 0x0000003003027227 */ /* 0x000fe200078e00ff */
[----:B------:R-:W-:-:S03]  /*0b80*/  LOP3.LUT R3, R45, UR11, RZ, 0x3c, !PT ;  /* 0x0000000b2d037c12 */ /* 0x000fc6000f8e3cff */
[----:B------:R-:W-:Y:S01]  /*0b90*/  IMAD R48, R2, R47, R48 ;  /* 0x0000002f02307224 */ /* 0x000fe200078e0230 */
[----:B------:R-:W-:Y:S01]  /*0ba0*/  ISETP.GE.AND P2, PT, R3, RZ, PT ;  /* 0x000000ff0300720c */ /* 0x000fe20003f46270 */
[----:B------:R-:W0:Y:S03]  /*0bb0*/  I2F.RP R47, R42 ;  /* 0x0000002a002f7306 */ /* 0x000e260000209400 */
[----:B------:R-:W-:-:S05]  /*0bc0*/  ISETP.GT.U32.AND P1, PT, R11, R48, PT ;  /* 0x000000300b00720c */ /* 0x000fca0003f24070 */
[----:B0-----:R-:W0:Y:S08]  /*0bd0*/  MUFU.RCP R47, R47 ;  /* 0x0000002f002f7308 */ /* 0x001e300000001000 */
[----:B------:R-:W-:Y:S02]  /*0be0*/  @!P1 IADD3 R48, PT, PT, R48, -R11, RZ ;  /* 0x8000000b30309210 */ /* 0x000fe40007ffe0ff */
[----:B------:R-:W-:-:S02]  /*0bf0*/  @!P1 IADD3 R2, PT, PT, R2, 0x1, RZ ;  /* 0x0000000102029810 */ /* 0x000fc40007ffe0ff */
[----:B------:R-:W-:Y:S02]  /*0c00*/  ISETP.GE.U32.AND P0, PT, R48, R11, PT ;  /* 0x0000000b3000720c */ /* 0x000fe40003f06070 */
[----:B------:R-:W-:Y:S02]  /*0c10*/  ISETP.NE.AND P1, PT, RZ, UR11, PT ;  /* 0x0000000bff007c0c */ /* 0x000fe4000bf25270 */
[----:B0-----:R-:W-:-:S09]  /*0c20*/  IADD3 R48, PT, PT, R47, 0xffffffe, RZ ;  /* 0x0ffffffe2f307810 */ /* 0x001fd20007ffe0ff */
[----:B------:R-:W-:Y:S01]  /*0c30*/  @P0 IADD3 R2, PT, PT, R2, 0x1, RZ ;  /* 0x0000000102020810 */ /* 0x000fe20007ffe0ff */
[----:B------:R0:W1:Y:S03]  /*0c40*/  F2I.FTZ.U32.TRUNC.NTZ R3, R48 ;  /* 0x0000003000037305 */ /* 0x000066000021f000 */
[----:B------:R-:W-:-:S04]  /*0c50*/  MOV R11, R2 ;  /* 0x00000002000b7202 */ /* 0x000fc80000000f00 */
[----:B------:R-:W-:Y:S02]  /*0c60*/  @!P2 IADD3 R11, PT, PT, -R11, RZ, RZ ;  /* 0x000000ff0b0ba210 */ /* 0x000fe40007ffe1ff */
[----:B------:R-:W-:Y:S02]  /*0c70*/  @!P1 LOP3.LUT R11, RZ, UR11, RZ, 0x33, !PT ;  /* 0x0000000bff0b9c12 */ /* 0x000fe4000f8e33ff */
[----:B0-----:R-:W-:Y:S02]  /*0c80*/  MOV R48, UR12 ;  /* 0x0000000c00307c02 */ /* 0x001fe40008000f00 */
[----:B------:R-:W-:Y:S02]  /*0c90*/  IADD3 R2, PT, PT, -R11, RZ, RZ ;  /* 0x000000ff0b027210 */ /* 0x000fe40007ffe1ff */
[----:B-1----:R-:W-:Y:S01]  /*0ca0*/  IADD3 R47, PT, PT, RZ, -R3, RZ ;  /* 0x80000003ff2f7210 */ /* 0x002fe20007ffe0ff */
[----:B------:R-:W-:Y:S02]  /*0cb0*/  IMAD R11, R48, R11, UR14 ;  /* 0x0000000e300b7e24 */ /* 0x000fe4000f8e020b */
[----:B------:R-:W-:-:S02]  /*0cc0*/  IMAD R45, R2, UR11, R45 ;  /* 0x0000000b022d7c24 */ /* 0x000fc4000f8e022d */
[----:B------:R-:W-:Y:S02]  /*0cd0*/  HFMA2 R2, -RZ, RZ, 0, 0 ;  /* 0x00000000ff027431 */ /* 0x000fe400000001ff */
[----:B------:R-:W-:-:S04]  /*0ce0*/  IMAD R47, R47, R42, RZ ;  /* 0x0000002a2f2f7224 */ /* 0x000fc800078e02ff */
[----:B------:R-:W-:Y:S01]  /*0cf0*/  IMAD.HI.U32 R2, R3, R47, R2 ;  /* 0x0000002f03027227 */ /* 0x000fe200078e0002 */
[----:B------:R-:W-:-:S05]  /*0d00*/  IABS R3, R45 ;  /* 0x0000002d00037213 */ /* 0x000fca0000000000 */
[----:B------:R-:W-:-:S05]  /*0d10*/  IMAD.HI.U32 R2, R2, R3, RZ ;  /* 0x0000000302027227 */ /* 0x000fca00078e00ff */
[----:B------:R-:W-:-:S05]  /*0d20*/  IADD3 R47, PT, PT, -R2, RZ, RZ ;  /* 0x000000ff022f7210 */ /* 0x000fca0007ffe1ff */
[----:B------:R-:W-:-:S05]  /*0d30*/  IMAD R3, R42, R47, R3 ;  /* 0x0000002f2a037224 */ /* 0x000fca00078e0203 */
[----:B------:R-:W-:-:S13]  /*0d40*/  ISETP.GT.U32.AND P1, PT, R42, R3, PT ;  /* 0x000000032a00720c */ /* 0x000fda0003f24070 */
[-C--:B------:R-:W-:Y:S02]  /*0d50*/  @!P1 IADD3 R3, PT, PT, R3, -R42.reuse, RZ ;  /* 0x8000002a03039210 */ /* 0x080fe40007ffe0ff */
[----:B------:R-:W-:Y:S02]  /*0d60*/  @!P1 IADD3 R2, PT, PT, R2, 0x1, RZ ;  /* 0x0000000102029810 */ /* 0x000fe40007ffe0ff */
[----:B------:R-:W-:Y:S02]  /*0d70*/  ISETP.GE.U32.AND P0, PT, R3, R42, PT ;  /* 0x0000002a0300720c */ /* 0x000fe40003f06070 */
[----:B------:R-:W-:Y:S01]  /*0d80*/  LOP3.LUT R3, R45, R40, RZ, 0x3c, !PT ;  /* 0x000000282d037212 */ /* 0x000fe200078e3cff */
[----:B------:R-:W0:Y:S01]  /*0d90*/  LDC R42, c[0x0][0x39c] ;  /* 0x0000e700ff2a7b82 */ /* 0x000e220000000800 */
[----:B------:R-:W-:Y:S02]  /*0da0*/  ISETP.NE.AND P1, PT, R40, RZ, PT ;  /* 0x000000ff2800720c */ /* 0x000fe40003f25270 */
[----:B------:R-:W-:-:S07]  /*0db0*/  ISETP.GE.AND P2, PT, R3, RZ, PT ;  /* 0x000000ff0300720c */ /* 0x000fce0003f46270 */
[----:B------:R-:W-:-:S06]  /*0dc0*/  @P0 IADD3 R2, PT, PT, R2, 0x1, RZ ;  /* 0x0000000102020810 */ /* 0x000fcc0007ffe0ff */
[----:B------:R-:W-:Y:S02]  /*0dd0*/  @!P2 IADD3 R2, PT, PT, -R2, RZ, RZ ;  /* 0x000000ff0202a210 */ /* 0x000fe40007ffe1ff */
[----:B------:R-:W-:Y:S02]  /*0de0*/  @!P1 LOP3.LUT R2, RZ, R40, RZ, 0x33, !PT ;  /* 0x00000028ff029212 */ /* 0x000fe400078e33ff */
[----:B------:R-:W-:Y:S02]  /*0df0*/  ISETP.GT.U32.AND P1, PT, R4, 0xff, PT ;  /* 0x000000ff0400780c */ /* 0x000fe40003f24070 */
[----:B------:R-:W-:Y:S01]  /*0e00*/  IADD3 R3, PT, PT, -R2, RZ, RZ ;  /* 0x000000ff02037210 */ /* 0x000fe20007ffe1ff */
[----:B0-----:R-:W-:-:S04]  /*0e10*/  IMAD R42, R42, UR5, RZ ;  /* 0x000000052a2a7c24 */ /* 0x001fc8000f8e02ff */
[----:B------:R-:W-:Y:S01]  /*0e20*/  IMAD R40, R40, R3, R45 ;  /* 0x0000000328287224 */ /* 0x000fe200078e022d */
[----:B----4-:R-:W-:-:S04]  /*0e30*/  MOV R3, UR9 ;  /* 0x0000000900037c02 */ /* 0x010fc80008000f00 */
[----:B------:R-:W-:Y:S01]  /*0e40*/  IADD3 R11, PT, PT, R40, R11, RZ ;  /* 0x0000000b280b7210 */ /* 0x000fe20007ffe0ff */
[----:B------:R-:W-:Y:S02]  /*0e50*/  IMAD R2, R3, UR15, R2 ;  /* 0x0000000f03027c24 */ /* 0x000fe4000f8e0202 */
[----:B------:R-:W-:Y:S02]  /*0e60*/  IMAD R3, R42, UR12, RZ ;  /* 0x0000000c2a037c24 */ /* 0x000fe4000f8e02ff */
[----:B-----5:R-:W-:-:S05]  /*0e70*/  IMAD R2, R2, UR10, R11 ;  /* 0x0000000a02027c24 */ /* 0x020fca000f8e020b */
[----:B------:R-:W-:Y:S02]  /*0e80*/  SHF.R.S32.HI R42, RZ, 0x1f, R2 ;  /* 0x0000001fff2a7819 */ /* 0x000fe40000011402 */
[----:B------:R-:W-:-:S04]  /*0e90*/  IADD3 R40, P0, PT, R3, R2, RZ ;  /* 0x0000000203287210 */ /* 0x000fc80007f1e0ff */
[----:B------:R-:W-:Y:S01]  /*0ea0*/  LEA.HI.X.SX32 R42, R3, R42, 0x1, P0 ;  /* 0x0000002a032a7211 */ /* 0x000fe200000f0eff */
[----:B------:R-:W-:Y:S08]  /*0eb0*/  @P1 BRA `(.L_x_17) ;  /* 0x0000000400081947 */ /* 0x000ff00003800000 */
[----:B------:R-:W-:Y:S01]  /*0ec0*/  ISETP.NE.AND P1, PT, R10, 0x30, PT ;  /* 0x000000300a00780c */ /* 0x000fe20003f25270 */
[----:B------:R-:W-:Y:S01]  /*0ed0*/  BSSY.RECONVERGENT B1, `(.L_x_23) ;  /* 0x000001e000017945 */ /* 0x000fe20003800200 */
[----:B------:R-:W-:Y:S02]  /*0ee0*/  ISETP.GE.U32.AND P0, PT, R6, 0x30, PT ;  /* 0x000000300600780c */ /* 0x000fe40003f06070 */
[----:B------:R-:W-:-:S09]  /*0ef0*/  MOV R11, R4 ;  /* 0x00000004000b7202 */ /* 0x000fd20000000f00 */
[----:B------:R-:W-:Y:S05]  /*0f00*/  @!P1 BRA `(.L_x_24) ;  /* 0x0000000000689947 */ /* 0x000fea0003800000 */
[----:B------:R-:W0:Y:S01]  /*0f10*/  LDC.64 R2, c[0x0][0x380] ;  /* 0x0000e000ff027b82 */ /* 0x000e220000000a00 */
[----:B------:R-:W-:-:S05]  /*0f20*/  IMAD R45, R4, UR8, RZ ;  /* 0x00000008042d7c24 */ /* 0x000fca000f8e02ff */
[----:B------:R-:W-:-:S04]  /*0f30*/  IADD3 R11, P1, PT, R45, R40, RZ ;  /* 0x000000282d0b7210 */ /* 0x000fc80007f3e0ff */
[----:B------:R-:W-:Y:S02]  /*0f40*/  LEA.HI.X.SX32 R50, R45, R42, 0x1, P1 ;  /* 0x0000002a2d327211 */ /* 0x000fe400008f0eff */
[----:B0-----:R-:W-:-:S04]  /*0f50*/  LEA R48, P1, R11, R2, 0x2 ;  /* 0x000000020b307211 */ /* 0x001fc800078210ff */
[----:B------:R-:W-:-:S06]  /*0f60*/  LEA.HI.X R49, R11, R3, R50, 0x2, P1 ;  /* 0x000000030b317211 */ /* 0x000fcc00008f1432 */
[----:B------:R-:W2:Y:S01]  /*0f70*/  LDG.E R49, desc[UR16][R48.64] ;  /* 0x0000001030317981 */ /* 0x000ea2000c1e1900 */
[----:B------:R-:W-:Y:S02]  /*0f80*/  ISETP.NE.AND P1, PT, R10, RZ, PT ;  /* 0x000000ff0a00720c */ /* 0x000fe40003f25270 */
[----:B------:R-:W-:Y:S01]  /*0f90*/  IADD3 R11, PT, PT, R4, 0x10, RZ ;  /* 0x00000010040b7810 */ /* 0x000fe20007ffe0ff */
[----:B--2---:R0:W-:Y:S10]  /*0fa0*/  STS [R0], R49 ;  /* 0x0000003100007388 */ /* 0x0041f40000000800 */
[----:B------:R-:W-:Y:S05]  /*0fb0*/  @!P1 BRA `(.L_x_24) ;  /* 0x00000000003c9947 */ /* 0x000fea0003800000 */
[----:B------:R-:W-:Y:S02]  /*0fc0*/  ISETP.NE.AND P1, PT, R10, 0x10, PT ;  /* 0x000000100a00780c */ /* 0x000fe40003f25270 */
[----:B------:R-:W-:-:S04]  /*0fd0*/  IADD3 R45, P2, PT, R9, R40, RZ ;  /* 0x00000028092d7210 */ /* 0x000fc80007f5e0ff */
[----:B------:R-:W-:Y:S02]  /*0fe0*/  LEA.HI.X.SX32 R50, R9, R42, 0x1, P2 ;  /* 0x0000002a09327211 */ /* 0x000fe400010f0eff */
[----:B------:R-:W-:-:S04]  /*0ff0*/  LEA R48, P3, R45, R2, 0x2 ;  /* 0x000000022d307211 */ /* 0x000fc800078610ff */
[----:B0-----:R-:W-:Y:S02]  /*1000*/  LEA.HI.X R49, R45, R3, R50, 0x2, P3 ;  /* 0x000000032d317211 */ /* 0x001fe400018f1432 */
[----:B------:R-:W-:-:S04]  /*1010*/  @P1 IADD3 R11, P2, PT, R5, R40, RZ ;  /* 0x00000028050b1210 */ /* 0x000fc80007f5e0ff */
[----:B------:R-:W-:Y:S01]  /*1020*/  @P1 LEA R2, P3, R11, R2, 0x2 ;  /* 0x000000020b021211 */ /* 0x000fe200078610ff */
[----:B------:R-:W2:Y:S01]  /*1030*/  LDG.E R49, desc[UR16][R48.64] ;  /* 0x0000001030317981 */ /* 0x000ea2000c1e1900 */
[----:B------:R-:W-:-:S04]  /*1040*/  @P1 LEA.HI.X.SX32 R50, R5, R42, 0x1, P2 ;  /* 0x0000002a05321211 */ /* 0x000fc800010f0eff */
[----:B------:R-:W-:-:S06]  /*1050*/  @P1 LEA.HI.X R3, R11, R3, R50, 0x2, P3 ;  /* 0x000000030b031211 */ /* 0x000fcc00018f1432 */
[----:B------:R-:W3:Y:S01]  /*1060*/  @P1 LDG.E R3, desc[UR16][R2.64] ;  /* 0x0000001002031981 */ /* 0x000ee2000c1e1900 */
[C---:B------:R-:W-:Y:S02]  /*1070*/  IADD3 R11, PT, PT, R4.reuse, 0x20, RZ ;  /* 0x00000020040b7810 */ /* 0x040fe40007ffe0ff */
[----:B------:R-:W-:Y:S01]  /*1080*/  @P1 IADD3 R11, PT, PT, R4, 0x30, RZ ;  /* 0x00000030040b1810 */ /* 0x000fe20007ffe0ff */
[----:B--2---:R1:W-:Y:S04]  /*1090*/  STS [R0+0x440], R49 ;  /* 0x0004403100007388 */ /* 0x0043e80000000800 */
[----:B---3--:R1:W-:Y:S02]  /*10a0*/  @P1 STS [R0+0x880], R3 ;  /* 0x0008800300001388 */ /* 0x0083e40000000800 */
.L_x_24:
[----:B------:R-:W-:Y:S05]  /*10b0*/  BSYNC.RECONVERGENT B1 ;  /* 0x0000000000017941 */ /* 0x000fea0003800200 */
.L_x_23:
[----:B------:R-:W-:Y:S05]  /*10c0*/  @!P0 BRA `(.L_x_17) ;  /* 0x0000000000848947 */ /* 0x000fea0003800000 */
.L_x_25:
[----:B-1----:R-:W-:-:S05]  /*10d0*/  IMAD R3, R11, UR8, RZ ;  /* 0x000000080b037c24 */ /* 0x002fca000f8e02ff */
[C---:B--2---:R-:W-:Y:S02]  /*10e0*/  IADD3 R2, P0, PT, R3.reuse, R40, RZ ;  /* 0x0000002803027210 */ /* 0x044fe40007f1e0ff */
[C---:B------:R-:W-:Y:S02]  /*10f0*/  IADD3 R45, PT, PT, R3.reuse, UR19, RZ ;  /* 0x00000013032d7c10 */ /* 0x040fe4000fffe0ff */
[----:B------:R-:W-:Y:S02]  /*1100*/  LEA.HI.X.SX32 R47, R3, R42, 0x1, P0 ;  /* 0x0000002a032f7211 */ /* 0x000fe400000f0eff */
[----:B------:R-:W-:-:S04]  /*1110*/  LEA R52, P0, R2, UR22, 0x2 ;  /* 0x0000001602347c11 */ /* 0x000fc8000f8010ff */
[----:B------:R-:W-:Y:S02]  /*1120*/  LEA.HI.X R53, R2, UR23, R47, 0x2, P0 ;  /* 0x0000001702357c11 */ /* 0x000fe400080f142f */
[----:B------:R-:W-:-:S03]  /*1130*/  IADD3 R2, P0, PT, R45, R40, RZ ;  /* 0x000000282d027210 */ /* 0x000fc60007f1e0ff */
[----:B------:R-:W2:Y:S01]  /*1140*/  LDG.E R52, desc[UR16][R52.64] ;  /* 0x0000001034347981 */ /* 0x000ea2000c1e1900 */
[----:B------:R-:W-:Y:S02]  /*1150*/  LEA.HI.X.SX32 R45, R45, R42, 0x1, P0 ;  /* 0x0000002a2d2d7211 */ /* 0x000fe400000f0eff */
[----:B------:R-:W-:-:S04]  /*1160*/  LEA R50, P0, R2, UR22, 0x2 ;  /* 0x0000001602327c11 */ /* 0x000fc8000f8010ff */
[----:B------:R-:W-:Y:S02]  /*1170*/  LEA.HI.X R51, R2, UR23, R45, 0x2, P0 ;  /* 0x0000001702337c11 */ /* 0x000fe400080f142d */
[----:B------:R-:W-:-:S03]  /*1180*/  MOV R2, UR8 ;  /* 0x0000000800027c02 */ /* 0x000fc60008000f00 */
[----:B------:R-:W3:Y:S01]  /*1190*/  LDG.E R50, desc[UR16][R50.64] ;  /* 0x0000001032327981 */ /* 0x000ee2000c1e1900 */
[----:B------:R-:W-:-:S04]  /*11a0*/  LEA R3, R2, R3, 0x5 ;  /* 0x0000000302037211 */ /* 0x000fc800078e28ff */
[C---:B------:R-:W-:Y:S02]  /*11b0*/  IADD3 R2, P0, PT, R3.reuse, R40, RZ ;  /* 0x0000002803027210 */ /* 0x040fe40007f1e0ff */
[C---:B------:R-:W-:Y:S02]  /*11c0*/  IADD3 R45, PT, PT, R3.reuse, UR19, RZ ;  /* 0x00000013032d7c10 */ /* 0x040fe4000fffe0ff */
[----:B------:R-:W-:Y:S02]  /*11d0*/  LEA.HI.X.SX32 R3, R3, R42, 0x1, P0 ;  /* 0x0000002a03037211 */ /* 0x000fe400000f0eff */
[----:B------:R-:W-:-:S04]  /*11e0*/  LEA R48, P0, R2, UR22, 0x2 ;  /* 0x0000001602307c11 */ /* 0x000fc8000f8010ff */
[----:B0-----:R-:W-:Y:S02]  /*11f0*/  LEA.HI.X R49, R2, UR23, R3, 0x2, P0 ;  /* 0x0000001702317c11 */ /* 0x001fe400080f1403 */
[----:B------:R-:W-:-:S03]  /*1200*/  IADD3 R3, P0, PT, R45, R40, RZ ;  /* 0x000000282d037210 */ /* 0x000fc60007f1e0ff */
[----:B------:R-:W4:Y:S01]  /*1210*/  LDG.E R48, desc[UR16][R48.64] ;  /* 0x0000001030307981 */ /* 0x000f22000c1e1900 */
[----:B------:R-:W-:Y:S02]  /*1220*/  LEA.HI.X.SX32 R45, R45, R42, 0x1, P0 ;  /* 0x0000002a2d2d7211 */ /* 0x000fe400000f0eff */
[----:B------:R-:W-:-:S04]  /*1230*/  LEA R2, P0, R3, UR22, 0x2 ;  /* 0x0000001603027c11 */ /* 0x000fc8000f8010ff */
[----:B------:R-:W-:-:S05]  /*1240*/  LEA.HI.X R3, R3, UR23, R45, 0x2, P0 ;  /* 0x0000001703037c11 */ /* 0x000fca00080f142d */
        /* <DEDUP_REMOVED lines=9> */
.L_x_17:
[----:B------:R-:W-:Y:S05]  /*12e0*/  BSYNC.RECONVERGENT B0 ;  /* 0x0000000000007941 */ /* 0x000fea0003800200 */
.L_x_15:
[----:B-1----:R-:W1:Y:S01]  /*12f0*/  S2R R3, SR_CgaCtaId ;  /* 0x0000000000037919 */ /* 0x002e620000008800 */
[----:B------:R-:W-:Y:S01]  /*1300*/  MOV R40, 0x400 ;  /* 0x0000040000287802 */ /* 0x000fe20000000f00 */
[----:B------:R-:W-:Y:S01]  /*1310*/  UIADD3 UR4, UPT, UPT, UR4, 0x10, URZ ;  /* 0x0000001004047890 */ /* 0x000fe2000fffe0ff */
[----:B--2---:R-:W-:Y:S01]  /*1320*/  MOV R2, 0x400 ;  /* 0x0000040000027802 */ /* 0x004fe20000000f00 */
[----:B------:R-:W2:Y:S01]  /*1330*/  S2R R42, SR_CgaCtaId ;  /* 0x00000000002a7919 */ /* 0x000ea20000008800 */
[----:B------:R-:W-:Y:S01]  /*1340*/  IADD3 R45, PT, PT, R40, 0x880, RZ ;  /* 0x00000880282d7810 */ /* 0x000fe20007ffe0ff */
[----:B------:R-:W-:Y:S01]  /*1350*/  UISETP.GE.AND UP0, UPT, UR4, UR18, UPT ;  /* 0x000000120400728c */ /* 0x000fe2000bf06270 */
[----:B------:R-:W3:Y:S01]  /*1360*/  S2R R47, SR_TID.Y ;  /* 0x00000000002f7919 */ /* 0x000ee20000002200 */
[----:B------:R-:W4:Y:S01]  /*1370*/  S2R R11, SR_TID.X ;  /* 0x00000000000b7919 */ /* 0x000f220000002100 */
[----:B------:R-:W-:Y:S01]  /*1380*/  BAR.SYNC.DEFER_BLOCKING 0x0 ;  /* 0x0000000000007b1d */ /* 0x000fe20000010000 */
[----:B-1----:R-:W-:-:S02]  /*1390*/  LEA R2, R3, R2, 0x18 ;  /* 0x0000000203027211 */ /* 0x002fc400078ec0ff */
[----:B--2---:R-:W-:-:S03]  /*13a0*/  LEA R42, R42, R45, 0x18 ;  /* 0x0000002d2a2a7211 */ /* 0x004fc600078ec0ff */
[----:B---3--:R-:W-:Y:S02]  /*13b0*/  IMAD R2, R47, 0x44, R2 ;  /* 0x000000442f027824 */ /* 0x008fe400078e0202 */
[----:B----4-:R-:W-:-:S03]  /*13c0*/  IMAD R3, R11, 0x44, R42 ;  /* 0x000000440b037824 */ /* 0x010fc600078e022a */
[----:B------:R-:W-:Y:S04]  /*13d0*/  LDS R48, [R2] ;  /* 0x0000000002307984 */ /* 0x000fe80000000800 */
[----:B------:R-:W-:Y:S04]  /*13e0*/  LDS R11, [R2+0x440] ;  /* 0x00044000020b7984 */ /* 0x000fe80000000800 */
[----:B------:R-:W1:Y:S04]  /*13f0*/  LDS R40, [R3+0xcc0] ;  /* 0x000cc00003287984 */ /* 0x000e680000000800 */
[----:B------:R-:W2:Y:S04]  /*1400*/  LDS R42, [R3] ;  /* 0x00000000032a7984 */ /* 0x000ea80000000800 */
[----:B------:R-:W3:Y:S04]  /*1410*/  LDS R45, [R3+0x440] ;  /* 0x00044000032d7984 */ /* 0x000ee80000000800 */
[----:B------:R-:W4:Y:S04]  /*1420*/  LDS R50, [R3+0x880] ;  /* 0x0008800003327984 */ /* 0x000f280000000800 */
[----:B------:R-:W5:Y:S04]  /*1430*/  LDS R47, [R3+0x1540] ;  /* 0x00154000032f7984 */ /* 0x000f680000000800 */
[----:B------:R-:W0:Y:S04]  /*1440*/  LDS R52, [R3+0x1980] ;  /* 0x0019800003347984 */ /* 0x000e280000000800 */
[----:B------:R-:W-:Y:S04]  /*1450*/  LDS R53, [R3+0x2a84] ;  /* 0x002a840003357984 */ /* 0x000fe80000000800 */
[----:B------:R-:W-:Y:S01]  /*1460*/  LDS R51, [R3+0x2ec4] ;  /* 0x002ec40003337984 */ /* 0x000fe20000000800 */
[-C--:B-1----:R-:W-:Y:S01]  /*1470*/  FFMA R19, R48, R40.reuse, R19 ;  /* 0x0000002830137223 */ /* 0x082fe20000000013 */
[----:B------:R-:W-:-:S02]  /*1480*/  FFMA R20, R11, R40, R20 ;  /* 0x000000280b147223 */ /* 0x000fc40000000014 */
[----:B------:R-:W1:Y:S01]  /*1490*/  LDS R40, [R3+0x2640] ;  /* 0x0026400003287984 */ /* 0x000e620000000800 */
[C---:B--2---:R-:W-:Y:S01]  /*14a0*/  FFMA R13, R42.reuse, R48, R13 ;  /* 0x000000302a0d7223 */ /* 0x044fe2000000000d */
[----:B------:R-:W-:Y:S02]  /*14b0*/  FFMA R14, R42, R11, R14 ;  /* 0x0000000b2a0e7223 */ /* 0x000fe4000000000e */
[----:B------:R-:W2:Y:S01]  /*14c0*/  LDS R42, [R3+0x2200] ;  /* 0x00220000032a7984 */ /* 0x000ea20000000800 */
[CC--:B---3--:R-:W-:Y:S01]  /*14d0*/  FFMA R15, R48.reuse, R45.reuse, R15 ;  /* 0x0000002d300f7223 */ /* 0x0c8fe2000000000f */
[C---:B------:R-:W-:Y:S02]  /*14e0*/  FFMA R16, R11.reuse, R45, R16 ;  /* 0x0000002d0b107223 */ /* 0x040fe40000000010 */
[----:B------:R-:W3:Y:S01]  /*14f0*/  LDS R45, [R3+0x1100] ;  /* 0x00110000032d7984 */ /* 0x000ee20000000800 */
[-C--:B----4-:R-:W-:Y:S01]  /*1500*/  FFMA R17, R48, R50.reuse, R17 ;  /* 0x0000003230117223 */ /* 0x090fe20000000011 */
[----:B------:R-:W-:-:S02]  /*1510*/  FFMA R18, R11, R50, R18 ;  /* 0x000000320b127223 */ /* 0x000fc40000000012 */
[----:B------:R-:W4:Y:S01]  /*1520*/  LDS R50, [R3+0x1dc0] ;  /* 0x001dc00003327984 */ /* 0x000f220000000800 */
[CC--:B-----5:R-:W-:Y:S01]  /*1530*/  FFMA R23, R48.reuse, R47.reuse, R23 ;  /* 0x0000002f30177223 */ /* 0x0e0fe20000000017 */
[C---:B------:R-:W-:Y:S02]  /*1540*/  FFMA R24, R11.reuse, R47, R24 ;  /* 0x0000002f0b187223 */ /* 0x040fe40000000018 */
[----:B------:R-:W5:Y:S01]  /*1550*/  LDS R47, [R3+0x2ec0] ;  /* 0x002ec000032f7984 */ /* 0x000f620000000800 */
[CC--:B0-----:R-:W-:Y:S01]  /*1560*/  FFMA R25, R48.reuse, R52.reuse, R25 ;  /* 0x0000003430197223 */ /* 0x0c1fe20000000019 */
[C---:B------:R-:W-:Y:S02]  /*1570*/  FFMA R26, R11.reuse, R52, R26 ;  /* 0x000000340b1a7223 */ /* 0x040fe4000000001a */
[----:B------:R-:W0:Y:S01]  /*1580*/  LDS R52, [R3+0x3b80] ;  /* 0x003b800003347984 */ /* 0x000e220000000800 */
[-C--:B-1----:R-:W-:Y:S01]  /*1590*/  FFMA R31, R48, R40.reuse, R31 ;  /* 0x00000028301f7223 */ /* 0x082fe2000000001f */
[----:B------:R-:W-:-:S02]  /*15a0*/  FFMA R32, R11, R40, R32 ;  /* 0x000000280b207223 */ /* 0x000fc40000000020 */
[----:B------:R-:W1:Y:S01]  /*15b0*/  LDS R40, [R3+0x3300] ;  /* 0x0033000003287984 */ /* 0x000e620000000800 */
[CC--:B--2---:R-:W-:Y:S01]  /*15c0*/  FFMA R29, R48.reuse, R42.reuse, R29 ;  /* 0x0000002a301d7223 */ /* 0x0c4fe2000000001d */
[C---:B------:R-:W-:Y:S02]  /*15d0*/  FFMA R30, R11.reuse, R42, R30 ;  /* 0x0000002a0b1e7223 */ /* 0x040fe4000000001e */
        /* <DEDUP_REMOVED lines=8> */
[CC--:B0-----:R-:W-:Y:S01]  /*1660*/  FFMA R41, R48.reuse, R52.reuse, R41 ;  /* 0x0000003430297223 */ /* 0x0c1fe20000000029 */
[C---:B------:R-:W-:Y:S02]  /*1670*/  FFMA R36, R11.reuse, R52, R36 ;  /* 0x000000340b247223 */ /* 0x040fe40000000024 */
[----:B------:R-:W-:Y:S01]  /*1680*/  LDS R52, [R3+0x4] ;  /* 0x0000040003347984 */ /* 0x000fe20000000800 */
[CC--:B-1----:R-:W-:Y:S01]  /*1690*/  FFMA R37, R48.reuse, R40.reuse, R37 ;  /* 0x0000002830257223 */ /* 0x0c2fe20000000025 */
[C---:B------:R-:W-:Y:S01]  /*16a0*/  FFMA R40, R11.reuse, R40, R38 ;  /* 0x000000280b287223 */ /* 0x040fe20000000026 */
[CC--:B--2---:R-:W-:Y:S01]  /*16b0*/  FFMA R33, R48.reuse, R42.reuse, R33 ;  /* 0x0000002a30217223 */ /* 0x0c4fe20000000021 */
[C---:B------:R-:W-:Y:S01]  /*16c0*/  FFMA R44, R11.reuse, R42, R44 ;  /* 0x0000002a0b2c7223 */ /* 0x040fe2000000002c */
[C---:B------:R-:W-:Y:S01]  /*16d0*/  FFMA R42, R11.reuse, R47, R12 ;  /* 0x0000002f0b2a7223 */ /* 0x040fe2000000000c */
[CC--:B---3--:R-:W-:Y:S01]  /*16e0*/  FFMA R39, R48.reuse, R45.reuse, R39 ;  /* 0x0000002d30277223 */ /* 0x0c8fe20000000027 */
[C---:B------:R-:W-:Y:S01]  /*16f0*/  FFMA R38, R11.reuse, R45, R46 ;  /* 0x0000002d0b267223 */ /* 0x040fe2000000002e */
[----:B------:R-:W0:Y:S01]  /*1700*/  LDS R12, [R2+0x4] ;  /* 0x00000400020c7984 */ /* 0x000e220000000800 */
[-C--:B----4-:R-:W-:Y:S01]  /*1710*/  FFMA R43, R48, R50.reuse, R43 ;  /* 0x00000032302b7223 */ /* 0x090fe2000000002b */
[----:B------:R-:W-:-:S02]  /*1720*/  FFMA R34, R11, R50, R34 ;  /* 0x000000320b227223 */ /* 0x000fc40000000022 */
[----:B------:R-:W1:Y:S04]  /*1730*/  LDS R45, [R2+0x444] ;  /* 0x00044400022d7984 */ /* 0x000e680000000800 */
[----:B------:R-:W2:Y:S04]  /*1740*/  LDS R48, [R3+0x884] ;  /* 0x0008840003307984 */ /* 0x000ea80000000800 */
[----:B------:R-:W3:Y:S04]  /*1750*/  LDS R46, [R3+0xcc4] ;  /* 0x000cc400032e7984 */ /* 0x000ee80000000800 */
[----:B------:R-:W4:Y:S04]  /*1760*/  LDS R47, [R3+0x444] ;  /* 0x00044400032f7984 */ /* 0x000f280000000800 */
[----:B------:R-:W5:Y:S04]  /*1770*/  LDS R50, [R3+0x1dc4] ;  /* 0x001dc40003327984 */ /* 0x000f680000000800 */
[----:B------:R-:W5:Y:S01]  /*1780*/  LDS R11, [R3+0x1104] ;  /* 0x00110400030b7984 */ /* 0x000f620000000800 */
[----:B0-----:R-:W-:Y:S01]  /*1790*/  FFMA R13, R52, R12, R13 ;  /* 0x0000000c340d7223 */ /* 0x001fe2000000000d */
[C---:B------:R-:W-:Y:S01]  /*17a0*/  FFMA R33, R12.reuse, R53, R33 ;  /* 0x000000350c217223 */ /* 0x040fe20000000021 */
[----:B------:R-:W-:Y:S01]  /*17b0*/  FFMA R35, R12, R51, R35 ;  /* 0x000000330c237223 */ /* 0x000fe20000000023 */
[----:B-1----:R-:W-:Y:S01]  /*17c0*/  FFMA R14, R52, R45, R14 ;  /* 0x0000002d340e7223 */ /* 0x002fe2000000000e */
[C---:B------:R-:W-:Y:S01]  /*17d0*/  FFMA R53, R45.reuse, R53, R44 ;  /* 0x000000352d357223 */ /* 0x040fe2000000002c */
[----:B------:R-:W0:Y:S01]  /*17e0*/  LDS R52, [R3+0x1984] ;  /* 0x0019840003347984 */ /* 0x000e220000000800 */
[C---:B------:R-:W-:Y:S01]  /*17f0*/  FFMA R51, R45.reuse, R51, R42 ;  /* 0x000000332d337223 */ /* 0x040fe2000000002a */
[CC--:B--2---:R-:W-:Y:S01]  /*1800*/  FFMA R17, R12.reuse, R48.reuse, R17 ;  /* 0x000000300c117223 */ /* 0x0c4fe20000000011 */
[C---:B------:R-:W-:Y:S01]  /*1810*/  FFMA R18, R45.reuse, R48, R18 ;  /* 0x000000302d127223 */ /* 0x040fe20000000012 */
[----:B------:R-:W-:Y:S01]  /*1820*/  LDS R44, [R3+0x8] ;  /* 0x00000800032c7984 */ /* 0x000fe20000000800 */
[-C--:B---3--:R-:W-:Y:S01]  /*1830*/  FFMA R19, R12, R46.reuse, R19 ;  /* 0x0000002e0c137223 */ /* 0x088fe20000000013 */
[----:B------:R-:W-:-:S02]  /*1840*/  FFMA R20, R45, R46, R20 ;  /* 0x0000002e2d147223 */ /* 0x000fc40000000014 */
[----:B------:R-:W1:Y:S01]  /*1850*/  LDS R48, [R3+0x2204] ;  /* 0x0022040003307984 */ /* 0x000e620000000800 */
[CC--:B----4-:R-:W-:Y:S01]  /*1860*/  FFMA R15, R12.reuse, R47.reuse, R15 ;  /* 0x0000002f0c0f7223 */ /* 0x0d0fe2000000000f */
[C---:B------:R-:W-:Y:S02]  /*1870*/  FFMA R16, R45.reuse, R47, R16 ;  /* 0x0000002f2d107223 */ /* 0x040fe40000000010 */
[----:B------:R-:W2:Y:S01]  /*1880*/  LDS R46, [R3+0x2644] ;  /* 0x00264400032e7984 */ /* 0x000ea20000000800 */
[CC--:B-----5:R-:W-:Y:S01]  /*1890*/  FFMA R27, R12.reuse, R50.reuse, R27 ;  /* 0x000000320c1b7223 */ /* 0x0e0fe2000000001b */
[C---:B------:R-:W-:Y:S02]  /*18a0*/  FFMA R28, R45.reuse, R50, R28 ;  /* 0x000000322d1c7223 */ /* 0x040fe4000000001c */
[----:B------:R-:W3:Y:S01]  /*18b0*/  LDS R47, [R3+0x1544] ;  /* 0x00154400032f7984 */ /* 0x000ee20000000800 */
[-C--:B------:R-:W-:Y:S01]  /*18c0*/  FFMA R21, R12, R11.reuse, R21 ;  /* 0x0000000b0c157223 */ /* 0x080fe20000000015 */
[----:B------:R-:W-:-:S02]  /*18d0*/  FFMA R22, R45, R11, R22 ;  /* 0x0000000b2d167223 */ /* 0x000fc40000000016 */
[----:B------:R-:W4:Y:S04]  /*18e0*/  LDS R50, [R3+0x3744] ;  /* 0x0037440003327984 */ /* 0x000f280000000800 */
[----:B------:R-:W-:Y:S01]  /*18f0*/  LDS R42, [R3+0x448] ;  /* 0x00044800032a7984 */ /* 0x000fe20000000800 */
        /* <DEDUP_REMOVED lines=10> */
[C---:B------:R-:W-:Y:S01]  /*19a0*/  FFMA R24, R45.reuse, R47, R24 ;  /* 0x0000002f2d187223 */ /* 0x040fe20000000018 */
[CC--:B----4-:R-:W-:Y:S01]  /*19b0*/  FFMA R39, R12.reuse, R50.reuse, R39 ;  /* 0x000000320c277223 */ /* 0x0d0fe20000000027 */
[C---:B------:R-:W-:Y:S02]  /*19c0*/  FFMA R47, R45.reuse, R50, R38 ;  /* 0x000000322d2f7223 */ /* 0x040fe40000000026 */
[----:B------:R-:W-:Y:S04]  /*19d0*/  LDS R38, [R3+0xcc8] ;  /* 0x000cc80003267984 */ /* 0x000fe80000000800 */
[----:B------:R-:W-:Y:S01]  /*19e0*/  LDS R50, [R3+0x88c] ;  /* 0x00088c0003327984 */ /* 0x000fe20000000800 */
[-C--:B0-----:R-:W-:Y:S01]  /*19f0*/  FFMA R37, R12, R52.reuse, R37 ;  /* 0x000000340c257223 */ /* 0x081fe20000000025 */
[----:B------:R-:W-:-:S02]  /*1a00*/  FFMA R49, R45, R52, R40 ;  /* 0x000000342d317223 */ /* 0x000fc40000000028 */
[----:B------:R-:W-:Y:S04]  /*1a10*/  LDS R40, [R3+0x888] ;  /* 0x0008880003287984 */ /* 0x000fe80000000800 */
[----:B------:R-:W-:Y:S01]  /*1a20*/  LDS R52, [R3+0xc] ;  /* 0x00000c0003347984 */ /* 0x000fe20000000800 */
[CC--:B-1----:R-:W-:Y:S01]  /*1a30*/  FFMA R41, R12.reuse, R48.reuse, R41 ;  /* 0x000000300c297223 */ /* 0x0c2fe20000000029 */
[C---:B------:R-:W-:Y:S02]  /*1a40*/  FFMA R11, R45.reuse, R48, R36 ;  /* 0x000000302d0b7223 */ /* 0x040fe40000000024 */
[----:B------:R-:W0:Y:S01]  /*1a50*/  LDS R36, [R2+0x448] ;  /* 0x0004480002247984 */ /* 0x000e220000000800 */
[-C--:B--2---:R-:W-:Y:S01]  /*1a60*/  FFMA R43, R12, R46.reuse, R43 ;  /* 0x0000002e0c2b7223 */ /* 0x084fe2000000002b */
[----:B------:R-:W-:-:S02]  /*1a70*/  FFMA R45, R45, R46, R34 ;  /* 0x0000002e2d2d7223 */ /* 0x000fc40000000022 */
[----:B------:R-:W1:Y:S04]  /*1a80*/  LDS R12, [R2+0x8] ;  /* 0x00000800020c7984 */ /* 0x000e680000000800 */
[----:B------:R-:W2:Y:S04]  /*1a90*/  LDS R34, [R3+0x2648] ;  /* 0x0026480003227984 */ /* 0x000ea80000000800 */
[----:B------:R-:W3:Y:S04]  /*1aa0*/  LDS R46, [R3+0x1548] ;  /* 0x00154800032e7984 */ /* 0x000ee80000000800 */
[----:B------:R-:W-:Y:S01]  /*1ab0*/  LDS R48, [R3+0xccc] ;  /* 0x000ccc0003307984 */ /* 0x000fe20000000800 */
[----:B0-----:R-:W-:Y:S01]  /*1ac0*/  FFMA R14, R44, R36, R14 ;  /* 0x000000242c0e7223 */ /* 0x001fe2000000000e */
[C---:B------:R-:W-:Y:S01]  /*1ad0*/  FFMA R16, R36.reuse, R42, R16 ;  /* 0x0000002a24107223 */ /* 0x040fe20000000010 */
[C---:B------:R-:W-:Y:S01]  /*1ae0*/  FFMA R18, R36.reuse, R40, R18 ;  /* 0x0000002824127223 */ /* 0x040fe20000000012 */
[----:B------:R-:W-:Y:S01]  /*1af0*/  FFMA R20, R36, R38, R20 ;  /* 0x0000002624147223 */ /* 0x000fe20000000014 */
[----:B-1----:R-:W-:Y:S01]  /*1b00*/  FFMA R13, R44, R12, R13 ;  /* 0x0000000c2c0d7223 */ /* 0x002fe2000000000d */
[C---:B------:R-:W-:Y:S01]  /*1b10*/  FFMA R15, R12.reuse, R42, R15 ;  /* 0x0000002a0c0f7223 */ /* 0x040fe2000000000f */
[C---:B------:R-:W-:Y:S01]  /*1b20*/  FFMA R17, R12.reuse, R40, R17 ;  /* 0x000000280c117223 */ /* 0x040fe20000000011 */
[C---:B------:R-:W-:Y:S01]  /*1b30*/  FFMA R19, R12.reuse, R38, R19 ;  /* 0x000000260c137223 */ /* 0x040fe20000000013 */
[----:B------:R-:W0:Y:S01]  /*1b40*/  LDS R44, [R3+0x1108] ;  /* 0x00110800032c7984 */ /* 0x000e220000000800 */
[-C--:B--2---:R-:W-:Y:S01]  /*1b50*/  FFMA R31, R12, R34.reuse, R31 ;  /* 0x000000220c1f7223 */ /* 0x084fe2000000001f */
[----:B------:R-:W-:-:S02]  /*1b60*/  FFMA R32, R36, R34, R32 ;  /* 0x0000002224207223 */ /* 0x000fc40000000020 */
[----:B------:R-:W1:Y:S01]  /*1b70*/  LDS R42, [R3+0x1988] ;  /* 0x00198800032a7984 */ /* 0x000e620000000800 */
[-C--:B---3--:R-:W-:Y:S01]  /*1b80*/  FFMA R23, R12, R46.reuse, R23 ;  /* 0x0000002e0c177223 */ /* 0x088fe20000000017 */
[----:B------:R-:W-:Y:S02]  /*1b90*/  FFMA R24, R36, R46, R24 ;  /* 0x0000002e24187223 */ /* 0x000fe40000000018 */
[----:B------:R-:W2:Y:S04]  /*1ba0*/  LDS R40, [R3+0x1dc8] ;  /* 0x001dc80003287984 */ /* 0x000ea80000000800 */
[----:B------:R-:W3:Y:S04]  /*1bb0*/  LDS R38, [R3+0x2208] ;  /* 0x0022080003267984 */ /* 0x000ee80000000800 */
[----:B------:R-:W4:Y:S04]  /*1bc0*/  LDS R34, [R3+0x3b88] ;  /* 0x003b880003227984 */ /* 0x000f280000000800 */
[----:B------:R-:W5:Y:S01]  /*1bd0*/  LDS R46, [R3+0x3fc8] ;  /* 0x003fc800032e7984 */ /* 0x000f620000000800 */
[-C--:B0-----:R-:W-:Y:S01]  /*1be0*/  FFMA R21, R12, R44.reuse, R21 ;  /* 0x0000002c0c157223 */ /* 0x081fe20000000015 */
[----:B------:R-:W-:-:S02]  /*1bf0*/  FFMA R22, R36, R44, R22 ;  /* 0x0000002c24167223 */ /* 0x000fc40000000016 */
[----:B------:R-:W0:Y:S01]  /*1c00*/  LDS R44, [R3+0x2a88] ;  /* 0x002a8800032c7984 */ /* 0x000e220000000800 */
[-C--:B-1----:R-:W-:Y:S01]  /*1c10*/  FFMA R25, R12, R42.reuse, R25 ;  /* 0x0000002a0c197223 */ /* 0x082fe20000000019 */
[----:B------:R-:W-:Y:S02]  /*1c20*/  FFMA R26, R36, R42, R26 ;  /* 0x0000002a241a7223 */ /* 0x000fe4000000001a */
[----:B------:R-:W1:Y:S01]  /*1c30*/  LDS R42, [R3+0x2ec8] ;  /* 0x002ec800032a7984 */ /* 0x000e620000000800 */
[-C--:B--2---:R-:W-:Y:S01]  /*1c40*/  FFMA R27, R12, R40.reuse, R27 ;  /* 0x000000280c1b7223 */ /* 0x084fe2000000001b */
[----:B------:R-:W-:Y:S02]  /*1c50*/  FFMA R28, R36, R40, R28 ;  /* 0x00000028241c7223 */ /* 0x000fe4000000001c */
[----:B------:R-:W2:Y:S01]  /*1c60*/  LDS R40, [R3+0x3308] ;  /* 0x0033080003287984 */ /* 0x000ea20000000800 */
[-C--:B---3--:R-:W-:Y:S01]  /*1c70*/  FFMA R29, R12, R38.reuse, R29 ;  /* 0x000000260c1d7223 */ /* 0x088fe2000000001d */
[----:B------:R-:W-:-:S02]  /*1c80*/  FFMA R30, R36, R38, R30 ;  /* 0x00000026241e7223 */ /* 0x000fc4000000001e */
[----:B------:R-:W3:Y:S01]  /*1c90*/  LDS R38, [R3+0x3748] ;  /* 0x0037480003267984 */ /* 0x000ee20000000800 */
[-C--:B----4-:R-:W-:Y:S01]  /*1ca0*/  FFMA R41, R12, R34.reuse, R41 ;  /* 0x000000220c297223 */ /* 0x090fe20000000029 */
[----:B------:R-:W-:Y:S02]  /*1cb0*/  FFMA R34, R36, R34, R11 ;  /* 0x0000002224227223 */ /* 0x000fe4000000000b */
[----:B------:R-:W4:Y:S01]  /*1cc0*/  LDS R11, [R2+0x44c] ;  /* 0x00044c00020b7984 */ /* 0x000f220000000800 */
[C---:B-----5:R-:W-:Y:S01]  /*1cd0*/  FFMA R43, R12.reuse, R46, R43 ;  /* 0x0000002e0c2b7223 */ /* 0x060fe2000000002b */
[-C--:B0-----:R-:W-:Y:S01]  /*1ce0*/  FFMA R33, R12, R44.reuse, R33 ;  /* 0x0000002c0c217223 */ /* 0x081fe20000000021 */
[----:B------:R-:W-:Y:S02]  /*1cf0*/  FFMA R44, R36, R44, R53 ;  /* 0x0000002c242c7223 */ /* 0x000fe40000000035 */
[----:B------:R-:W-:Y:S01]  /*1d00*/  LDS R53, [R3+0x2a8c] ;  /* 0x002a8c0003357984 */ /* 0x000fe20000000800 */
[-C--:B-1----:R-:W-:Y:S01]  /*1d10*/  FFMA R35, R12, R42.reuse, R35 ;  /* 0x0000002a0c237223 */ /* 0x082fe20000000023 */
[----:B------:R-:W-:-:S02]  /*1d20*/  FFMA R42, R36, R42, R51 ;  /* 0x0000002a242a7223 */ /* 0x000fc40000000033 */
[----:B------:R-:W-:Y:S01]  /*1d30*/  LDS R51, [R3+0x2ecc] ;  /* 0x002ecc0003337984 */ /* 0x000fe20000000800 */
[-C--:B--2---:R-:W-:Y:S01]  /*1d40*/  FFMA R37, R12, R40.reuse, R37 ;  /* 0x000000280c257223 */ /* 0x084fe20000000025 */
[----:B------:R-:W-:Y:S01]  /*1d50*/  FFMA R40, R36, R40, R49 ;  /* 0x0000002824287223 */ /* 0x000fe20000000031 */
[-C--:B---3--:R-:W-:Y:S01]  /*1d60*/  FFMA R39, R12, R38.reuse, R39 ;  /* 0x000000260c277223 */ /* 0x088fe20000000027 */
[C---:B------:R-:W-:Y:S01]  /*1d70*/  FFMA R38, R36.reuse, R38, R47 ;  /* 0x0000002624267223 */ /* 0x040fe2000000002f */
[----:B------:R-:W0:Y:S01]  /*1d80*/  LDS R12, [R2+0xc] ;  /* 0x00000c00020c7984 */ /* 0x000e220000000800 */
[----:B------:R-:W-:Y:S01]  /*1d90*/  FFMA R36, R36, R46, R45 ;  /* 0x0000002e24247223 */ /* 0x000fe2000000002d */
[----:B----4-:R-:W-:Y:S01]  /*1da0*/  FFMA R14, R52, R11, R14 ;  /* 0x0000000b340e7223 */ /* 0x010fe2000000000e */
[C---:B------:R-:W-:Y:S01]  /*1db0*/  FFMA R18, R11.reuse, R50, R18 ;  /* 0x000000320b127223 */ /* 0x040fe20000000012 */
[----:B------:R-:W1:Y:S01]  /*1dc0*/  LDS R47, [R3+0x44c] ;  /* 0x00044c00032f7984 */ /* 0x000e620000000800 */
[----:B------:R-:W-:-:S03]  /*1dd0*/  FFMA R20, R11, R48, R20 ;  /* 0x000000300b147223 */ /* 0x000fc60000000014 */
[----:B------:R-:W2:Y:S04]  /*1de0*/  LDS R46, [R3+0x264c] ;  /* 0x00264c00032e7984 */ /* 0x000ea80000000800 */
[----:B------:R-:W3:Y:S01]  /*1df0*/  LDS R45, [R3+0x110c] ;  /* 0x00110c00032d7984 */ /* 0x000ee20000000800 */
[----:B0-----:R-:W-:Y:S01]  /*1e00*/  FFMA R13, R52, R12, R13 ;  /* 0x0000000c340d7223 */ /* 0x001fe2000000000d */
[C---:B------:R-:W-:Y:S01]  /*1e10*/  FFMA R17, R12.reuse, R50, R17 ;  /* 0x000000320c117223 */ /* 0x040fe20000000011 */
[C---:B------:R-:W-:Y:S01]  /*1e20*/  FFMA R19, R12.reuse, R48, R19 ;  /* 0x000000300c137223 */ /* 0x040fe20000000013 */
[----:B------:R-:W0:Y:S01]  /*1e30*/  LDS R52, [R3+0x198c] ;  /* 0x00198c0003347984 */ /* 0x000e220000000800 */
[CC--:B-1----:R-:W-:Y:S01]  /*1e40*/  FFMA R15, R12.reuse, R47.reuse, R15 ;  /* 0x0000002f0c0f7223 */ /* 0x0c2fe2000000000f */
[C---:B------:R-:W-:Y:S01]  /*1e50*/  FFMA R16, R11.reuse, R47, R16 ;  /* 0x0000002f0b107223 */ /* 0x040fe20000000010 */
[C---:B------:R-:W-:Y:S01]  /*1e60*/  FFMA R33, R12.reuse, R53, R33 ;  /* 0x000000350c217223 */ /* 0x040fe20000000021 */
[----:B------:R-:W1:Y:S01]  /*1e70*/  LDS R50, [R3+0x1dcc] ;  /* 0x001dcc0003327984 */ /* 0x000e620000000800 */
[CC--:B--2---:R-:W-:Y:S01]  /*1e80*/  FFMA R31, R12.reuse, R46.reuse, R31 ;  /* 0x0000002e0c1f7223 */ /* 0x0c4fe2000000001f */
[C---:B------:R-:W-:Y:S01]  /*1e90*/  FFMA R32, R11.reuse, R46, R32 ;  /* 0x0000002e0b207223 */ /* 0x040fe20000000020 */
[C---:B------:R-:W-:Y:S01]  /*1ea0*/  FFMA R35, R12.reuse, R51, R35 ;  /* 0x000000330c237223 */ /* 0x040fe20000000023 */
[----:B------:R-:W2:Y:S01]  /*1eb0*/  LDS R48, [R3+0x220c] ;  /* 0x00220c0003307984 */ /* 0x000ea20000000800 */
[-C--:B---3--:R-:W-:Y:S01]  /*1ec0*/  FFMA R21, R12, R45.reuse, R21 ;  /* 0x0000002d0c157223 */ /* 0x088fe20000000015 */
[C---:B------:R-:W-:Y:S01]  /*1ed0*/  FFMA R22, R11.reuse, R45, R22 ;  /* 0x0000002d0b167223 */ /* 0x040fe20000000016 */
[C---:B------:R-:W-:Y:S01]  /*1ee0*/  FFMA R53, R11.reuse, R53, R44 ;  /* 0x000000350b357223 */ /* 0x040fe2000000002c */
[----:B------:R-:W3:Y:S01]  /*1ef0*/  LDS R47, [R3+0x154c] ;  /* 0x00154c00032f7984 */ /* 0x000ee20000000800 */
[----:B------:R-:W-:-:S03]  /*1f00*/  FFMA R51, R11, R51, R42 ;  /* 0x000000330b337223 */ /* 0x000fc6000000002a */
[----:B------:R-:W4:Y:S04]  /*1f10*/  LDS R46, [R3+0x3fcc] ;  /* 0x003fcc00032e7984 */ /* 0x000f280000000800 */
[----:B------:R-:W-:Y:S04]  /*1f20*/  LDS R44, [R3+0x10] ;  /* 0x00001000032c7984 */ /* 0x000fe80000000800 */
[----:B------:R-:W-:Y:S01]  /*1f30*/  LDS R42, [R3+0x450] ;  /* 0x00045000032a7984 */ /* 0x000fe20000000800 */
[-C--:B0-----:R-:W-:Y:S01]  /*1f40*/  FFMA R25, R12, R52.reuse, R25 ;  /* 0x000000340c197223 */ /* 0x081fe20000000019 */
[----:B------:R-:W-:-:S02]  /*1f50*/  FFMA R26, R11, R52, R26 ;  /* 0x000000340b1a7223 */ /* 0x000fc4000000001a */
[----:B------:R-:W0:Y:S01]  /*1f60*/  LDS R52, [R3+0x330c] ;  /* 0x00330c0003347984 */ /* 0x000e220000000800 */
[CC--:B-1----:R-:W-:Y:S01]  /*1f70*/  FFMA R27, R12.reuse, R50.reuse, R27 ;  /* 0x000000320c1b7223 */ /* 0x0c2fe2000000001b */
[C---:B------:R-:W-:Y:S02]  /*1f80*/  FFMA R28, R11.reuse, R50, R28 ;  /* 0x000000320b1c7223 */ /* 0x040fe4000000001c */
[----:B------:R-:W1:Y:S01]  /*1f90*/  LDS R50, [R3+0x374c] ;  /* 0x00374c0003327984 */ /* 0x000e620000000800 */
[CC--:B--2---:R-:W-:Y:S01]  /*1fa0*/  FFMA R29, R12.reuse, R48.reuse, R29 ;  /* 0x000000300c1d7223 */ /* 0x0c4fe2000000001d */
[C---:B------:R-:W-:Y:S02]  /*1fb0*/  FFMA R30, R11.reuse, R48, R30 ;  /* 0x000000300b1e7223 */ /* 0x040fe4000000001e */
[----:B------:R-:W2:Y:S01]  /*1fc0*/  LDS R48, [R3+0x3b8c] ;  /* 0x003b8c0003307984 */ /* 0x000ea20000000800 */
[CC--:B---3--:R-:W-:Y:S01]  /*1fd0*/  FFMA R23, R12.reuse, R47.reuse, R23 ;  /* 0x0000002f0c177223 */ /* 0x0c8fe20000000017 */
[C---:B------:R-:W-:Y:S01]  /*1fe0*/  FFMA R24, R11.reuse, R47, R24 ;  /* 0x0000002f0b187223 */ /* 0x040fe20000000018 */
[C---:B----4-:R-:W-:Y:S01]  /*1ff0*/  FFMA R43, R12.reuse, R46, R43 ;  /* 0x0000002e0c2b7223 */ /* 0x050fe2000000002b */
[-C--:B0-----:R-:W-:Y:S01]  /*2000*/  FFMA R37, R12, R52.reuse, R37 ;  /* 0x000000340c257223 */ /* 0x081fe20000000025 */
[----:B------:R-:W-:-:S02]  /*2010*/  FFMA R49, R11, R52, R40 ;  /* 0x000000340b317223 */ /* 0x000fc40000000028 */
[----:B------:R-:W-:Y:S01]  /*2020*/  LDS R40, [R3+0x890] ;  /* 0x0008900003287984 */ /* 0x000fe20000000800 */
[CC--:B-1----:R-:W-:Y:S01]  /*2030*/  FFMA R39, R12.reuse, R50.reuse, R39 ;  /* 0x000000320c277223 */ /* 0x0c2fe20000000027 */
[C---:B------:R-:W-:Y:S02]  /*2040*/  FFMA R47, R11.reuse, R50, R38 ;  /* 0x000000320b2f7223 */ /* 0x040fe40000000026 */
[----:B------:R-:W-:Y:S01]  /*2050*/  LDS R38, [R3+0xcd0] ;  /* 0x000cd00003267984 */ /* 0x000fe20000000800 */
[-C--:B--2---:R-:W-:Y:S01]  /*2060*/  FFMA R41, R12, R48.reuse, R41 ;  /* 0x000000300c297223 */ /* 0x084fe20000000029 */
[C---:B------:R-:W-:Y:S01]  /*2070*/  FFMA R45, R11.reuse, R48, R34 ;  /* 0x000000300b2d7223 */ /* 0x040fe20000000022 */
[----:B------:R-:W-:Y:S01]  /*2080*/  FFMA R11, R11, R46, R36 ;  /* 0x0000002e0b0b7223 */ /* 0x000fe20000000024 */
[----:B------:R-:W0:Y:S04]  /*2090*/  LDS R12, [R2+0x10] ;  /* 0x00001000020c7984 */ /* 0x000e280000000800 */
[----:B------:R-:W1:Y:S04]  /*20a0*/  LDS R34, [R2+0x450] ;  /* 0x0004500002227984 */ /* 0x000e680000000800 */
[----:B------:R-:W2:Y:S04]  /*20b0*/  LDS R36, [R3+0x2650] ;  /* 0x0026500003247984 */ /* 0x000ea80000000800 */
[----:B------:R-:W3:Y:S04]  /*20c0*/  LDS R46, [R3+0x1550] ;  /* 0x00155000032e7984 */ /* 0x000ee80000000800 */
[----:B------:R-:W-:Y:S04]  /*20d0*/  LDS R52, [R3+0x14] ;  /* 0x0000140003347984 */ /* 0x000fe80000000800 */
[----:B------:R-:W-:Y:S04]  /*20e0*/  LDS R50, [R3+0x894] ;  /* 0x0008940003327984 */ /* 0x000fe80000000800 */
        /* <DEDUP_REMOVED lines=8> */
[----:B------:R-:W-:Y:S01]  /*2170*/  FFMA R20, R34, R38, R20 ;  /* 0x0000002622147223 */ /* 0x000fe20000000014 */
        /* <DEDUP_REMOVED lines=38> */
[C---:B----4-:R-:W-:Y:S01]  /*23e0*/  FFMA R14, R52.reuse, R45, R14 ;  /* 0x0000002d340e7223 */ /* 0x050fe2000000000e */
[C---:B------:R-:W-:Y:S01]  /*23f0*/  FFMA R18, R45.reuse, R50, R18 ;  /* 0x000000322d127223 */ /* 0x040fe20000000012 */
[C---:B------:R-:W-:Y:S01]  /*2400*/  FFMA R20, R45.reuse, R48, R20 ;  /* 0x000000302d147223 */ /* 0x040fe20000000014 */
[----:B------:R-:W1:Y:S04]  /*2410*/  LDS R47, [R3+0x454] ;  /* 0x00045400032f7984 */ /* 0x000e680000000800 */
[----:B------:R-:W2:Y:S04]  /*2420*/  LDS R46, [R3+0x2654] ;  /* 0x00265400032e7984 */ /* 0x000ea80000000800 */
[----:B------:R-:W3:Y:S01]  /*2430*/  LDS R11, [R3+0x1114] ;  /* 0x00111400030b7984 */ /* 0x000ee20000000800 */
[----:B0-----:R-:W-:Y:S01]  /*2440*/  FFMA R13, R52, R12, R13 ;  /* 0x0000000c340d7223 */ /* 0x001fe2000000000d */
[C---:B------:R-:W-:Y:S01]  /*2450*/  FFMA R17, R12.reuse, R50, R17 ;  /* 0x000000320c117223 */ /* 0x040fe20000000011 */
[C---:B------:R-:W-:Y:S01]  /*2460*/  FFMA R19, R12.reuse, R48, R19 ;  /* 0x000000300c137223 */ /* 0x040fe20000000013 */
[----:B------:R-:W0:Y:S01]  /*2470*/  LDS R52, [R3+0x1994] ;  /* 0x0019940003347984 */ /* 0x000e220000000800 */
[C---:B------:R-:W-:Y:S01]  /*2480*/  FFMA R33, R12.reuse, R53, R33 ;  /* 0x000000350c217223 */ /* 0x040fe20000000021 */
[CC--:B-1----:R-:W-:Y:S01]  /*2490*/  FFMA R15, R12.reuse, R47.reuse, R15 ;  /* 0x0000002f0c0f7223 */ /* 0x0c2fe2000000000f */
[C---:B------:R-:W-:Y:S01]  /*24a0*/  FFMA R16, R45.reuse, R47, R16 ;  /* 0x0000002f2d107223 */ /* 0x040fe20000000010 */
[----:B------:R-:W1:Y:S01]  /*24b0*/  LDS R50, [R3+0x1dd4] ;  /* 0x001dd40003327984 */ /* 0x000e620000000800 */
[C---:B------:R-:W-:Y:S01]  /*24c0*/  FFMA R35, R12.reuse, R51, R35 ;  /* 0x000000330c237223 */ /* 0x040fe20000000023 */
[CC--:B--2---:R-:W-:Y:S01]  /*24d0*/  FFMA R31, R12.reuse, R46.reuse, R31 ;  /* 0x0000002e0c1f7223 */ /* 0x0c4fe2000000001f */
[C---:B------:R-:W-:Y:S01]  /*24e0*/  FFMA R32, R45.reuse, R46, R32 ;  /* 0x0000002e2d207223 */ /* 0x040fe20000000020 */
[----:B------:R-:W2:Y:S01]  /*24f0*/  LDS R48, [R3+0x2214] ;  /* 0x0022140003307984 */ /* 0x000ea20000000800 */
[C---:B------:R-:W-:Y:S01]  /*2500*/  FFMA R53, R45.reuse, R53, R44 ;  /* 0x000000352d357223 */ /* 0x040fe2000000002c */
[-C--:B---3--:R-:W-:Y:S01]  /*2510*/  FFMA R21, R12, R11.reuse, R21 ;  /* 0x0000000b0c157223 */ /* 0x088fe20000000015 */
[C---:B------:R-:W-:Y:S01]  /*2520*/  FFMA R22, R45.reuse, R11, R22 ;  /* 0x0000000b2d167223 */ /* 0x040fe20000000016 */
[----:B------:R-:W3:Y:S01]  /*2530*/  LDS R47, [R3+0x1554] ;  /* 0x00155400032f7984 */ /* 0x000ee20000000800 */
[----:B------:R-:W-:-:S03]  /*2540*/  FFMA R51, R45, R51, R42 ;  /* 0x000000332d337223 */ /* 0x000fc6000000002a */
[----:B------:R-:W4:Y:S04]  /*2550*/  LDS R46, [R3+0x3fd4] ;  /* 0x003fd400032e7984 */ /* 0x000f280000000800 */
[----:B------:R-:W-:Y:S04]  /*2560*/  LDS R44, [R2+0x18] ;  /* 0x00001800022c7984 */ /* 0x000fe80000000800 */
[----:B------:R-:W5:Y:S01]  /*2570*/  LDS R42, [R3+0x18] ;  /* 0x00001800032a7984 */ /* 0x000f620000000800 */
        /* <DEDUP_REMOVED lines=11> */
[----:B----4-:R-:W-:Y:S01]  /*2630*/  FFMA R43, R12, R46, R43 ;  /* 0x0000002e0c2b7223 */ /* 0x010fe2000000002b */
[----:B-----5:R-:W-:Y:S01]  /*2640*/  FFMA R13, R42, R44, R13 ;  /* 0x0000002c2a0d7223 */ /* 0x020fe2000000000d */
[-C--:B0-----:R-:W-:Y:S01]  /*2650*/  FFMA R37, R12, R52.reuse, R37 ;  /* 0x000000340c257223 */ /* 0x081fe20000000025 */
[----:B------:R-:W-:-:S02]  /*2660*/  FFMA R49, R45, R52, R40 ;  /* 0x000000342d317223 */ /* 0x000fc40000000028 */
[----:B------:R-:W0:Y:S01]  /*2670*/  LDS R40, [R3+0x458] ;  /* 0x0004580003287984 */ /* 0x000e220000000800 */
[CC--:B-1----:R-:W-:Y:S01]  /*2680*/  FFMA R39, R12.reuse, R50.reuse, R39 ;  /* 0x000000320c277223 */ /* 0x0c2fe20000000027 */
[C---:B------:R-:W-:Y:S02]  /*2690*/  FFMA R47, R45.reuse, R50, R38 ;  /* 0x000000322d2f7223 */ /* 0x040fe40000000026 */
[----:B------:R-:W1:Y:S01]  /*26a0*/  LDS R38, [R3+0x898] ;  /* 0x0008980003267984 */ /* 0x000e620000000800 */
[-C--:B--2---:R-:W-:Y:S01]  /*26b0*/  FFMA R41, R12, R48.reuse, R41 ;  /* 0x000000300c297223 */ /* 0x084fe20000000029 */
[C---:B------:R-:W-:Y:S01]  /*26c0*/  FFMA R11, R45.reuse, R48, R36 ;  /* 0x000000302d0b7223 */ /* 0x040fe20000000024 */
[----:B------:R-:W-:Y:S01]  /*26d0*/  FFMA R45, R45, R46, R34 ;  /* 0x0000002e2d2d7223 */ /* 0x000fe20000000022 */
[----:B------:R-:W2:Y:S04]  /*26e0*/  LDS R12, [R2+0x458] ;  /* 0x00045800020c7984 */ /* 0x000ea80000000800 */
[----:B------:R-:W3:Y:S04]  /*26f0*/  LDS R36, [R3+0xcd8] ;  /* 0x000cd80003247984 */ /* 0x000ee80000000800 */
[----:B------:R-:W4:Y:S04]  /*2700*/  LDS R46, [R3+0x1558] ;  /* 0x00155800032e7984 */ /* 0x000f280000000800 */
[----:B------:R-:W5:Y:S04]  /*2710*/  LDS R34, [R3+0x2658] ;  /* 0x0026580003227984 */ /* 0x000f680000000800 */
[----:B------:R-:W5:Y:S04]  /*2720*/  LDS R48, [R3+0x2ed8] ;  /* 0x002ed80003307984 */ /* 0x000f680000000800 */
[----:B------:R-:W-:Y:S04]  /*2730*/  LDS R52, [R3+0x1c] ;  /* 0x00001c0003347984 */ /* 0x000fe80000000800 */
[----:B------:R-:W-:Y:S01]  /*2740*/  LDS R50, [R3+0x89c] ;  /* 0x00089c0003327984 */ /* 0x000fe20000000800 */
[C---:B0-----:R-:W-:Y:S01]  /*2750*/  FFMA R15, R44.reuse, R40, R15 ;  /* 0x000000282c0f7223 */ /* 0x041fe2000000000f */
[----:B-1----:R-:W-:Y:S01]  /*2760*/  FFMA R17, R44, R38, R17 ;  /* 0x000000262c117223 */ /* 0x002fe20000000011 */
[----:B--2---:R-:W-:Y:S01]  /*2770*/  FFMA R14, R42, R12, R14 ;  /* 0x0000000c2a0e7223 */ /* 0x004fe2000000000e */
[C---:B------:R-:W-:Y:S01]  /*2780*/  FFMA R16, R12.reuse, R40, R16 ;  /* 0x000000280c107223 */ /* 0x040fe20000000010 */
[----:B------:R-:W-:Y:S01]  /*2790*/  FFMA R18, R12, R38, R18 ;  /* 0x000000260c127223 */ /* 0x000fe20000000012 */
[----:B------:R-:W0:Y:S01]  /*27a0*/  LDS R42, [R3+0x1118] ;  /* 0x00111800032a7984 */ /* 0x000e220000000800 */
[-C--:B---3--:R-:W-:Y:S01]  /*27b0*/  FFMA R19, R44, R36.reuse, R19 ;  /* 0x000000242c137223 */ /* 0x088fe20000000013 */
[----:B------:R-:W-:-:S02]  /*27c0*/  FFMA R20, R12, R36, R20 ;  /* 0x000000240c147223 */ /* 0x000fc40000000014 */
[----:B------:R-:W1:Y:S01]  /*27d0*/  LDS R40, [R3+0x1998] ;  /* 0x0019980003287984 */ /* 0x000e620000000800 */
[-C--:B----4-:R-:W-:Y:S01]  /*27e0*/  FFMA R23, R44, R46.reuse, R23 ;  /* 0x0000002e2c177223 */ /* 0x090fe20000000017 */
[----:B------:R-:W-:Y:S02]  /*27f0*/  FFMA R24, R12, R46, R24 ;  /* 0x0000002e0c187223 */ /* 0x000fe40000000018 */
[----:B------:R-:W2:Y:S01]  /*2800*/  LDS R36, [R3+0x2218] ;  /* 0x0022180003247984 */ /* 0x000ea20000000800 */
[-C--:B-----5:R-:W-:Y:S01]  /*2810*/  FFMA R31, R44, R34.reuse, R31 ;  /* 0x000000222c1f7223 */ /* 0x0a0fe2000000001f */
[----:B------:R-:W-:Y:S02]  /*2820*/  FFMA R32, R12, R34, R32 ;  /* 0x000000220c207223 */ /* 0x000fe40000000020 */
[----:B------:R-:W3:Y:S01]  /*2830*/  LDS R38, [R3+0x1dd8] ;  /* 0x001dd80003267984 */ /* 0x000ee20000000800 */
[----:B------:R-:W-:-:S03]  /*2840*/  FFMA R35, R44, R48, R35 ;  /* 0x000000302c237223 */ /* 0x000fc60000000023 */
[----:B------:R-:W4:Y:S01]  /*2850*/  LDS R46, [R3+0x3fd8] ;  /* 0x003fd800032e7984 */ /* 0x000f220000000800 */
[-C--:B0-----:R-:W-:Y:S01]  /*2860*/  FFMA R21, R44, R42.reuse, R21 ;  /* 0x0000002a2c157223 */ /* 0x081fe20000000015 */
[----:B------:R-:W-:Y:S02]  /*2870*/  FFMA R22, R12, R42, R22 ;  /* 0x0000002a0c167223 */ /* 0x000fe40000000016 */
[----:B------:R-:W0:Y:S01]  /*2880*/  LDS R42, [R3+0x3b98] ;  /* 0x003b9800032a7984 */ /* 0x000e220000000800 */
[-C--:B-1----:R-:W-:Y:S01]  /*2890*/  FFMA R25, R44, R40.reuse, R25 ;  /* 0x000000282c197223 */ /* 0x082fe20000000019 */
[----:B------:R-:W-:Y:S02]  /*28a0*/  FFMA R26, R12, R40, R26 ;  /* 0x000000280c1a7223 */ /* 0x000fe4000000001a */
[----:B------:R-:W1:Y:S01]  /*28b0*/  LDS R40, [R3+0x3758] ;  /* 0x0037580003287984 */ /* 0x000e620000000800 */
[-C--:B--2---:R-:W-:Y:S01]  /*28c0*/  FFMA R29, R44, R36.reuse, R29 ;  /* 0x000000242c1d7223 */ /* 0x084fe2000000001d */
[----:B------:R-:W-:-:S02]  /*28d0*/  FFMA R30, R12, R36, R30 ;  /* 0x000000240c1e7223 */ /* 0x000fc4000000001e */
[----:B------:R-:W2:Y:S01]  /*28e0*/  LDS R36, [R3+0x2a98] ;  /* 0x002a980003247984 */ /* 0x000ea20000000800 */
[-C--:B---3--:R-:W-:Y:S01]  /*28f0*/  FFMA R27, R44, R38.reuse, R27 ;  /* 0x000000262c1b7223 */ /* 0x088fe2000000001b */
[----:B------:R-:W-:Y:S02]  /*2900*/  FFMA R28, R12, R38, R28 ;  /* 0x000000260c1c7223 */ /* 0x000fe4000000001c */
[----:B------:R-:W3:Y:S01]  /*2910*/  LDS R38, [R3+0x3318] ;  /* 0x0033180003267984 */ /* 0x000ee20000000800 */
[C---:B----4-:R-:W-:Y:S01]  /*2920*/  FFMA R43, R44.reuse, R46, R43 ;  /* 0x0000002e2c2b7223 */ /* 0x050fe2000000002b */
[-C--:B0-----:R-:W-:Y:S01]  /*2930*/  FFMA R41, R44, R42.reuse, R41 ;  /* 0x0000002a2c297223 */ /* 0x081fe20000000029 */
[----:B------:R-:W-:Y:S02]  /*2940*/  FFMA R42, R12, R42, R11 ;  /* 0x0000002a0c2a7223 */ /* 0x000fe4000000000b */
[----:B------:R-:W0:Y:S01]  /*2950*/  LDS R11, [R2+0x45c] ;  /* 0x00045c00020b7984 */ /* 0x000e220000000800 */
[-C--:B-1----:R-:W-:Y:S01]  /*2960*/  FFMA R39, R44, R40.reuse, R39 ;  /* 0x000000282c277223 */ /* 0x082fe20000000027 */
[----:B------:R-:W-:-:S02]  /*2970*/  FFMA R40, R12, R40, R47 ;  /* 0x000000280c287223 */ /* 0x000fc4000000002f */
[----:B------:R-:W1:Y:S01]  /*2980*/  LDS R47, [R3+0x45c] ;  /* 0x00045c00032f7984 */ /* 0x000e620000000800 */
[-C--:B--2---:R-:W-:Y:S01]  /*2990*/  FFMA R33, R44, R36.reuse, R33 ;  /* 0x000000242c217223 */ /* 0x084fe20000000021 */
[C---:B------:R-:W-:Y:S01]  /*29a0*/  FFMA R34, R12.reuse, R36, R53 ;  /* 0x000000240c227223 */ /* 0x040fe20000000035 */
[----:B------:R-:W-:Y:S01]  /*29b0*/  FFMA R36, R12, R48, R51 ;  /* 0x000000300c247223 */ /* 0x000fe20000000033 */
[-C--:B---3--:R-:W-:Y:S01]  /*29c0*/  FFMA R37, R44, R38.reuse, R37 ;  /* 0x000000262c257223 */ /* 0x088fe20000000025 */
[----:B------:R-:W2:Y:S01]  /*29d0*/  LDS R48, [R3+0xcdc] ;  /* 0x000cdc0003307984 */ /* 0x000ea20000000800 */
[C---:B------:R-:W-:Y:S01]  /*29e0*/  FFMA R38, R12.reuse, R38, R49 ;  /* 0x000000260c267223 */ /* 0x040fe20000000031 */
[----:B------:R-:W-:Y:S02]  /*29f0*/  FFMA R12, R12, R46, R45 ;  /* 0x0000002e0c0c7223 */ /* 0x000fe4000000002d */
[----:B------:R-:W3:Y:S04]  /*2a00*/  LDS R44, [R2+0x1c] ;  /* 0x00001c00022c7984 */ /* 0x000ee80000000800 */
[----:B------:R-:W4:Y:S04]  /*2a10*/  LDS R45, [R3+0x111c] ;  /* 0x00111c00032d7984 */ /* 0x000f280000000800 */
[----:B------:R-:W5:Y:S04]  /*2a20*/  LDS R46, [R3+0x265c] ;  /* 0x00265c00032e7984 */ /* 0x000f680000000800 */
[----:B------:R-:W-:Y:S01]  /*2a30*/  LDS R49, [R3+0x3338] ;  /* 0x0033380003317984 */ /* 0x000fe20000000800 */
[C---:B0-----:R-:W-:Y:S01]  /*2a40*/  FFMA R14, R52.reuse, R11, R14 ;  /* 0x0000000b340e7223 */ /* 0x041fe2000000000e */
[C---:B------:R-:W-:Y:S01]  /*2a50*/  FFMA R18, R11.reuse, R50, R18 ;  /* 0x000000320b127223 */ /* 0x040fe20000000012 */
[CC--:B-1----:R-:W-:Y:S01]  /*2a60*/  FFMA R16, R11.reuse, R47.reuse, R16 ;  /* 0x0000002f0b107223 */ /* 0x0c2fe20000000010 */
[C---:B--2---:R-:W-:Y:S01]  /*2a70*/  FFMA R20, R11.reuse, R48, R20 ;  /* 0x000000300b147223 */ /* 0x044fe20000000014 */
[----:B---3--:R-:W-:Y:S01]  /*2a80*/  FFMA R13, R52, R44, R13 ;  /* 0x0000002c340d7223 */ /* 0x008fe2000000000d */
[C---:B------:R-:W-:Y:S01]  /*2a90*/  FFMA R15, R44.reuse, R47, R15 ;  /* 0x0000002f2c0f7223 */ /* 0x040fe2000000000f */
[C---:B------:R-:W-:Y:S01]  /*2aa0*/  FFMA R17, R44.reuse, R50, R17 ;  /* 0x000000322c117223 */ /* 0x040fe20000000011 */
[C---:B------:R-:W-:Y:S01]  /*2ab0*/  FFMA R19, R44.reuse, R48, R19 ;  /* 0x000000302c137223 */ /* 0x040fe20000000013 */
[----:B------:R-:W0:Y:S01]  /*2ac0*/  LDS R47, [R3+0x155c] ;  /* 0x00155c00032f7984 */ /* 0x000e220000000800 */
[-C--:B----4-:R-:W-:Y:S01]  /*2ad0*/  FFMA R21, R44, R45.reuse, R21 ;  /* 0x0000002d2c157223 */ /* 0x090fe20000000015 */
[----:B------:R-:W-:-:S02]  /*2ae0*/  FFMA R22, R11, R45, R22 ;  /* 0x0000002d0b167223 */ /* 0x000fc40000000016 */
[----:B------:R-:W1:Y:S01]  /*2af0*/  LDS R52, [R3+0x199c] ;  /* 0x00199c0003347984 */ /* 0x000e620000000800 */
[CC--:B-----5:R-:W-:Y:S01]  /*2b00*/  FFMA R31, R44.reuse, R46.reuse, R31 ;  /* 0x0000002e2c1f7223 */ /* 0x0e0fe2000000001f */
[C---:B------:R-:W-:Y:S02]  /*2b10*/  FFMA R32, R11.reuse, R46, R32 ;  /* 0x0000002e0b207223 */ /* 0x040fe40000000020 */
[----:B------:R-:W2:Y:S04]  /*2b20*/  LDS R50, [R3+0x1ddc] ;  /* 0x001ddc0003327984 */ /* 0x000ea80000000800 */
[----:B------:R-:W3:Y:S04]  /*2b30*/  LDS R48, [R3+0x221c] ;  /* 0x00221c0003307984 */ /* 0x000ee80000000800 */
[----:B------:R-:W4:Y:S04]  /*2b40*/  LDS R45, [R3+0x2a9c] ;  /* 0x002a9c00032d7984 */ /* 0x000f280000000800 */
        /* <DEDUP_REMOVED lines=10> */
[-C--:B---3--:R-:W-:Y:S01]  /*2bf0*/  FFMA R29, R44, R48.reuse, R29 ;  /* 0x000000302c1d7223 */ /* 0x088fe2000000001d */
[----:B------:R-:W-:-:S02]  /*2c00*/  FFMA R30, R11, R48, R30 ;  /* 0x000000300b1e7223 */ /* 0x000fc4000000001e */
[----:B------:R-:W3:Y:S01]  /*2c10*/  LDS R48, [R3+0x3b9c] ;  /* 0x003b9c0003307984 */ /* 0x000ee20000000800 */
[CC--:B----4-:R-:W-:Y:S01]  /*2c20*/  FFMA R33, R44.reuse, R45.reuse, R33 ;  /* 0x0000002d2c217223 */ /* 0x0d0fe20000000021 */
[C---:B------:R-:W-:Y:S02]  /*2c30*/  FFMA R34, R11.reuse, R45, R34 ;  /* 0x0000002d0b227223 */ /* 0x040fe40000000022 */
[----:B------:R-:W-:Y:S01]  /*2c40*/  LDS R45, [R2+0x460] ;  /* 0x00046000022d7984 */ /* 0x000fe20000000800 */
[CC--:B-----5:R-:W-:Y:S01]  /*2c50*/  FFMA R43, R44.reuse, R46.reuse, R43 ;  /* 0x0000002e2c2b7223 */ /* 0x0e0fe2000000002b */
[C---:B------:R-:W-:Y:S02]  /*2c60*/  FFMA R12, R11.reuse, R46, R12 ;  /* 0x0000002e0b0c7223 */ /* 0x040fe4000000000c */
[----:B------:R-:W4:Y:S01]  /*2c70*/  LDS R46, [R3+0x2660] ;  /* 0x00266000032e7984 */ /* 0x000f220000000800 */
        /* <DEDUP_REMOVED lines=11> */
[----:B------:R-:W3:Y:S04]  /*2d30*/  LDS R44, [R2+0x20] ;  /* 0x00002000022c7984 */ /* 0x000ee80000000800 */
[----:B------:R-:W5:Y:S01]  /*2d40*/  LDS R48, [R3+0xce0] ;  /* 0x000ce00003307984 */ /* 0x000f620000000800 */
[----:B----4-:R-:W-:-:S03]  /*2d50*/  FFMA R32, R45, R46, R32 ;  /* 0x0000002e2d207223 */ /* 0x010fc60000000020 */
[----:B------:R-:W4:Y:S01]  /*2d60*/  LDS R11, [R3+0x1120] ;  /* 0x00112000030b7984 */ /* 0x000f220000000800 */
[C---:B0-----:R-:W-:Y:S01]  /*2d70*/  FFMA R16, R45.reuse, R47, R16 ;  /* 0x0000002f2d107223 */ /* 0x041fe20000000010 */
[C---:B-1----:R-:W-:Y:S01]  /*2d80*/  FFMA R14, R52.reuse, R45, R14 ;  /* 0x0000002d340e7223 */ /* 0x042fe2000000000e */
[C---:B--2---:R-:W-:Y:S01]  /*2d90*/  FFMA R18, R45.reuse, R50, R18 ;  /* 0x000000322d127223 */ /* 0x044fe20000000012 */
[----:B---3--:R-:W-:Y:S01]  /*2da0*/  FFMA R13, R52, R44, R13 ;  /* 0x0000002c340d7223 */ /* 0x008fe2000000000d */
[C---:B------:R-:W-:Y:S01]  /*2db0*/  FFMA R15, R44.reuse, R47, R15 ;  /* 0x0000002f2c0f7223 */ /* 0x040fe2000000000f */
[C---:B------:R-:W-:Y:S01]  /*2dc0*/  FFMA R17, R44.reuse, R50, R17 ;  /* 0x000000322c117223 */ /* 0x040fe20000000011 */
[----:B------:R-:W0:Y:S01]  /*2dd0*/  LDS R47, [R3+0x1560] ;  /* 0x00156000032f7984 */ /* 0x000e220000000800 */
[CC--:B-----5:R-:W-:Y:S01]  /*2de0*/  FFMA R19, R44.reuse, R48.reuse, R19 ;  /* 0x000000302c137223 */ /* 0x0e0fe20000000013 */
[C---:B------:R-:W-:Y:S01]  /*2df0*/  FFMA R20, R45.reuse, R48, R20 ;  /* 0x000000302d147223 */ /* 0x040fe20000000014 */
[C---:B------:R-:W-:Y:S01]  /*2e00*/  FFMA R31, R44.reuse, R46, R31 ;  /* 0x0000002e2c1f7223 */ /* 0x040fe2000000001f */
[----:B------:R-:W1:Y:S01]  /*2e10*/  LDS R52, [R3+0x19a0] ;  /* 0x0019a00003347984 */ /* 0x000e620000000800 */
[-C--:B----4-:R-:W-:Y:S01]  /*2e20*/  FFMA R21, R44, R11.reuse, R21 ;  /* 0x0000000b2c157223 */ /* 0x090fe20000000015 */
[----:B------:R-:W-:-:S02]  /*2e30*/  FFMA R22, R45, R11, R22 ;  /* 0x0000000b2d167223 */ /* 0x000fc40000000016 */
        /* <DEDUP_REMOVED lines=271> */
[----:B------:R-:W-:Y:S01]  /*3f30*/  LDS R46, [R3+0x1578] ;  /* 0x00157800032e7984 */ /* 0x000fe20000000800 */
[-C--:B0-----:R-:W-:Y:S01]  /*3f40*/  FFMA R35, R44, R47.reuse, R35 ;  /* 0x0000002f2c237223 */ /* 0x081fe20000000023 */
[----:B------:R-:W-:-:S02]  /*3f50*/  FFMA R36, R11, R47, R36 ;  /* 0x0000002f0b247223 */ /* 0x000fc40000000024 */
[----:B------:R-:W-:Y:S01]  /*3f60*/  LDS R47, [R3+0x478] ;  /* 0x00047800032f7984 */ /* 0x000fe20000000800 */
[CC--:B-1----:R-:W-:Y:S01]  /*3f70*/  FFMA R37, R44.reuse, R52.reuse, R37 ;  /* 0x000000342c257223 */ /* 0x0c2fe20000000025 */
[C---:B------:R-:W-:Y:S02]  /*3f80*/  FFMA R38, R11.reuse, R52, R38 ;  /* 0x000000340b267223 */ /* 0x040fe40000000026 */
[----:B------:R-:W-:Y:S01]  /*3f90*/  LDS R52, [R3+0x8b8] ;  /* 0x0008b80003347984 */ /* 0x000fe20000000800 */
[CC--:B--2---:R-:W-:Y:S01]  /*3fa0*/  FFMA R39, R44.reuse, R50.reuse, R39 ;  /* 0x000000322c277223 */ /* 0x0c4fe20000000027 */
[C---:B------:R-:W-:Y:S02]  /*3fb0*/  FFMA R40, R11.reuse, R50, R40 ;  /* 0x000000320b287223 */ /* 0x040fe40000000028 */
[----:B------:R-:W-:Y:S01]  /*3fc0*/  LDS R50, [R3+0xcf8] ;  /* 0x000cf80003327984 */ /* 0x000fe20000000800 */
[-C--:B---3--:R-:W-:Y:S01]  /*3fd0*/  FFMA R41, R44, R48.reuse, R41 ;  /* 0x000000302c297223 */ /* 0x088fe20000000029 */
[----:B------:R-:W-:-:S02]  /*3fe0*/  FFMA R42, R11, R48, R42 ;  /* 0x000000300b2a7223 */ /* 0x000fc4000000002a */
[----:B------:R-:W0:Y:S04]  /*3ff0*/  LDS R44, [R2+0x38] ;  /* 0x00003800022c7984 */ /* 0x000e280000000800 */
[----:B------:R-:W1:Y:S04]  /*4000*/  LDS R11, [R2+0x478] ;  /* 0x00047800020b7984 */ /* 0x000e680000000800 */
[----:B------:R-:W2:Y:S01]  /*4010*/  LDS R48, [R3+0x1138] ;  /* 0x0011380003307984 */ /* 0x000ea20000000800 */
[C---:B0-----:R-:W-:Y:S01]  /*4020*/  FFMA R13, R45.reuse, R44, R13 ;  /* 0x0000002c2d0d7223 */ /* 0x041fe2000000000d */
[C---:B------:R-:W-:Y:S01]  /*4030*/  FFMA R17, R44.reuse, R52, R17 ;  /* 0x000000342c117223 */ /* 0x040fe20000000011 */
[C---:B------:R-:W-:Y:S01]  /*4040*/  FFMA R19, R44.reuse, R50, R19 ;  /* 0x000000322c137223 */ /* 0x040fe20000000013 */
[C---:B------:R-:W-:Y:S01]  /*4050*/  FFMA R15, R44.reuse, R47, R15 ;  /* 0x0000002f2c0f7223 */ /* 0x040fe2000000000f */
[----:B-1----:R-:W-:Y:S01]  /*4060*/  FFMA R14, R45, R11, R14 ;  /* 0x0000000b2d0e7223 */ /* 0x002fe2000000000e */
[C---:B------:R-:W-:Y:S01]  /*4070*/  FFMA R18, R11.reuse, R52, R18 ;  /* 0x000000340b127223 */ /* 0x040fe20000000012 */
[C---:B------:R-:W-:Y:S01]  /*4080*/  FFMA R20, R11.reuse, R50, R20 ;  /* 0x000000320b147223 */ /* 0x040fe20000000014 */
[C---:B------:R-:W-:Y:S01]  /*4090*/  FFMA R16, R11.reuse, R47, R16 ;  /* 0x0000002f0b107223 */ /* 0x040fe20000000010 */
[CC--:B--2---:R-:W-:Y:S01]  /*40a0*/  FFMA R21, R44.reuse, R48.reuse, R21 ;  /* 0x000000302c157223 */ /* 0x0c4fe20000000015 */
[C---:B------:R-:W-:Y:S01]  /*40b0*/  FFMA R22, R11.reuse, R48, R22 ;  /* 0x000000300b167223 */ /* 0x040fe20000000016 */
[----:B------:R-:W0:Y:S01]  /*40c0*/  LDS R45, [R3+0x19b8] ;  /* 0x0019b800032d7984 */ /* 0x000e220000000800 */
[CC--:B------:R-:W-:Y:S01]  /*40d0*/  FFMA R23, R44.reuse, R46.reuse, R23 ;  /* 0x0000002e2c177223 */ /* 0x0c0fe20000000017 */
[C---:B------:R-:W-:Y:S01]  /*40e0*/  FFMA R24, R11.reuse, R46, R24 ;  /* 0x0000002e0b187223 */ /* 0x040fe20000000018 */
[-C--:B------:R-:W-:Y:S01]  /*40f0*/  FFMA R37, R44, R49.reuse, R37 ;  /* 0x000000312c257223 */ /* 0x080fe20000000025 */
[----:B------:R-:W1:Y:S01]  /*4100*/  LDS R52, [R3+0x2238] ;  /* 0x0022380003347984 */ /* 0x000e620000000800 */
[----:B------:R-:W-:-:S03]  /*4110*/  FFMA R38, R11, R49, R38 ;  /* 0x000000310b267223 */ /* 0x000fc60000000026 */
[----:B------:R-:W2:Y:S04]  /*4120*/  LDS R50, [R3+0x2678] ;  /* 0x0026780003327984 */ /* 0x000ea80000000800 */
[----:B------:R-:W3:Y:S04]  /*4130*/  LDS R48, [R3+0x2ab8] ;  /* 0x002ab80003307984 */ /* 0x000ee80000000800 */
[----:B------:R-:W4:Y:S04]  /*4140*/  LDS R47, [R3+0x1df8] ;  /* 0x001df800032f7984 */ /* 0x000f280000000800 */
[----:B------:R-:W5:Y:S04]  /*4150*/  LDS R46, [R3+0x2ef8] ;  /* 0x002ef800032e7984 */ /* 0x000f680000000800 */
[----:B------:R-:W-:Y:S01]  /*4160*/  LDS R49, [R3+0x2abc] ;  /* 0x002abc0003317984 */ /* 0x000fe20000000800 */
[CC--:B0-----:R-:W-:Y:S01]  /*4170*/  FFMA R25, R44.reuse, R45.reuse, R25 ;  /* 0x0000002d2c197223 */ /* 0x0c1fe20000000019 */
[C---:B------:R-:W-:Y:S01]  /*4180*/  FFMA R26, R11.reuse, R45, R26 ;  /* 0x0000002d0b1a7223 */ /* 0x040fe2000000001a */
[-C--:B-1----:R-:W-:Y:S01]  /*4190*/  FFMA R29, R44, R52.reuse, R29 ;  /* 0x000000342c1d7223 */ /* 0x082fe2000000001d */
[----:B------:R-:W-:-:S02]  /*41a0*/  FFMA R30, R11, R52, R30 ;  /* 0x000000340b1e7223 */ /* 0x000fc4000000001e */
[----:B------:R-:W0:Y:S01]  /*41b0*/  LDS R52, [R3+0x3778] ;  /* 0x0037780003347984 */ /* 0x000e220000000800 */
[CC--:B--2---:R-:W-:Y:S01]  /*41c0*/  FFMA R31, R44.reuse, R50.reuse, R31 ;  /* 0x000000322c1f7223 */ /* 0x0c4fe2000000001f */
[C---:B------:R-:W-:Y:S02]  /*41d0*/  FFMA R32, R11.reuse, R50, R32 ;  /* 0x000000320b207223 */ /* 0x040fe40000000020 */
[----:B------:R-:W1:Y:S01]  /*41e0*/  LDS R50, [R3+0x3bb8] ;  /* 0x003bb80003327984 */ /* 0x000e620000000800 */
[CC--:B---3--:R-:W-:Y:S01]  /*41f0*/  FFMA R33, R44.reuse, R48.reuse, R33 ;  /* 0x000000302c217223 */ /* 0x0c8fe20000000021 */
[C---:B------:R-:W-:Y:S02]  /*4200*/  FFMA R34, R11.reuse, R48, R34 ;  /* 0x000000300b227223 */ /* 0x040fe40000000022 */
[----:B------:R-:W2:Y:S01]  /*4210*/  LDS R48, [R3+0x3ff8] ;  /* 0x003ff80003307984 */ /* 0x000ea20000000800 */
[-C--:B----4-:R-:W-:Y:S01]  /*4220*/  FFMA R27, R44, R47.reuse, R27 ;  /* 0x0000002f2c1b7223 */ /* 0x090fe2000000001b */
[----:B------:R-:W-:-:S02]  /*4230*/  FFMA R28, R11, R47, R28 ;  /* 0x0000002f0b1c7223 */ /* 0x000fc4000000001c */
[----:B------:R-:W-:Y:S01]  /*4240*/  LDS R47, [R2+0x47c] ;  /* 0x00047c00022f7984 */ /* 0x000fe20000000800 */
[CC--:B-----5:R-:W-:Y:S01]  /*4250*/  FFMA R35, R44.reuse, R46.reuse, R35 ;  /* 0x0000002e2c237223 */ /* 0x0e0fe20000000023 */
[C---:B------:R-:W-:Y:S02]  /*4260*/  FFMA R45, R11.reuse, R46, R36 ;  /* 0x0000002e0b2d7223 */ /* 0x040fe40000000024 */
        /* <DEDUP_REMOVED lines=9> */
[-C--:B--2---:R-:W-:Y:S01]  /*4300*/  FFMA R43, R44, R48.reuse, R43 ;  /* 0x000000302c2b7223 */ /* 0x084fe2000000002b */
[----:B------:R-:W-:Y:S02]  /*4310*/  FFMA R48, R11, R48, R12 ;  /* 0x000000300b307223 */ /* 0x000fe4000000000c */
[----:B------:R-:W2:Y:S04]  /*4320*/  LDS R44, [R3+0x157c] ;  /* 0x00157c00032c7984 */ /* 0x000ea80000000800 */
[----:B------:R-:W2:Y:S01]  /*4330*/  LDS R11, [R3+0x47c] ;  /* 0x00047c00030b7984 */ /* 0x000ea20000000800 */
[----:B---3--:R-:W-:-:S03]  /*4340*/  FFMA R33, R36, R49, R33 ;  /* 0x0000003124217223 */ /* 0x008fc60000000021 */
[----:B------:R-:W3:Y:S01]  /*4350*/  LDS R12, [R3+0x19bc] ;  /* 0x0019bc00030c7984 */ /* 0x000ee20000000800 */
[C---:B----4-:R-:W-:Y:S01]  /*4360*/  FFMA R13, R46.reuse, R36, R13 ;  /* 0x000000242e0d7223 */ /* 0x050fe2000000000d */
[----:B------:R-:W-:Y:S02]  /*4370*/  FFMA R14, R46, R47, R14 ;  /* 0x0000002f2e0e7223 */ /* 0x000fe4000000000e */
[----:B------:R-:W4:Y:S01]  /*4380*/  LDS R46, [R3+0x113c] ;  /* 0x00113c00032e7984 */ /* 0x000f220000000800 */
[CC--:B-----5:R-:W-:Y:S01]  /*4390*/  FFMA R27, R36.reuse, R2.reuse, R27 ;  /* 0x00000002241b7223 */ /* 0x0e0fe2000000001b */
[C---:B------:R-:W-:Y:S02]  /*43a0*/  FFMA R28, R47.reuse, R2, R28 ;  /* 0x000000022f1c7223 */ /* 0x040fe4000000001c */
        /* <DEDUP_REMOVED lines=10> */
[-C--:B------:R-:W-:Y:S01]  /*4450*/  FFMA R15, R36, R11.reuse, R15 ;  /* 0x0000000b240f7223 */ /* 0x080fe2000000000f */
[----:B------:R-:W-:-:S02]  /*4460*/  FFMA R16, R47, R11, R16 ;  /* 0x0000000b2f107223 */ /* 0x000fc40000000010 */
[----:B------:R-:W2:Y:S01]  /*4470*/  LDS R11, [R3+0x223c] ;  /* 0x00223c00030b7984 */ /* 0x000ea20000000800 */
[CC--:B---3--:R-:W-:Y:S01]  /*4480*/  FFMA R25, R36.reuse, R12.reuse, R25 ;  /* 0x0000000c24197223 */ /* 0x0c8fe20000000019 */
[C---:B------:R-:W-:Y:S02]  /*4490*/  FFMA R26, R47.reuse, R12, R26 ;  /* 0x0000000c2f1a7223 */ /* 0x040fe4000000001a */
[----:B------:R-:W3:Y:S01]  /*44a0*/  LDS R12, [R3+0x2efc] ;  /* 0x002efc00030c7984 */ /* 0x000ee20000000800 */
[CC--:B----4-:R-:W-:Y:S01]  /*44b0*/  FFMA R21, R36.reuse, R46.reuse, R21 ;  /* 0x0000002e24157223 */ /* 0x0d0fe20000000015 */
[C---:B------:R-:W-:Y:S02]  /*44c0*/  FFMA R22, R47.reuse, R46, R22 ;  /* 0x0000002e2f167223 */ /* 0x040fe40000000016 */
[----:B------:R-:W4:Y:S01]  /*44d0*/  LDS R46, [R3+0x377c] ;  /* 0x00377c00032e7984 */ /* 0x000f220000000800 */
[C---:B-----5:R-:W-:Y:S01]  /*44e0*/  FFMA R41, R36.reuse, R2, R41 ;  /* 0x0000000224297223 */ /* 0x060fe20000000029 */
[CC--:B0-----:R-:W-:Y:S01]  /*44f0*/  FFMA R37, R36.reuse, R52.reuse, R37 ;  /* 0x0000003424257223 */ /* 0x0c1fe20000000025 */
[C---:B------:R-:W-:Y:S01]  /*4500*/  FFMA R38, R47.reuse, R52, R38 ;  /* 0x000000342f267223 */ /* 0x040fe20000000026 */
[C---:B-1----:R-:W-:Y:S01]  /*4510*/  FFMA R43, R36.reuse, R50, R43 ;  /* 0x00000032242b7223 */ /* 0x042fe2000000002b */
[CC--:B--2---:R-:W-:Y:S01]  /*4520*/  FFMA R31, R36.reuse, R44.reuse, R31 ;  /* 0x0000002c241f7223 */ /* 0x0c4fe2000000001f */
[C---:B------:R-:W-:Y:S01]  /*4530*/  FFMA R32, R47.reuse, R44, R32 ;  /* 0x0000002c2f207223 */ /* 0x040fe20000000020 */
[C---:B------:R-:W-:Y:S01]  /*4540*/  FFMA R44, R47.reuse, R49, R34 ;  /* 0x000000312f2c7223 */ /* 0x040fe20000000022 */
[C---:B------:R-:W-:Y:S01]  /*4550*/  FFMA R34, R47.reuse, R50, R48 ;  /* 0x000000322f227223 */ /* 0x040fe20000000030 */
[CC--:B------:R-:W-:Y:S01]  /*4560*/  FFMA R29, R36.reuse, R11.reuse, R29 ;  /* 0x0000000b241d7223 */ /* 0x0c0fe2000000001d */
[C---:B------:R-:W-:Y:S01]  /*4570*/  FFMA R30, R47.reuse, R11, R30 ;  /* 0x0000000b2f1e7223 */ /* 0x040fe2000000001e */
[CC--:B---3--:R-:W-:Y:S01]  /*4580*/  FFMA R35, R36.reuse, R12.reuse, R35 ;  /* 0x0000000c24237223 */ /* 0x0c8fe20000000023 */
[C---:B------:R-:W-:Y:S01]  /*4590*/  FFMA R12, R47.reuse, R12, R45 ;  /* 0x0000000c2f0c7223 */ /* 0x040fe2000000002d */
[-C--:B----4-:R-:W-:Y:S01]  /*45a0*/  FFMA R39, R36, R46.reuse, R39 ;  /* 0x0000002e24277223 */ /* 0x090fe20000000027 */
[C---:B------:R-:W-:Y:S01]  /*45b0*/  FFMA R46, R47.reuse, R46, R40 ;  /* 0x0000002e2f2e7223 */ /* 0x040fe20000000028 */
[----:B------:R-:W-:Y:S01]  /*45c0*/  FFMA R36, R47, R2, R42 ;  /* 0x000000022f247223 */ /* 0x000fe2000000002a */
[----:B------:R-:W-:Y:S06]  /*45d0*/  BAR.SYNC.DEFER_BLOCKING 0x0 ;  /* 0x0000000000007b1d */ /* 0x000fec0000010000 */
[----:B------:R-:W-:Y:S05]  /*45e0*/  BRA.U !UP0, `(.L_x_26) ;  /* 0xffffffc108647547 */ /* 0x000fea000b83ffff */
.L_x_14:
[----:B------:R-:W0:Y:S01]  /*45f0*/  S2R R0, SR_TID.X ;  /* 0x0000000000007919 */ /* 0x000e220000002100 */
[----:B------:R-:W1:Y:S01]  /*4600*/  LDCU UR9, c[0x0][0x3a8] ;  /* 0x00007500ff0977ac */ /* 0x000e620008000800 */
[----:B------:R-:W2:Y:S01]  /*4610*/  LDC R4, c[0x0][0x3b4] ;  /* 0x0000ed00ff047b82 */ /* 0x000ea20000000800 */
[----:B------:R-:W1:Y:S01]  /*4620*/  S2R R5, SR_TID.Y ;  /* 0x0000000000057919 */ /* 0x000e620000002200 */
[----:B------:R-:W2:Y:S06]  /*4630*/  LDCU UR10, c[0x0][0x3b8] ;  /* 0x00007700ff0a77ac */ /* 0x000eac0008000800 */
[----:B------:R-:W3:Y:S01]  /*4640*/  LDC.64 R2, c[0x0][0x390] ;  /* 0x0000e400ff027b82 */ /* 0x000ee20000000a00 */
[----:B--2---:R-:W-:Y:S01]  /*4650*/  IMAD R45, R4, UR10, RZ ;  /* 0x0000000a042d7c24 */ /* 0x004fe2000f8e02ff */
[----:B0-----:R-:W-:-:S05]  /*4660*/  IADD3 R0, PT, PT, R0, UR5, RZ ;  /* 0x0000000500007c10 */ /* 0x001fca000fffe0ff */
[----:B-1----:R-:W-:-:S05]  /*4670*/  IMAD R0, R0, UR9, R5 ;  /* 0x0000000900007c24 */ /* 0x002fca000f8e0205 */
[----:B------:R-:W-:-:S05]  /*4680*/  IADD3 R0, PT, PT, R0, UR6, RZ ;  /* 0x0000000600007c10 */ /* 0x000fca000fffe0ff */
[----:B------:R-:W-:Y:S01]  /*4690*/  IMAD R5, R0, R45, UR7 ;  /* 0x0000000700057e24 */ /* 0x000fe2000f8e022d */
[----:B------:R-:W-:-:S03]  /*46a0*/  SHF.L.U32 R45, R45, 0x4, RZ ;  /* 0x000000042d2d7819 */ /* 0x000fc600000006ff */
[----:B---3--:R-:W-:-:S04]  /*46b0*/  IMAD.WIDE.U32 R2, R5, 0x4, R2 ;  /* 0x0000000405027825 */ /* 0x008fc800078e0002 */
[C---:B------:R-:W-:Y:S01]  /*46c0*/  IMAD R0, R45.reuse, UR9, RZ ;  /* 0x000000092d007c24 */ /* 0x040fe2000f8e02ff */
[----:B------:R0:W-:Y:S01]  /*46d0*/  STG.E desc[UR16][R2.64], R13 ;  /* 0x0000000d02007986 */ /* 0x0001e2000c101910 */
[----:B------:R-:W-:-:S03]  /*46e0*/  IMAD.WIDE R10, R45, 0x4, R2 ;  /* 0x000000042d0a7825 */ /* 0x000fc600078e0202 */
[-C--:B------:R-:W-:Y:S01]  /*46f0*/  IADD3 R7, PT, PT, R45, R0.reuse, RZ ;  /* 0x000000002d077210 */ /* 0x080fe20007ffe0ff */
[C-C-:B------:R-:W-:Y:S01]  /*4700*/  IMAD.WIDE R8, R0.reuse, 0x4, R2.reuse ;  /* 0x0000000400087825 */ /* 0x140fe200078e0202 */
[C---:B------:R-:W-:Y:S01]  /*4710*/  SHF.L.U32 R4, R0.reuse, 0x1, RZ ;  /* 0x0000000100047819 */ /* 0x040fe200000006ff */
[----:B------:R1:W-:Y:S01]  /*4720*/  STG.E desc[UR16][R10.64], R14 ;  /* 0x0000000e0a007986 */ /* 0x0003e2000c101910 */
[----:B------:R-:W-:Y:S01]  /*4730*/  LEA R50, R0, R0, 0x1 ;  /* 0x0000000000327211 */ /* 0x000fe200078e08ff */
[--C-:B------:R-:W-:Y:S01]  /*4740*/  IMAD.WIDE R6, R7, 0x4, R2.reuse ;  /* 0x0000000407067825 */ /* 0x100fe200078e0202 */
[C---:B------:R-:W-:Y:S01]  /*4750*/  IADD3 R49, PT, PT, R45.reuse, R4, RZ ;  /* 0x000000042d317210 */ /* 0x040fe20007ffe0ff */
[----:B------:R-:W-:Y:S01]  /*4760*/  STG.E desc[UR16][R8.64], R15 ;  /* 0x0000000f08007986 */ /* 0x000fe2000c101910 */
[----:B------:R-:W-:Y:S01]  /*4770*/  IADD3 R47, PT, PT, R45, R50, RZ ;  /* 0x000000322d2f7210 */ /* 0x000fe20007ffe0ff */
[--C-:B------:R-:W-:Y:S01]  /*4780*/  IMAD.WIDE R4, R4, 0x4, R2.reuse ;  /* 0x0000000404047825 */ /* 0x100fe200078e0202 */
[C---:B0-----:R-:W-:Y:S01]  /*4790*/  SHF.L.U32 R13, R0.reuse, 0x2, RZ ;  /* 0x00000002000d7819 */ /* 0x041fe200000006ff */
[----:B------:R0:W-:Y:S02]  /*47a0*/  STG.E desc[UR16][R6.64], R16 ;  /* 0x0000001006007986 */ /* 0x0001e4000c101910 */
[--C-:B------:R-:W-:Y:S01]  /*47b0*/  IMAD.WIDE R48, R49, 0x4, R2.reuse ;  /* 0x0000000431307825 */ /* 0x100fe200078e0202 */
[----:B-1----:R-:W-:Y:S01]  /*47c0*/  LEA R14, R0, R0, 0x2 ;  /* 0x00000000000e7211 */ /* 0x002fe200078e10ff */
[----:B------:R1:W-:Y:S02]  /*47d0*/  STG.E desc[UR16][R4.64], R17 ;  /* 0x0000001104007986 */ /* 0x0003e4000c101910 */
[--C-:B------:R-:W-:Y:S01]  /*47e0*/  IMAD.WIDE R10, R47, 0x4, R2.reuse ;  /* 0x000000042f0a7825 */ /* 0x100fe200078e0202 */
[C---:B------:R-:W-:Y:S01]  /*47f0*/  IADD3 R47, PT, PT, R45.reuse, R13, RZ ;  /* 0x0000000d2d2f7210 */ /* 0x040fe20007ffe0ff */
[----:B------:R2:W-:Y:S02]  /*4800*/  STG.E desc[UR16][R48.64], R18 ;  /* 0x0000001230007986 */ /* 0x0005e4000c101910 */
[----:B------:R-:W-:Y:S01]  /*4810*/  IMAD.WIDE R50, R50, 0x4, R2 ;  /* 0x0000000432327825 */ /* 0x000fe200078e0202 */
[----:B0-----:R-:W-:-:S03]  /*4820*/  IADD3 R7, PT, PT, R45, R14, RZ ;  /* 0x0000000e2d077210 */ /* 0x001fc60007ffe0ff */
[----:B------:R-:W-:Y:S01]  /*4830*/  IMAD R16, R0, 0x6, RZ ;  /* 0x0000000600107824 */ /* 0x000fe200078e02ff */
[----:B------:R0:W-:Y:S01]  /*4840*/  STG.E desc[UR16][R50.64], R19 ;  /* 0x0000001332007986 */ /* 0x0001e2000c101910 */
[----:B------:R-:W-:-:S03]  /*4850*/  IMAD.WIDE R8, R13, 0x4, R2 ;  /* 0x000000040d087825 */ /* 0x000fc600078e0202 */
[----:B------:R-:W-:Y:S01]  /*4860*/  IADD3 R13, PT, PT, R45, R16, RZ ;  /* 0x000000102d0d7210 */ /* 0x000fe20007ffe0ff */
[--C-:B-1----:R-:W-:Y:S01]  /*4870*/  IMAD.WIDE R4, R47, 0x4, R2.reuse ;  /* 0x000000042f047825 */ /* 0x102fe200078e0202 */
[CC--:B--2---:R-:W-:Y:S01]  /*4880*/  LEA R18, R0.reuse, -R0.reuse, 0x3 ;  /* 0x8000000000127211 */ /* 0x0c4fe200078e18ff */
[----:B------:R1:W-:Y:S01]  /*4890*/  STG.E desc[UR16][R10.64], R20 ;  /* 0x000000140a007986 */ /* 0x0003e2000c101910 */
[----:B------:R-:W-:Y:S01]  /*48a0*/  LEA R48, R0, R0, 0x3 ;  /* 0x0000000000307211 */ /* 0x000fe200078e18ff */
[--C-:B------:R-:W-:Y:S02]  /*48b0*/  IMAD.WIDE R14, R14, 0x4, R2.reuse ;  /* 0x000000040e0e7825 */ /* 0x100fe400078e0202 */
[----:B------:R2:W-:Y:S01]  /*48c0*/  STG.E desc[UR16][R8.64], R21 ;  /* 0x0000001508007986 */ /* 0x0005e2000c101910 */
[----:B0-----:R-:W-:Y:S01]  /*48d0*/  IADD3 R19, PT, PT, R45, R18, RZ ;  /* 0x000000122d137210 */ /* 0x001fe20007ffe0ff */
[--C-:B------:R-:W-:Y:S02]  /*48e0*/  IMAD.WIDE R6, R7, 0x4, R2.reuse ;  /* 0x0000000407067825 */ /* 0x100fe400078e0202 */
[----:B------:R0:W-:Y:S02]  /*48f0*/  STG.E desc[UR16][R4.64], R22 ;  /* 0x0000001604007986 */ /* 0x0001e4000c101910 */
[----:B------:R-:W-:-:S02]  /*4900*/  IMAD.WIDE R16, R16, 0x4, R2 ;  /* 0x0000000410107825 */ /* 0x000fc400078e0202 */
[----:B------:R-:W-:Y:S02]  /*4910*/  STG.E desc[UR16][R14.64], R23 ;  /* 0x000000170e007986 */ /* 0x000fe4000c101910 */
[--C-:B-1----:R-:W-:Y:S01]  /*4920*/  IMAD.WIDE R10, R13, 0x4, R2.reuse ;  /* 0x000000040d0a7825 */ /* 0x102fe200078e0202 */
[----:B------:R-:W-:Y:S01]  /*4930*/  SHF.L.U32 R13, R0, 0x3, RZ ;  /* 0x00000003000d7819 */ /* 0x000fe200000006ff */
[----:B------:R1:W-:Y:S02]  /*4940*/  STG.E desc[UR16][R6.64], R24 ;  /* 0x0000001806007986 */ /* 0x0003e4000c101910 */
[--C-:B--2---:R-:W-:Y:S01]  /*4950*/  IMAD.WIDE R8, R18, 0x4, R2.reuse ;  /* 0x0000000412087825 */ /* 0x104fe200078e0202 */
[----:B------:R-:W-:Y:S01]  /*4960*/  IADD3 R51, PT, PT, R45, R13, RZ ;  /* 0x0000000d2d337210 */ /* 0x000fe20007ffe0ff */
[----:B------:R2:W-:Y:S02]  /*4970*/  STG.E desc[UR16][R16.64], R25 ;  /* 0x0000001910007986 */ /* 0x0005e4000c101910 */
[----:B0-----:R-:W-:-:S02]  /*4980*/  IMAD.WIDE R4, R19, 0x4, R2 ;  /* 0x0000000413047825 */ /* 0x001fc400078e0202 */
[----:B------:R0:W-:Y:S02]  /*4990*/  STG.E desc[UR16][R10.64], R26 ;  /* 0x0000001a0a007986 */ /* 0x0001e4000c101910 */
[----:B------:R-:W-:Y:S01]  /*49a0*/  IMAD.WIDE R18, R13, 0x4, R2 ;  /* 0x000000040d127825 */ /* 0x000fe200078e0202 */
[----:B-1----:R-:W-:Y:S01]  /*49b0*/  IADD3 R7, PT, PT, R45, R48, RZ ;  /* 0x000000302d077210 */ /* 0x002fe20007ffe0ff */
[----:B------:R1:W-:Y:S02]  /*49c0*/  STG.E desc[UR16][R8.64], R27 ;  /* 0x0000001b08007986 */ /* 0x0003e4000c101910 */
[C---:B------:R-:W-:Y:S02]  /*49d0*/  IMAD R6, R0.reuse, 0xa, RZ ;  /* 0x0000000a00067824 */ /* 0x040fe400078e02ff */
[C---:B------:R-:W-:Y:S01]  /*49e0*/  IMAD R14, R0.reuse, 0xb, RZ ;  /* 0x0000000b000e7824 */ /* 0x040fe200078e02ff */
[----:B------:R-:W-:Y:S01]  /*49f0*/  STG.E desc[UR16][R4.64], R28 ;  /* 0x0000001c04007986 */ /* 0x000fe2000c101910 */
[----:B------:R-:W-:-:S02]  /*4a00*/  IMAD R15, R0, 0xc, RZ ;  /* 0x0000000c000f7824 */ /* 0x000fc400078e02ff */
[----:B--2---:R-:W-:Y:S01]  /*4a10*/  IMAD R16, R0, 0xd, RZ ;  /* 0x0000000d00107824 */ /* 0x004fe200078e02ff */
[----:B------:R2:W-:Y:S01]  /*4a20*/  STG.E desc[UR16][R18.64], R29 ;  /* 0x0000001d12007986 */ /* 0x0005e2000c101910 */
[--C-:B------:R-:W-:Y:S01]  /*4a30*/  IMAD.WIDE R50, R51, 0x4, R2.reuse ;  /* 0x0000000433327825 */ /* 0x100fe200078e0202 */
[C---:B0-----:R-:W-:Y:S02]  /*4a40*/  IADD3 R11, PT, PT, R45.reuse, R14, RZ ;  /* 0x0000000e2d0b7210 */ /* 0x041fe40007ffe0ff */
[C---:B-1----:R-:W-:Y:S01]  /*4a50*/  IADD3 R9, PT, PT, R45.reuse, R6, RZ ;  /* 0x000000062d097210 */ /* 0x042fe20007ffe0ff */
[--C-:B------:R-:W-:Y:S01]  /*4a60*/  IMAD.WIDE R48, R48, 0x4, R2.reuse ;  /* 0x0000000430307825 */ /* 0x100fe200078e0202 */
[C---:B------:R-:W-:Y:S01]  /*4a70*/  IADD3 R13, PT, PT, R45.reuse, R15, RZ ;  /* 0x0000000f2d0d7210 */ /* 0x040fe20007ffe0ff */
[----:B------:R-:W-:Y:S02]  /*4a80*/  STG.E desc[UR16][R50.64], R30 ;  /* 0x0000001e32007986 */ /* 0x000fe4000c101910 */
[C---:B------:R-:W-:Y:S01]  /*4a90*/  IMAD R20, R0.reuse, 0xe, RZ ;  /* 0x0000000e00147824 */ /* 0x040fe200078e02ff */
[----:B------:R-:W-:Y:S01]  /*4aa0*/  LEA R0, R0, -R0, 0x4 ;  /* 0x8000000000007211 */ /* 0x000fe200078e20ff */
[--C-:B------:R-:W-:Y:S01]  /*4ab0*/  IMAD.WIDE R26, R6, 0x4, R2.reuse ;  /* 0x00000004061a7825 */ /* 0x100fe200078e0202 */
[C---:B--2---:R-:W-:Y:S01]  /*4ac0*/  IADD3 R19, PT, PT, R45.reuse, R16, RZ ;  /* 0x000000102d137210 */ /* 0x044fe20007ffe0ff */
[----:B------:R-:W-:Y:S01]  /*4ad0*/  STG.E desc[UR16][R48.64], R31 ;  /* 0x0000001f30007986 */ /* 0x000fe2000c101910 */
[----:B------:R-:W-:Y:S01]  /*4ae0*/  IADD3 R23, PT, PT, R45, R20, RZ ;  /* 0x000000142d177210 */ /* 0x000fe20007ffe0ff */
[----:B------:R-:W-:Y:S01]  /*4af0*/  IMAD.WIDE R28, R7, 0x4, R2 ;  /* 0x00000004071c7825 */ /* 0x000fe200078e0202 */
[----:B------:R-:W-:-:S03]  /*4b00*/  IADD3 R45, PT, PT, R45, R0, RZ ;  /* 0x000000002d2d7210 */ /* 0x000fc60007ffe0ff */
        /* <DEDUP_REMOVED lines=20> */
[----:B------:R-:W-:Y:S01]  /*4c50*/  IMAD.WIDE R2, R45, 0x4, R2 ;  /* 0x000000042d027825 */ /* 0x000fe200078e0202 */
[----:B------:R-:W-:Y:S04]  /*4c60*/  STG.E desc[UR16][R22.64], R36 ;  /* 0x0000002416007986 */ /* 0x000fe8000c101910 */
[----:B------:R-:W-:Y:S04]  /*4c70*/  STG.E desc[UR16][R24.64], R43 ;  /* 0x0000002b18007986 */ /* 0x000fe8000c101910 */
[----:B------:R-:W-:Y:S01]  /*4c80*/  STG.E desc[UR16][R2.64], R34 ;  /* 0x0000002202007986 */ /* 0x000fe2000c101910 */
[----:B------:R-:W-:Y:S05]  /*4c90*/  EXIT ;  /* 0x000000000000794d */ /* 0x000fea0003800000 */
.L_x_27:
        /* <DEDUP_REMOVED lines=14> */
.L_x_165:


//--------------------- .text._Z20conv2d_update_outputILi16ELi16ELi16ELi1ELi16EEvPfS0_S0_iiiiiiiiiii --------------------------
	.section	.text._Z20conv2d_update_outputILi16ELi16ELi16ELi1ELi16EEvPfS0_S0_iiiiiiiiiii,"ax",@progbits
	.align	128
        .global         _Z20conv2d_update_outputILi16ELi16ELi16ELi1ELi16EEvPfS0_S0_iiiiiiiiiii
        .type           _Z20conv2d_update_outputILi16ELi16ELi16ELi1ELi16EEvPfS0_S0_iiiiiiiiiii,@function
        .size           _Z20conv2d_update_outputILi16ELi16ELi16ELi1ELi16EEvPfS0_S0_iiiiiiiiiii,(.L_x_166 - _Z20conv2d_update_outputILi16ELi16ELi16ELi1ELi16EEvPfS0_S0_iiiiiiiiiii)
        .other          _Z20conv2d_update_outputILi16ELi16ELi16ELi1ELi16EEvPfS0_S0_iiiiiiiiiii,@"STO_CUDA_ENTRY STV_DEFAULT"
_Z20conv2d_update_outputILi16ELi16ELi16ELi1ELi16EEvPfS0_S0_iiiiiiiiiii:
.text._Z20conv2d_update_outputILi16ELi16ELi16ELi1ELi16EEvPfS0_S0_iiiiiiiiiii:
[----:B------:R-:W-:Y:S01]  /*0000*/  LDC R1, c[0x0][0x37c] ;  /* 0x0000df00ff017b82 */ /* 0x000fe20000000800 */
[----:B------:R-:W0:Y:S07]  /*0010*/  LDCU.128 UR8, c[0x0][0x3a0] ;  /* 0x00007400ff0877ac */ /* 0x000e2e0008000c00 */
[----:B------:R-:W1:Y:S01]  /*0020*/  S2UR UR12, SR_CTAID.Y ;  /* 0x00000000000c79c3 */ /* 0x000e620000002600 */
[----:B------:R-:W2:Y:S01]  /*0030*/  S2R R10, SR_TID.Y ;  /* 0x00000000000a7919 */ /* 0x000ea20000002200 */
[----:B------:R-:W-:Y:S01]  /*0040*/  HFMA2 R34, -RZ, RZ, 0, 0 ;  /* 0x00000000ff227431 */ /* 0x000fe200000001ff */
[----:B------:R-:W3:Y:S01]  /*0050*/  LDCU UR13, c[0x0][0x3b8] ;  /* 0x00007700ff0d77ac */ /* 0x000ee20008000800 */
[----:B------:R-:W-:Y:S01]  /*0060*/  HFMA2 R29, -RZ, RZ, 0, 0 ;  /* 0x00000000ff1d7431 */ /* 0x000fe200000001ff */
[----:B------:R-:W-:-:S02]  /*0070*/  MOV R20, RZ ;  /* 0x000000ff00147202 */ /* 0x000fc40000000f00 */
[----:B------:R-:W-:Y:S02]  /*0080*/  CS2R R16, SRZ ;  /* 0x0000000000107805 */ /* 0x000fe4000001ff00 */
[----:B------:R-:W-:Y:S02]  /*0090*/  CS2R R14, SRZ ;  /* 0x00000000000e7805 */ /* 0x000fe4000001ff00 */
[----:B------:R-:W-:Y:S02]  /*00a0*/  CS2R R12, SRZ ;  /* 0x00000000000c7805 */ /* 0x000fe4000001ff00 */
[----:B------:R-:W-:Y:S02]  /*00b0*/  CS2R R6, SRZ ;  /* 0x0000000000067805 */ /* 0x000fe4000001ff00 */
[----:B------:R-:W-:Y:S01]  /*00c0*/  MOV R8, RZ ;  /* 0x000000ff00087202 */ /* 0x000fe20000000f00 */
[----:B------:R-:W4:Y:S01]  /*00d0*/  LDCU.64 UR18, c[0x0][0x358] ;  /* 0x00006b00ff1277ac */ /* 0x000f220008000a00 */
[----:B------:R-:W-:Y:S01]  /*00e0*/  MOV R31, RZ ;  /* 0x000000ff001f7202 */ /* 0x000fe20000000f00 */
[----:B0-----:R-:W-:-:S02]  /*00f0*/  USHF.R.S32.HI UR4, URZ, 0x1f, UR10 ;  /* 0x0000001fff047899 */ /* 0x001fc4000801140a */
[----:B------:R-:W-:Y:S02]  /*0100*/  UIMAD UR8, UR9, UR8, URZ ;  /* 0x00000008090872a4 */ /* 0x000fe4000f8e02ff */
[----:B------:R-:W-:Y:S01]  /*0110*/  ULEA.HI UR4, UR4, UR10, URZ, 0x4 ;  /* 0x0000000a04047291 */ /* 0x000fe2000f8f20ff */
[----:B---3--:R-:W-:Y:S01]  /*0120*/  MOV R3, UR13 ;  /* 0x0000000d00037c02 */ /* 0x008fe20008000f00 */
[----:B------:R-:W0:Y:S03]  /*0130*/  LDCU UR9, c[0x0][0x39c] ;  /* 0x00007380ff0977ac */ /* 0x000e260008000800 */
[----:B------:R-:W-:Y:S01]  /*0140*/  IABS R5, R3 ;  /* 0x0000000300057213 */ /* 0x000fe20000000000 */
[----:B------:R-:W-:-:S03]  /*0150*/  USHF.R.S32.HI UR6, URZ, 0x4, UR4 ;  /* 0x00000004ff067899 */ /* 0x000fc60008011404 */
[----:B------:R-:W3:Y:S01]  /*0160*/  I2F.RP R4, R5 ;  /* 0x0000000500047306 */ /* 0x000ee20000209400 */
[----:B------:R-:W-:Y:S01]  /*0170*/  UIADD3 UR7, UPT, UPT, URZ, -UR6, URZ ;  /* 0x80000006ff077290 */ /* 0x000fe2000fffe0ff */
[----:B------:R-:W-:Y:S01]  /*0180*/  UMOV UR4, URZ ;  /* 0x000000ff00047c82 */ /* 0x000fe20008000000 */
[----:B------:R-:W-:-:S05]  /*0190*/  UISETP.NE.U32.AND UP2, UPT, UR6, URZ, UPT ;  /* 0x000000ff0600728c */ /* 0x000fca000bf45070 */
[----:B------:R-:W5:Y:S08]  /*01a0*/  I2F.U32.RP R0, UR6 ;  /* 0x0000000600007d06 */ /* 0x000f700008209000 */
[----:B---3--:R-:W-:Y:S08]  /*01b0*/  MUFU.RCP R4, R4 ;  /* 0x0000000400047308 */ /* 0x008ff00000001000 */
[----:B-----5:R-:W3:Y:S02]  /*01c0*/  MUFU.RCP R0, R0 ;  /* 0x0000000000007308 */ /* 0x020ee40000001000 */
[----:B---3--:R-:W-:-:S06]  /*01d0*/  IADD3 R2, PT, PT, R0, 0xffffffe, RZ ;  /* 0x0ffffffe00027810 */ /* 0x008fcc0007ffe0ff */
[----:B------:R-:W3:Y:S02]  /*01e0*/  F2I.FTZ.U32.TRUNC.NTZ R2, R2 ;  /* 0x0000000200027305 */ /* 0x000ee4000021f000 */
[----:B---3--:R-:W-:Y:S02]  /*01f0*/  R2UR UR5, R2 ;  /* 0x00000000020572ca */ /* 0x008fe400000e0000 */
[----:B------:R-:W-:-:S04]  /*0200*/  IADD3 R2, PT, PT, R4, 0xffffffe, RZ ;  /* 0x0ffffffe04027810 */ /* 0x000fc80007ffe0ff */
[----:B------:R3:W5:Y:S07]  /*0210*/  F2I.FTZ.U32.TRUNC.NTZ R3, R2 ;  /* 0x0000000200037305 */ /* 0x00076e000021f000 */
[----:B------:R-:W-:Y:S01]  /*0220*/  UIMAD UR7, UR7, UR5, URZ ;  /* 0x00000005070772a4 */ /* 0x000fe2000f8e02ff */
[----:B---3--:R-:W-:-:S03]  /*0230*/  HFMA2 R2, -RZ, RZ, 0, 0 ;  /* 0x00000000ff027431 */ /* 0x008fc600000001ff */
[----:B------:R-:W-:-:S04]  /*0240*/  UIMAD.WIDE.U32 UR4, UR5, UR7, UR4 ;  /* 0x00000007050472a5 */ /* 0x000fc8000f8e0004 */
[----:B-1----:R-:W-:Y:S01]  /*0250*/  UIMAD.WIDE.U32 UR4, UR5, UR12, URZ ;  /* 0x0000000c050472a5 */ /* 0x002fe2000f8e00ff */
[----:B-----5:R-:W-:-:S06]  /*0260*/  IADD3 R0, PT, PT, RZ, -R3, RZ ;  /* 0x80000003ff007210 */ /* 0x020fcc0007ffe0ff */
        /* <DEDUP_REMOVED lines=12> */
[----:B------:R-:W-:Y:S02]  /*0330*/  IMAD.HI.U32 R2, R3, R2, UR4 ;  /* 0x0000000403027e27 */ /* 0x000fe4000f8e0002 */
[----:B------:R-:W1:Y:S01]  /*0340*/  S2R R3, SR_TID.X ;  /* 0x0000000000037919 */ /* 0x000e620000002100 */
[----:B------:R-:W-:Y:S02]  /*0350*/  IABS R0, UR7 ;  /* 0x0000000700007c13 */ /* 0x000fe40008000000 */
[----:B------:R-:W-:Y:S02]  /*0360*/  R2UR UR4, R2 ;  /* 0x00000000020472ca */ /* 0x000fe400000e0000 */
[----:B------:R-:W-:Y:S02]  /*0370*/  R2UR UR14, R0 ;  /* 0x00000000000e72ca */ /* 0x000fe400000e0000 */
[----:B------:R-:W-:-:S11]  /*0380*/  MOV R2, RZ ;  /* 0x000000ff00027202 */ /* 0x000fd60000000f00 */
[----:B------:R-:W-:-:S07]  /*0390*/  UIMAD.WIDE.U32 UR4, UR4, UR14, URZ ;  /* 0x0000000e040472a5 */ /* 0x000fce000f8e00ff */
[----:B------:R-:W-:Y:S02]  /*03a0*/  UMOV UR10, UR5 ;  /* 0x00000005000a7c82 */ /* 0x000fe40008000000 */
[----:B------:R-:W-:Y:S02]  /*03b0*/  IADD3 R0, PT, PT, RZ, -UR10, RZ ;  /* 0x8000000aff007c10 */ /* 0x000fe4000fffe0ff */
[----:B------:R-:W3:Y:S01]  /*03c0*/  LDCU UR4, c[0x0][0x3b0] ;  /* 0x00007600ff0477ac */ /* 0x000ee20008000800 */
[----:B------:R-:W5:Y:S02]  /*03d0*/  S2UR UR5, SR_CTAID.X ;  /* 0x00000000000579c3 */ /* 0x000f640000002500 */
[C---:B------:R-:W-:Y:S01]  /*03e0*/  IMAD R0, R5.reuse, R0, UR14 ;  /* 0x0000000e05007e24 */ /* 0x040fe2000f8e0200 */
[----:B------:R-:W2:Y:S05]  /*03f0*/  LDCU UR14, c[0x0][0x3c0] ;  /* 0x00007800ff0e77ac */ /* 0x000eaa0008000800 */
[----:B------:R-:W-:Y:S01]  /*0400*/  BAR.SYNC.DEFER_BLOCKING 0x0 ;  /* 0x0000000000007b1d */ /* 0x000fe20000010000 */
[----:B------:R-:W-:Y:S01]  /*0410*/  ISETP.GT.U32.AND P0, PT, R5, R0, PT ;  /* 0x000000000500720c */ /* 0x000fe20003f04070 */
[----:B---3--:R-:W-:-:S02]  /*0420*/  UIMAD UR11, UR4, UR11, URZ ;  /* 0x0000000b040b72a4 */ /* 0x008fc4000f8e02ff */
[----:B------:R-:W-:-:S10]  /*0430*/  ULOP3.LUT UR4, UR7, UR13, URZ, 0x3c, !UPT ;  /* 0x0000000d07047292 */ /* 0x000fd4000f8e3cff */
[----:B------:R-:W-:Y:S01]  /*0440*/  VOTEU.ANY UP1, P0 ;  /* 0x0000000000ff7886 */ /* 0x000fe20000020100 */
[----:B------:R-:W-:Y:S01]  /*0450*/  PLOP3.LUT P0, PT, PT, PT, UP1, 0x80, 0x8 ;  /* 0x000000000008781c */ /* 0x000fe20003f0f018 */
[----:B0-----:R-:W-:Y:S02]  /*0460*/  UIMAD UR16, UR11, UR9, URZ ;  /* 0x000000090b1072a4 */ /* 0x001fe4000f8e02ff */
[----:B-----5:R-:W-:Y:S02]  /*0470*/  USHF.L.U32 UR5, UR5, 0x8, URZ ;  /* 0x0000000805057899 */ /* 0x020fe400080006ff */
[----:B------:R-:W-:Y:S02]  /*0480*/  @!UP1 UIADD3 UR10, UPT, UPT, UR10, 0x1, URZ ;  /* 0x000000010a0a9890 */ /* 0x000fe4000fffe0ff */
[----:B------:R-:W-:Y:S02]  /*0490*/  UISETP.GE.AND UP1, UPT, UR4, URZ, UPT ;  /* 0x000000ff0400728c */ /* 0x000fe4000bf26270 */
[----:B------:R-:W-:-:S04]  /*04a0*/  UIADD3 UR4, UPT, UPT, -UR7, URZ, URZ ;  /* 0x000000ff07047290 */ /* 0x000fc8000fffe1ff */
[----:B------:R-:W-:Y:S01]  /*04b0*/  @!P0 IADD3 R0, PT, PT, R0, -R5, RZ ;  /* 0x8000000500008210 */ /* 0x000fe20007ffe0ff */
[----:B------:R-:W-:-:S03]  /*04c0*/  UIMAD UR6, UR6, UR4, UR12 ;  /* 0x00000004060672a4 */ /* 0x000fc6000f8e020c */
[----:B------:R-:W-:Y:S01]  /*04d0*/  ISETP.GE.U32.AND P0, PT, R0, R5, PT ;  /* 0x000000050000720c */ /* 0x000fe20003f06070 */
[----:B------:R-:W-:Y:S01]  /*04e0*/  HFMA2 R5, -RZ, RZ, 0, 0 ;  /* 0x00000000ff057431 */ /* 0x000fe200000001ff */
[----:B------:R-:W-:Y:S01]  /*04f0*/  USHF.L.U32 UR6, UR6, 0x4, URZ ;  /* 0x0000000406067899 */ /* 0x000fe200080006ff */
[----:B------:R-:W-:-:S10]  /*0500*/  HFMA2 R0, -RZ, RZ, 0, 0 ;  /* 0x00000000ff007431 */ /* 0x000fd400000001ff */
        /* <DEDUP_REMOVED lines=9> */
[----:B--2---:R-:W-:Y:S01]  /*05a0*/  UIMAD UR14, UR4, UR14, URZ ;  /* 0x0000000e040e72a4 */ /* 0x004fe2000f8e02ff */
[----:B-1--4-:R-:W-:Y:S11]  /*05b0*/  BRA.U !UP0, `(.L_x_28) ;  /* 0x0000002d087c7547 */ /* 0x012ff6000b800000 */
[----:B------:R-:W0:Y:S01]  /*05c0*/  S2R R18, SR_CgaCtaId ;  /* 0x0000000000127919 */ /* 0x000e220000008800 */
[----:B------:R-:W-:Y:S01]  /*05d0*/  MOV R4, 0x400 ;  /* 0x0000040000047802 */ /* 0x000fe20000000f00 */
[----:B------:R-:W-:Y:S01]  /*05e0*/  UIMAD UR4, UR5, UR9, URZ ;  /* 0x00000009050472a4 */ /* 0x000fe2000f8e02ff */
[----:B------:R-:W-:Y:S01]  /*05f0*/  LEA.HI R10, R3, R10, RZ, 0x1c ;  /* 0x0000000a030a7211 */ /* 0x000fe200078fe0ff */
[----:B------:R-:W-:Y:S01]  /*0600*/  UIMAD UR10, UR8, UR9, URZ ;  /* 0x00000009080a72a4 */ /* 0x000fe2000f8e02ff */
[----:B------:R-:W-:Y:S01]  /*0610*/  IADD3 R9, PT, PT, R4, 0x440, RZ ;  /* 0x0000044004097810 */ /* 0x000fe20007ffe0ff */
[----:B------:R-:W-:Y:S01]  /*0620*/  UIMAD UR9, UR8, UR4, URZ ;  /* 0x00000004080972a4 */ /* 0x000fe2000f8e02ff */
[----:B------:R-:W-:Y:S02]  /*0630*/  MOV R34, RZ ;  /* 0x000000ff00227202 */ /* 0x000fe40000000f00 */
[----:B------:R-:W-:Y:S01]  /*0640*/  UMOV UR4, URZ ;  /* 0x000000ff00047c82 */ /* 0x000fe20008000000 */
[----:B0-----:R-:W-:-:S02]  /*0650*/  LEA R11, R18, R4, 0x18 ;  /* 0x00000004120b7211 */ /* 0x001fc400078ec0ff */
[----:B------:R-:W-:Y:S02]  /*0660*/  LEA R18, R18, R9, 0x18 ;  /* 0x0000000912127211 */ /* 0x000fe400078ec0ff */
[----:B------:R-:W-:Y:S01]  /*0670*/  LOP3.LUT R9, R3, 0xf, RZ, 0xc0, !PT ;  /* 0x0000000f03097812 */ /* 0x000fe200078ec0ff */
[----:B------:R-:W-:-:S03]  /*0680*/  IMAD R4, R10, 0x44, R11 ;  /* 0x000000440a047824 */ /* 0x000fc600078e020b */
[C---:B------:R-:W-:Y:S02]  /*0690*/  LEA R11, R9.reuse, R18, 0x2 ;  /* 0x00000012090b7211 */ /* 0x040fe400078e10ff */
[----:B------:R-:W-:Y:S02]  /*06a0*/  LEA R9, R9, R4, 0x2 ;  /* 0x0000000409097211 */ /* 0x000fe400078e10ff */
[----:B------:R-:W-:Y:S01]  /*06b0*/  IADD3 R4, PT, PT, R11, 0x880, RZ ;  /* 0x000008800b047810 */ /* 0x000fe20007ffe0ff */
[----:B------:R-:W-:-:S07]  /*06c0*/  IMAD R10, R10, 0x44, R11 ;  /* 0x000000440a0a7824 */ /* 0x000fce00078e020b */
.L_x_35:
[----:B------:R-:W0:Y:S01]  /*06d0*/  S2R R24, SR_TID.Y ;  /* 0x0000000000187919 */ /* 0x000e220000002200 */
[----:B------:R-:W-:Y:S01]  /*06e0*/  LOP3.LUT R11, R3, 0xf, RZ, 0xc0, !PT ;  /* 0x0000000f030b7812 */ /* 0x000fe200078ec0ff */
[----:B------:R-:W1:Y:S01]  /*06f0*/  LDCU.64 UR20, c[0x0][0x380] ;  /* 0x00007000ff1477ac */ /* 0x000e620008000a00 */
[----:B------:R-:W-:Y:S02]  /*0700*/  BSSY.RECONVERGENT B0, `(.L_x_29) ;  /* 0x00000ad000007945 */ /* 0x000fe40003800200 */
[----:B------:R-:W-:-:S04]  /*0710*/  IADD3 R11, PT, PT, R11, UR4, RZ ;  /* 0x000000040b0b7c10 */ /* 0x000fc8000fffe0ff */
[----:B------:R-:W-:Y:S02]  /*0720*/  ISETP.GE.AND P0, PT, R11, UR16, PT ;  /* 0x000000100b007c0c */ /* 0x000fe4000bf06270 */
[----:B0-----:R-:W-:-:S11]  /*0730*/  LEA.HI R24, R3, R24, RZ, 0x1c ;  /* 0x0000001803187211 */ /* 0x001fd600078fe0ff */
[----:B-1----:R-:W-:Y:S05]  /*0740*/  @!P0 BRA `(.L_x_30) ;  /* 0x00000000000c8947 */ /* 0x002fea0003800000 */
[----:B------:R-:W-:-:S13]  /*0750*/  ISETP.GE.U32.AND P0, PT, R24, 0x10, PT ;  /* 0x000000101800780c */ /* 0x000fda0003f06070 */
[----:B------:R0:W-:Y:S01]  /*0760*/  @!P0 STS [R9], RZ ;  /* 0x000000ff09008388 */ /* 0x0001e20000000800 */
[----:B------:R-:W-:Y:S05]  /*0770*/  BRA `(.L_x_31) ;  /* 0x0000000800947947 */ /* 0x000fea0003800000 */
.L_x_30:
[C---:B------:R-:W-:Y:S01]  /*0780*/  ISETP.GT.U32.AND P0, PT, R24.reuse, 0xf, PT ;  /* 0x0000000f1800780c */ /* 0x040fe20003f04070 */
[----:B------:R-:W-:Y:S02]  /*0790*/  UIMAD UR12, UR16, UR6, URZ ;  /* 0x00000006100c72a4 */ /* 0x000fe4000f8e02ff */
[----:B------:R-:W-:Y:S01]  /*07a0*/  IMAD R22, R24, UR16, RZ ;  /* 0x0000001018167c24 */ /* 0x000fe2000f8e02ff */
[----:B------:R-:W-:Y:S01]  /*07b0*/  IABS R25, UR11 ;  /* 0x0000000b00197c13 */ /* 0x000fe20008000000 */
[----:B------:R-:W0:Y:S03]  /*07c0*/  LDCU UR13, c[0x0][0x3a4] ;  /* 0x00007480ff0d77ac */ /* 0x000e260008000800 */
[----:B------:R-:W-:Y:S02]  /*07d0*/  IADD3 R22, P1, PT, R22, UR12, RZ ;  /* 0x0000000c16167c10 */ /* 0x000fe4000ff3e0ff */
[----:B------:R-:W-:-:S02]  /*07e0*/  MOV R23, UR12 ;  /* 0x0000000c00177c02 */ /* 0x000fc40008000f00 */
[----:B------:R-:W-:Y:S01]  /*07f0*/  IABS R30, UR11 ;  /* 0x0000000b001e7c13 */ /* 0x000fe20008000000 */
[----:B------:R-:W1:Y:S01]  /*0800*/  LDCU UR12, c[0x0][0x3bc] ;  /* 0x00007780ff0c77ac */ /* 0x000e620008000800 */
[----:B------:R-:W2:Y:S01]  /*0810*/  @!P0 LDC.64 R18, c[0x0][0x388] ;  /* 0x0000e200ff128b82 */ /* 0x000ea20000000a00 */
[----:B------:R-:W-:Y:S02]  /*0820*/  LEA.HI.X.SX32 R23, R23, RZ, 0x1, P1 ;  /* 0x000000ff17177211 */ /* 0x000fe400008f0eff */
[----:B------:R-:W-:-:S04]  /*0830*/  @!P0 IADD3 R21, P1, PT, R11, R22, RZ ;  /* 0x000000160b158210 */ /* 0x000fc80007f3e0ff */
[----:B------:R-:W-:Y:S02]  /*0840*/  @!P0 IADD3.X R22, PT, PT, RZ, R23, RZ, P1, !PT ;  /* 0x00000017ff168210 */ /* 0x000fe40000ffe4ff */
[----:B--2---:R-:W-:-:S04]  /*0850*/  @!P0 LEA R18, P1, R21, R18, 0x2 ;  /* 0x0000001215128211 */ /* 0x004fc800078210ff */
[----:B------:R-:W-:Y:S01]  /*0860*/  @!P0 LEA.HI.X R19, R21, R19, R22, 0x2, P1 ;  /* 0x0000001315138211 */ /* 0x000fe200008f1416 */
[----:B------:R-:W2:Y:S01]  /*0870*/  I2F.RP R23, R25 ;  /* 0x0000001900177306 */ /* 0x000ea20000209400 */
[----:B------:R-:W3:Y:S03]  /*0880*/  LDC R21, c[0x0][0x3b0] ;  /* 0x0000ec00ff157b82 */ /* 0x000ee60000000800 */
[----:B------:R4:W5:Y:S02]  /*0890*/  @!P0 LDG.E R22, desc[UR18][R18.64] ;  /* 0x0000001212168981 */ /* 0x000964000c1e1900 */
[----:B----4-:R-:W-:Y:S02]  /*08a0*/  HFMA2 R18, -RZ, RZ, 0, 0 ;  /* 0x00000000ff127431 */ /* 0x010fe400000001ff */
[----:B--2---:R-:W2:Y:S02]  /*08b0*/  MUFU.RCP R23, R23 ;  /* 0x0000001700177308 */ /* 0x004ea40000001000 */
[----:B--2---:R-:W-:-:S02]  /*08c0*/  IADD3 R26, PT, PT, R23, 0xffffffe, RZ ;  /* 0x0ffffffe171a7810 */ /* 0x004fc40007ffe0ff */
[----:B---3--:R-:W-:-:S04]  /*08d0*/  IABS R23, R21 ;  /* 0x0000001500177213 */ /* 0x008fc80000000000 */
[----:B------:R2:W3:Y:S02]  /*08e0*/  F2I.FTZ.U32.TRUNC.NTZ R19, R26 ;  /* 0x0000001a00137305 */ /* 0x0004e4000021f000 */
[----:B--2---:R-:W-:Y:S02]  /*08f0*/  IADD3 R26, PT, PT, RZ, -R30, RZ ;  /* 0x8000001eff1a7210 */ /* 0x004fe40007ffe0ff */
[----:B---3--:R-:W-:-:S05]  /*0900*/  IADD3 R28, PT, PT, RZ, -R19, RZ ;  /* 0x80000013ff1c7210 */ /* 0x008fca0007ffe0ff */
[----:B------:R-:W-:Y:S01]  /*0910*/  IMAD R27, R28, R25, RZ ;  /* 0x000000191c1b7224 */ /* 0x000fe200078e02ff */
[----:B------:R-:W-:-:S03]  /*0920*/  IABS R28, R11 ;  /* 0x0000000b001c7213 */ /* 0x000fc60000000000 */
[----:B------:R-:W-:Y:S01]  /*0930*/  IMAD.HI.U32 R18, R19, R27, R18 ;  /* 0x0000001b13127227 */ /* 0x000fe200078e0012 */
[----:B------:R-:W-:Y:S01]  /*0940*/  MOV R19, R28 ;  /* 0x0000001c00137202 */ /* 0x000fe20000000f00 */
[----:B------:R-:W2:Y:S04]  /*0950*/  I2F.RP R27, R23 ;  /* 0x00000017001b7306 */ /* 0x000ea80000209400 */
[----:B------:R-:W-:-:S04]  /*0960*/  IMAD.HI.U32 R18, R18, R19, RZ ;  /* 0x0000001312127227 */ /* 0x000fc800078e00ff */
[----:B------:R-:W-:Y:S01]  /*0970*/  IMAD R26, R18, R26, R19 ;  /* 0x0000001a121a7224 */ /* 0x000fe200078e0213 */
[----:B------:R-:W-:-:S04]  /*0980*/  LOP3.LUT R19, R11, UR11, RZ, 0x3c, !PT ;  /* 0x0000000b0b137c12 */ /* 0x000fc8000f8e3cff */
[----:B------:R-:W-:Y:S01]  /*0990*/  ISETP.GT.U32.AND P3, PT, R25, R26, PT ;  /* 0x0000001a1900720c */ /* 0x000fe20003f64070 */
[----:B--2---:R-:W2:Y:S01]  /*09a0*/  MUFU.RCP R27, R27 ;  /* 0x0000001b001b7308 */ /* 0x004ea20000001000 */
[----:B------:R-:W-:-:S11]  /*09b0*/  ISETP.GE.AND P2, PT, R19, RZ, PT ;  /* 0x000000ff1300720c */ /* 0x000fd60003f46270 */
[-C--:B------:R-:W-:Y:S02]  /*09c0*/  @!P3 IADD3 R26, PT, PT, R26, -R25.reuse, RZ ;  /* 0x800000191a1ab210 */ /* 0x080fe40007ffe0ff */
[----:B------:R-:W-:Y:S02]  /*09d0*/  @!P3 IADD3 R18, PT, PT, R18, 0x1, RZ ;  /* 0x000000011212b810 */ /* 0x000fe40007ffe0ff */
[----:B------:R-:W-:Y:S02]  /*09e0*/  ISETP.GE.U32.AND P1, PT, R26, R25, PT ;  /* 0x000000191a00720c */ /* 0x000fe40003f26070 */
[----:B--2---:R-:W-:Y:S02]  /*09f0*/  IADD3 R19, PT, PT, R27, 0xffffffe, RZ ;  /* 0x0ffffffe1b137810 */ /* 0x004fe40007ffe0ff */
[----:B------:R-:W-:-:S04]  /*0a00*/  ISETP.NE.AND P3, PT, RZ, UR11, PT ;  /* 0x0000000bff007c0c */ /* 0x000fc8000bf65270 */
[----:B------:R-:W2:Y:S05]  /*0a10*/  F2I.FTZ.U32.TRUNC.NTZ R19, R19 ;  /* 0x0000001300137305 */ /* 0x000eaa000021f000 */
[----:B------:R-:W-:-:S04]  /*0a20*/  @P1 IADD3 R18, PT, PT, R18, 0x1, RZ ;  /* 0x0000000112121810 */ /* 0x000fc80007ffe0ff */
[----:B------:R-:W-:-:S04]  /*0a30*/  MOV R25, R18 ;  /* 0x0000001200197202 */ /* 0x000fc80000000f00 */
[----:B------:R-:W-:Y:S02]  /*0a40*/  @!P2 IADD3 R25, PT, PT, -R25, RZ, RZ ;  /* 0x000000ff1919a210 */ /* 0x000fe40007ffe1ff */
[----:B------:R-:W-:Y:S02]  /*0a50*/  @!P3 LOP3.LUT R25, RZ, UR11, RZ, 0x33, !PT ;  /* 0x0000000bff19bc12 */ /* 0x000fe4000f8e33ff */
[----:B--2---:R-:W-:Y:S02]  /*0a60*/  IADD3 R18, PT, PT, RZ, -R19, RZ ;  /* 0x80000013ff127210 */ /* 0x004fe40007ffe0ff */
[----:B------:R-:W-:-:S05]  /*0a70*/  IADD3 R26, PT, PT, -R25, RZ, RZ ;  /* 0x000000ff191a7210 */ /* 0x000fca0007ffe1ff */
[----:B------:R-:W-:Y:S02]  /*0a80*/  IMAD R26, R26, UR11, R11 ;  /* 0x0000000b1a1a7c24 */ /* 0x000fe4000f8e020b */
[----:B------:R-:W-:Y:S02]  /*0a90*/  IMAD R11, R18, R23, RZ ;  /* 0x00000017120b7224 */ /* 0x000fe400078e02ff */
[----:B------:R-:W-:Y:S01]  /*0aa0*/  HFMA2 R18, -RZ, RZ, 0, 0 ;  /* 0x00000000ff127431 */ /* 0x000fe200000001ff */
[----:B------:R-:W-:-:S04]  /*0ab0*/  IABS R28, R26 ;  /* 0x0000001a001c7213 */ /* 0x000fc80000000000 */
[----:B------:R-:W-:-:S06]  /*0ac0*/  IMAD.HI.U32 R18, R19, R11, R18 ;  /* 0x0000000b13127227 */ /* 0x000fcc00078e0012 */
[----:B------:R-:W-:-:S05]  /*0ad0*/  IMAD.HI.U32 R18, R18, R28, RZ ;  /* 0x0000001c12127227 */ /* 0x000fca00078e00ff */
[----:B------:R-:W-:-:S05]  /*0ae0*/  IADD3 R11, PT, PT, -R18, RZ, RZ ;  /* 0x000000ff120b7210 */ /* 0x000fca0007ffe1ff */
[----:B------:R-:W-:Y:S01]  /*0af0*/  IMAD R28, R23, R11, R28 ;  /* 0x0000000b171c7224 */ /* 0x000fe200078e021c */
[----:B------:R-:W-:-:S04]  /*0b00*/  LOP3.LUT R11, R26, R21, RZ, 0x3c, !PT ;  /* 0x000000151a0b7212 */ /* 0x000fc800078e3cff */
[----:B------:R-:W-:Y:S02]  /*0b10*/  ISETP.GT.U32.AND P3, PT, R23, R28, PT ;  /* 0x0000001c1700720c */ /* 0x000fe40003f64070 */
[----:B------:R-:W-:-:S11]  /*0b20*/  ISETP.GE.AND P2, PT, R11, RZ, PT ;  /* 0x000000ff0b00720c */ /* 0x000fd60003f46270 */
[-C--:B------:R-:W-:Y:S02]  /*0b30*/  @!P3 IADD3 R28, PT, PT, R28, -R23.reuse, RZ ;  /* 0x800000171c1cb210 */ /* 0x080fe40007ffe0ff */
[----:B------:R-:W-:Y:S02]  /*0b40*/  @!P3 IADD3 R18, PT, PT, R18, 0x1, RZ ;  /* 0x000000011212b810 */ /* 0x000fe40007ffe0ff */
[----:B------:R-:W-:Y:S02]  /*0b50*/  ISETP.GE.U32.AND P1, PT, R28, R23, PT ;  /* 0x000000171c00720c */ /* 0x000fe40003f26070 */
[----:B------:R-:W-:Y:S02]  /*0b60*/  ISETP.NE.AND P3, PT, R21, RZ, PT ;  /* 0x000000ff1500720c */ /* 0x000fe40003f65270 */
[----:B------:R-:W-:-:S05]  /*0b70*/  MOV R28, UR8 ;  /* 0x00000008001c7c02 */ /* 0x000fca0008000f00 */
[----:B------:R-:W-:-:S04]  /*0b80*/  IMAD R28, R28, R25, UR14 ;  /* 0x0000000e1c1c7e24 */ /* 0x000fc8000f8e0219 */
[----:B------:R-:W-:Y:S02]  /*0b90*/  @P1 IADD3 R18, PT, PT, R18, 0x1, RZ ;  /* 0x0000000112121810 */ /* 0x000fe40007ffe0ff */
[----:B------:R-:W-:Y:S02]  /*0ba0*/  ISETP.GT.U32.AND P1, PT, R24, 0xff, PT ;  /* 0x000000ff1800780c */ /* 0x000fe40003f24070 */
[----:B------:R-:W-:Y:S02]  /*0bb0*/  @!P2 IADD3 R18, PT, PT, -R18, RZ, RZ ;  /* 0x000000ff1212a210 */ /* 0x000fe40007ffe1ff */
[----:B------:R-:W-:-:S04]  /*0bc0*/  @!P3 LOP3.LUT R18, RZ, R21, RZ, 0x33, !PT ;  /* 0x00000015ff12b212 */ /* 0x000fc800078e33ff */
[----:B------:R-:W-:-:S05]  /*0bd0*/  IADD3 R11, PT, PT, -R18, RZ, RZ ;  /* 0x000000ff120b7210 */ /* 0x000fca0007ffe1ff */
[----:B------:R-:W-:Y:S01]  /*0be0*/  IMAD R21, R21, R11, R26 ;  /* 0x0000000b15157224 */ /* 0x000fe200078e021a */
[----:B-1----:R-:W-:Y:S02]  /*0bf0*/  MOV R11, UR12 ;  /* 0x0000000c000b7c02 */ /* 0x002fe40008000f00 */
[----:B------:R-:W-:Y:S02]  /*0c00*/  MOV R26, UR9 ;  /* 0x00000009001a7c02 */ /* 0x000fe40008000f00 */
[----:B------:R-:W-:Y:S01]  /*0c10*/  IADD3 R21, PT, PT, R21, R28, RZ ;  /* 0x0000001c15157210 */ /* 0x000fe20007ffe0ff */
[----:B------:R-:W-:-:S04]  /*0c20*/  IMAD R18, R11, UR15, R18 ;  /* 0x0000000f0b127c24 */ /* 0x000fc8000f8e0212 */
[----:B0-----:R-:W-:-:S05]  /*0c30*/  IMAD R18, R18, UR13, R21 ;  /* 0x0000000d12127c24 */ /* 0x001fca000f8e0215 */
[----:B------:R-:W-:Y:S01]  /*0c40*/  SHF.R.S32.HI R21, RZ, 0x1f, R18 ;  /* 0x0000001fff157819 */ /* 0x000fe20000011412 */
[----:B-----5:R1:W-:Y:S01]  /*0c50*/  @!P0 STS [R9], R22 ;  /* 0x0000001609008388 */ /* 0x0203e20000000800 */
[----:B------:R-:W-:-:S04]  /*0c60*/  IADD3 R11, P0, PT, R18, UR9, RZ ;  /* 0x00000009120b7c10 */ /* 0x000fc8000ff1e0ff */
[----:B------:R-:W-:Y:S01]  /*0c70*/  LEA.HI.X.SX32 R21, R26, R21, 0x1, P0 ;  /* 0x000000151a157211 */ /* 0x000fe200000f0eff */
[----:B------:R-:W-:Y:S08]  /*0c80*/  @P1 BRA `(.L_x_31) ;  /* 0x0000000400501947 */ /* 0x000ff00003800000 */
[----:B------:R-:W-:Y:S01]  /*0c90*/  VIMNMX.U32 R19, PT, PT, R24, 0xf0, !PT ;  /* 0x000000f018137848 */ /* 0x000fe20007fe0000 */
[----:B------:R-:W-:Y:S01]  /*0ca0*/  BSSY.RECONVERGENT B1, `(.L_x_32) ;  /* 0x0000026000017945 */ /* 0x000fe20003800200 */
[----:B------:R-:W-:Y:S02]  /*0cb0*/  MOV R25, R24 ;  /* 0x0000001800197202 */ /* 0x000fe40000000f00 */
[----:B------:R-:W-:-:S04]  /*0cc0*/  IADD3 R19, PT, PT, R19, 0xf, -R24 ;  /* 0x0000000f13137810 */ /* 0x000fc80007ffe818 */
[C---:B------:R-:W-:Y:S02]  /*0cd0*/  LOP3.LUT R27, R19.reuse, 0x30, RZ, 0xc0, !PT ;  /* 0x00000030131b7812 */ /* 0x040fe400078ec0ff */
[----:B------:R-:W-:Y:S02]  /*0ce0*/  ISETP.GE.U32.AND P0, PT, R19, 0x30, PT ;  /* 0x000000301300780c */ /* 0x000fe40003f06070 */
[----:B------:R-:W-:-:S13]  /*0cf0*/  ISETP.NE.AND P1, PT, R27, 0x30, PT ;  /* 0x000000301b00780c */ /* 0x000fda0003f25270 */
[----:B------:R-:W-:Y:S05]  /*0d00*/  @!P1 BRA `(.L_x_33) ;  /* 0x00000000007c9947 */ /* 0x000fea0003800000 */
[----:B------:R-:W1:Y:S01]  /*0d10*/  LDC.64 R18, c[0x0][0x380] ;  /* 0x0000e000ff127b82 */ /* 0x000e620000000a00 */
[----:B------:R-:W-:-:S05]  /*0d20*/  IMAD R26, R24, UR10, RZ ;  /* 0x0000000a181a7c24 */ /* 0x000fca000f8e02ff */
[----:B------:R-:W-:-:S04]  /*0d30*/  IADD3 R23, P1, PT, R26, R11, RZ ;  /* 0x0000000b1a177210 */ /* 0x000fc80007f3e0ff */
[----:B------:R-:W-:Y:S02]  /*0d40*/  LEA.HI.X.SX32 R26, R26, R21, 0x1, P1 ;  /* 0x000000151a1a7211 */ /* 0x000fe400008f0eff */
[----:B-1----:R-:W-:-:S04]  /*0d50*/  LEA R22, P1, R23, R18, 0x2 ;  /* 0x0000001217167211 */ /* 0x002fc800078210ff */
[----:B------:R-:W-:-:S06]  /*0d60*/  LEA.HI.X R23, R23, R19, R26, 0x2, P1 ;  /* 0x0000001317177211 */ /* 0x000fcc00008f141a */
[----:B------:R-:W2:Y:S01]  /*0d70*/  LDG.E R23, desc[UR18][R22.64] ;  /* 0x0000001216177981 */ /* 0x000ea2000c1e1900 */
[----:B------:R-:W-:Y:S02]  /*0d80*/  ISETP.NE.AND P1, PT, R27, RZ, PT ;  /* 0x000000ff1b00720c */ /* 0x000fe40003f25270 */
[----:B------:R-:W-:Y:S01]  /*0d90*/  IADD3 R25, PT, PT, R24, 0x10, RZ ;  /* 0x0000001018197810 */ /* 0x000fe20007ffe0ff */
[----:B--2---:R0:W-:Y:S10]  /*0da0*/  STS [R10], R23 ;  /* 0x000000170a007388 */ /* 0x0041f40000000800 */
[----:B------:R-:W-:Y:S05]  /*0db0*/  @!P1 BRA `(.L_x_33) ;  /* 0x0000000000509947 */ /* 0x000fea0003800000 */
[----:B------:R-:W-:Y:S01]  /*0dc0*/  ISETP.NE.AND P1, PT, R27, 0x10, PT ;  /* 0x000000101b00780c */ /* 0x000fe20003f25270 */
[----:B------:R-:W-:Y:S01]  /*0dd0*/  IMAD R22, R24, UR10, RZ ;  /* 0x0000000a18167c24 */ /* 0x000fe2000f8e02ff */
[----:B------:R-:W-:Y:S02]  /*0de0*/  MOV R25, UR10 ;  /* 0x0000000a00197c02 */ /* 0x000fe40008000f00 */
[----:B0-----:R-:W-:Y:S02]  /*0df0*/  MOV R23, UR10 ;  /* 0x0000000a00177c02 */ /* 0x001fe40008000f00 */
[-C--:B------:R-:W-:Y:S02]  /*0e00*/  LEA R28, R25, R22.reuse, 0x4 ;  /* 0x00000016191c7211 */ /* 0x080fe400078e20ff */
[----:B------:R-:W-:Y:S02]  /*0e10*/  LEA R22, R23, R22, 0x5 ;  /* 0x0000001617167211 */ /* 0x000fe400078e28ff */
[----:B------:R-:W-:-:S03]  /*0e20*/  IADD3 R23, P2, PT, R28, R11, RZ ;  /* 0x0000000b1c177210 */ /* 0x000fc60007f5e0ff */
[----:B------:R-:W-:Y:S02]  /*0e30*/  @P1 IADD3 R25, P3, PT, R22, R11, RZ ;  /* 0x0000000b16191210 */ /* 0x000fe40007f7e0ff */
[-C--:B------:R-:W-:Y:S02]  /*0e40*/  LEA.HI.X.SX32 R28, R28, R21.reuse, 0x1, P2 ;  /* 0x000000151c1c7211 */ /* 0x080fe400010f0eff */
[----:B------:R-:W-:Y:S02]  /*0e50*/  @P1 LEA.HI.X.SX32 R26, R22, R21, 0x1, P3 ;  /* 0x00000015161a1211 */ /* 0x000fe400018f0eff */
[-C--:B------:R-:W-:Y:S02]  /*0e60*/  LEA R22, P2, R23, R18.reuse, 0x2 ;  /* 0x0000001217167211 */ /* 0x080fe400078410ff */
[----:B------:R-:W-:Y:S02]  /*0e70*/  @P1 LEA R18, P3, R25, R18, 0x2 ;  /* 0x0000001219121211 */ /* 0x000fe400078610ff */
[----:B------:R-:W-:-:S02]  /*0e80*/  LEA.HI.X R23, R23, R19, R28, 0x2, P2 ;  /* 0x0000001317177211 */ /* 0x000fc400010f141c */
[----:B------:R-:W-:-:S04]  /*0e90*/  @P1 LEA.HI.X R19, R25, R19, R26, 0x2, P3 ;  /* 0x0000001319131211 */ /* 0x000fc800018f141a */
[----:B------:R-:W2:Y:S04]  /*0ea0*/  LDG.E R23, desc[UR18][R22.64] ;  /* 0x0000001216177981 */ /* 0x000ea8000c1e1900 */
[----:B------:R-:W3:Y:S01]  /*0eb0*/  @P1 LDG.E R19, desc[UR18][R18.64] ;  /* 0x0000001212131981 */ /* 0x000ee2000c1e1900 */
[C---:B------:R-:W-:Y:S02]  /*0ec0*/  IADD3 R25, PT, PT, R24.reuse, 0x20, RZ ;  /* 0x0000002018197810 */ /* 0x040fe40007ffe0ff */
[----:B------:R-:W-:Y:S01]  /*0ed0*/  @P1 IADD3 R25, PT, PT, R24, 0x30, RZ ;  /* 0x0000003018191810 */ /* 0x000fe20007ffe0ff */
[----:B--2---:R2:W-:Y:S04]  /*0ee0*/  STS [R10+0x440], R23 ;  /* 0x000440170a007388 */ /* 0x0045e80000000800 */
[----:B---3--:R2:W-:Y:S02]  /*0ef0*/  @P1 STS [R10+0x880], R19 ;  /* 0x000880130a001388 */ /* 0x0085e40000000800 */
.L_x_33:
[----:B------:R-:W-:Y:S05]  /*0f00*/  BSYNC.RECONVERGENT B1 ;  /* 0x0000000000017941 */ /* 0x000fea0003800200 */
.L_x_32:
[----:B------:R-:W-:Y:S05]  /*0f10*/  @!P0 BRA `(.L_x_31) ;  /* 0x0000000000ac8947 */ /* 0x000fea0003800000 */
[C---:B------:R-:W-:Y:S01]  /*0f20*/  IADD3 R26, PT, PT, R25.reuse, 0x10, RZ ;  /* 0x00000010191a7810 */ /* 0x040fe20007ffe0ff */
[C---:B------:R-:W-:Y:S01]  /*0f30*/  IMAD R32, R25.reuse, UR10, RZ ;  /* 0x0000000a19207c24 */ /* 0x040fe2000f8e02ff */
[C---:B------:R-:W-:Y:S01]  /*0f40*/  IADD3 R28, PT, PT, R25.reuse, 0x20, RZ ;  /* 0x00000020191c7810 */ /* 0x040fe20007ffe0ff */
[C---:B------:R-:W-:Y:S01]  /*0f50*/  IMAD R24, R25.reuse, 0x44, R4 ;  /* 0x0000004419187824 */ /* 0x040fe200078e0204 */
[----:B------:R-:W-:Y:S01]  /*0f60*/  IADD3 R30, PT, PT, R25, 0x30, RZ ;  /* 0x00000030191e7810 */ /* 0x000fe20007ffe0ff */
[----:B------:R-:W-:Y:S02]  /*0f70*/  IMAD R26, R26, UR10, RZ ;  /* 0x0000000a1a1a7c24 */ /* 0x000fe4000f8e02ff */
[----:B------:R-:W-:Y:S02]  /*0f80*/  IMAD R28, R28, UR10, RZ ;  /* 0x0000000a1c1c7c24 */ /* 0x000fe4000f8e02ff */
[----:B------:R-:W-:-:S07]  /*0f90*/  IMAD R30, R30, UR10, RZ ;  /* 0x0000000a1e1e7c24 */ /* 0x000fce000f8e02ff */
.L_x_34:
[----:B--2---:R-:W-:-:S04]  /*0fa0*/  IADD3 R19, P0, PT, R32, R11, RZ ;  /* 0x0000000b20137210 */ /* 0x004fc80007f1e0ff */
[----:B-1----:R-:W-:Y:S02]  /*0fb0*/  LEA.HI.X.SX32 R22, R32, R21, 0x1, P0 ;  /* 0x0000001520167211 */ /* 0x002fe400000f0eff */
[----:B------:R-:W-:-:S04]  /*0fc0*/  LEA R18, P0, R19, UR20, 0x2 ;  /* 0x0000001413127c11 */ /* 0x000fc8000f8010ff */
[----:B------:R-:W-:Y:S02]  /*0fd0*/  LEA.HI.X R19, R19, UR21, R22, 0x2, P0 ;  /* 0x0000001513137c11 */ /* 0x000fe400080f1416 */
[-C--:B0-----:R-:W-:Y:S02]  /*0fe0*/  IADD3 R23, P0, PT, R26, R11.reuse, RZ ;  /* 0x0000000b1a177210 */ /* 0x081fe40007f1e0ff */
[----:B------:R-:W-:Y:S01]  /*0ff0*/  IADD3 R33, P1, PT, R28, R11, RZ ;  /* 0x0000000b1c217210 */ /* 0x000fe20007f3e0ff */
[----:B------:R0:W2:Y:S01]  /*1000*/  LDG.E R27, desc[UR18][R18.64] ;  /* 0x00000012121b7981 */ /* 0x0000a2000c1e1900 */
[----:B------:R-:W-:Y:S02]  /*1010*/  LEA.HI.X.SX32 R36, R26, R21, 0x1, P0 ;  /* 0x000000151a247211 */ /* 0x000fe400000f0eff */
[----:B------:R-:W-:-:S04]  /*1020*/  LEA R22, P0, R23, UR20, 0x2 ;  /* 0x0000001417167c11 */ /* 0x000fc8000f8010ff */
[----:B------:R-:W-:Y:S02]  /*1030*/  LEA.HI.X R23, R23, UR21, R36, 0x2, P0 ;  /* 0x0000001517177c11 */ /* 0x000fe400080f1424 */
[----:B------:R-:W-:Y:S02]  /*1040*/  LEA.HI.X.SX32 R36, R28, R21, 0x1, P1 ;  /* 0x000000151c247211 */ /* 0x000fe400008f0eff */
[C---:B0-----:R-:W-:Y:S02]  /*1050*/  LEA R18, P0, R33.reuse, UR20, 0x2 ;  /* 0x0000001421127c11 */ /* 0x041fe4000f8010ff */
[----:B------:R-:W3:Y:S02]  /*1060*/  LDG.E R23, desc[UR18][R22.64] ;  /* 0x0000001216177981 */ /* 0x000ee4000c1e1900 */
[----:B------:R-:W-:Y:S02]  /*1070*/  LEA.HI.X R19, R33, UR21, R36, 0x2, P0 ;  /* 0x0000001521137c11 */ /* 0x000fe400080f1424 */
[----:B------:R-:W-:-:S03]  /*1080*/  IADD3 R35, P0, PT, R30, R11, RZ ;  /* 0x0000000b1e237210 */ /* 0x000fc60007f1e0ff */
[----:B------:R0:W4:Y:S01]  /*1090*/  LDG.E R33, desc[UR18][R18.64] ;  /* 0x0000001212217981 */ /* 0x000122000c1e1900 */
[----:B------:R-:W-:Y:S02]  /*10a0*/  LEA.HI.X.SX32 R36, R30, R21, 0x1, P0 ;  /* 0x000000151e247211 */ /* 0x000fe400000f0eff */
[----:B0-----:R-:W-:-:S04]  /*10b0*/  LEA R18, P0, R35, UR20, 0x2 ;  /* 0x0000001423127c11 */ /* 0x001fc8000f8010ff */
[----:B------:R-:W-:-:S05]  /*10c0*/  LEA.HI.X R19, R35, UR21, R36, 0x2, P0 ;  /* 0x0000001523137c11 */ /* 0x000fca00080f1424 */
[----:B------:R-:W5:Y:S01]  /*10d0*/  LDG.E R35, desc[UR18][R18.64] ;  /* 0x0000001212237981 */ /* 0x000f62000c1e1900 */
[----:B------:R-:W-:Y:S02]  /*10e0*/  ISETP.GE.U32.AND P0, PT, R25, 0xc0, PT ;  /* 0x000000c01900780c */ /* 0x000fe40003f06070 */
[----:B------:R-:W-:Y:S02]  /*10f0*/  MOV R37, UR10 ;  /* 0x0000000a00257c02 */ /* 0x000fe40008000f00 */
[----:B------:R-:W-:Y:S02]  /*1100*/  MOV R22, UR10 ;  /* 0x0000000a00167c02 */ /* 0x000fe40008000f00 */
[----:B------:R-:W-:Y:S02]  /*1110*/  MOV R36, UR10 ;  /* 0x0000000a00247c02 */ /* 0x000fe40008000f00 */
[----:B------:R-:W-:Y:S02]  /*1120*/  LEA R32, R37, R32, 0x6 ;  /* 0x0000002025207211 */ /* 0x000fe400078e30ff */
[----:B------:R-:W-:-:S02]  /*1130*/  IADD3 R25, PT, PT, R25, 0x40, RZ ;  /* 0x0000004019197810 */ /* 0x000fc40007ffe0ff */
[----:B------:R-:W-:Y:S02]  /*1140*/  LEA R26, R37, R26, 0x6 ;  /* 0x0000001a251a7211 */ /* 0x000fe400078e30ff */
[----:B------:R-:W-:Y:S02]  /*1150*/  LEA R28, R22, R28, 0x6 ;  /* 0x0000001c161c7211 */ /* 0x000fe400078e30ff */
[----:B------:R-:W-:Y:S01]  /*1160*/  LEA R30, R36, R30, 0x6 ;  /* 0x0000001e241e7211 */ /* 0x000fe200078e30ff */
[----:B--2---:R-:W-:Y:S04]  /*1170*/  STS [R24+-0x880], R27 ;  /* 0xfff7801b18007388 */ /* 0x004fe80000000800 */
[----:B---3--:R-:W-:Y:S04]  /*1180*/  STS [R24+-0x440], R23 ;  /* 0xfffbc01718007388 */ /* 0x008fe80000000800 */
[----:B----4-:R-:W-:Y:S04]  /*1190*/  STS [R24], R33 ;  /* 0x0000002118007388 */ /* 0x010fe80000000800 */
[----:B-----5:R0:W-:Y:S02]  /*11a0*/  STS [R24+0x440], R35 ;  /* 0x0004402318007388 */ /* 0x0201e40000000800 */
[----:B0-----:R-:W-:Y:S01]  /*11b0*/  IADD3 R24, PT, PT, R24, 0x1100, RZ ;  /* 0x0000110018187810 */ /* 0x001fe20007ffe0ff */
[----:B------:R-:W-:Y:S06]  /*11c0*/  @!P0 BRA `(.L_x_34) ;  /* 0xfffffffc00748947 */ /* 0x000fec000383ffff */
.L_x_31:
[----:B------:R-:W-:Y:S05]  /*11d0*/  BSYNC.RECONVERGENT B0 ;  /* 0x0000000000007941 */ /* 0x000fea0003800200 */
.L_x_29:
[----:B------:R-:W3:Y:S01]  /*11e0*/  S2R R18, SR_CgaCtaId ;  /* 0x0000000000127919 */ /* 0x000ee20000008800 */
[----:B------:R-:W-:Y:S01]  /*11f0*/  MOV R11, 0x400 ;  /* 0x00000400000b7802 */ /* 0x000fe20000000f00 */
[----:B------:R-:W-:Y:S01]  /*1200*/  UIADD3 UR4, UPT, UPT, UR4, 0x10, URZ ;  /* 0x0000001004047890 */ /* 0x000fe2000fffe0ff */
[----:B-1----:R-:W1:Y:S02]  /*1210*/  S2R R22, SR_TID.Y ;  /* 0x0000000000167919 */ /* 0x002e640000002200 */
[----:B--2---:R-:W-:Y:S01]  /*1220*/  IADD3 R19, PT, PT, R11, 0x440, RZ ;  /* 0x000004400b137810 */ /* 0x004fe20007ffe0ff */
[----:B------:R-:W-:Y:S01]  /*1230*/  UISETP.GE.AND UP0, UPT, UR4, UR16, UPT ;  /* 0x000000100400728c */ /* 0x000fe2000bf06270 */
[----:B------:R-:W-:Y:S01]  /*1240*/  BAR.SYNC.DEFER_BLOCKING 0x0 ;  /* 0x0000000000007b1d */ /* 0x000fe20000010000 */
[C---:B---3--:R-:W-:Y:S02]  /*1250*/  LEA R11, R18.reuse, R11, 0x18 ;  /* 0x0000000b120b7211 */ /* 0x048fe400078ec0ff */
[----:B------:R-:W-:-:S03]  /*1260*/  LEA R28, R18, R19, 0x18 ;  /* 0x00000013121c7211 */ /* 0x000fc600078ec0ff */
[----:B-1----:R-:W-:Y:S02]  /*1270*/  IMAD R11, R22, 0x44, R11 ;  /* 0x00000044160b7824 */ /* 0x002fe400078e020b */
[----:B------:R-:W-:-:S03]  /*1280*/  IMAD R28, R3, 0x44, R28 ;  /* 0x00000044031c7824 */ /* 0x000fc600078e021c */
[----:B------:R-:W-:Y:S04]  /*1290*/  LDS R19, [R11] ;  /* 0x000000000b137984 */ /* 0x000fe80000000800 */
[----:B------:R-:W1:Y:S04]  /*12a0*/  LDS R22, [R28+0x880] ;  /* 0x000880001c167984 */ /* 0x000e680000000800 */
[----:B------:R-:W2:Y:S04]  /*12b0*/  LDS R21, [R28+0x440] ;  /* 0x000440001c157984 */ /* 0x000ea80000000800 */
[----:B------:R-:W3:Y:S04]  /*12c0*/  LDS R26, [R28+0x2640] ;  /* 0x002640001c1a7984 */ /* 0x000ee80000000800 */
[----:B------:R-:W4:Y:S04]  /*12d0*/  LDS R18, [R28] ;  /* 0x000000001c127984 */ /* 0x000f280000000800 */
[----:B------:R-:W5:Y:S04]  /*12e0*/  LDS R33, [R28+0x1100] ;  /* 0x001100001c217984 */ /* 0x000f680000000800 */
[----:B------:R-:W5:Y:S04]  /*12f0*/  LDS R32, [R28+0x1540] ;  /* 0x001540001c207984 */ /* 0x000f680000000800 */
[----:B------:R-:W5:Y:S04]  /*1300*/  LDS R27, [R28+0x1980] ;  /* 0x001980001c1b7984 */ /* 0x000f680000000800 */
[----:B------:R-:W5:Y:S04]  /*1310*/  LDS R30, [R28+0x1dc0] ;  /* 0x001dc0001c1e7984 */ /* 0x000f680000000800 */
[----:B------:R-:W5:Y:S04]  /*1320*/  LDS R25, [R28+0x2200] ;  /* 0x002200001c197984 */ /* 0x000f680000000800 */
[----:B------:R-:W5:Y:S01]  /*1330*/  LDS R24, [R28+0x2ec0] ;  /* 0x002ec0001c187984 */ /* 0x000f620000000800 */
[----:B-1----:R-:W-:-:S03]  /*1340*/  FFMA R31, R19, R22, R31 ;  /* 0x00000016131f7223 */ /* 0x002fc6000000001f */
[----:B0-----:R-:W0:Y:S01]  /*1350*/  LDS R23, [R28+0x2a80] ;  /* 0x002a80001c177984 */ /* 0x001e220000000800 */
[----:B--2---:R-:W-:-:S03]  /*1360*/  FFMA R21, R19, R21, R0 ;  /* 0x0000001513157223 */ /* 0x004fc60000000000 */
[----:B------:R-:W1:Y:S01]  /*1370*/  LDS R22, [R28+0x3300] ;  /* 0x003300001c167984 */ /* 0x000e620000000800 */
[----:B---3--:R-:W-:-:S03]  /*1380*/  FFMA R13, R19, R26, R13 ;  /* 0x0000001a130d7223 */ /* 0x008fc6000000000d */
[----:B------:R-:W-:Y:S01]  /*1390*/  LDS R0, [R11+0x4] ;  /* 0x000004000b007984 */ /* 0x000fe20000000800 */
[----:B----4-:R-:W-:-:S03]  /*13a0*/  FFMA R2, R19, R18, R2 ;  /* 0x0000001213027223 */ /* 0x010fc60000000002 */
[----:B------:R-:W2:Y:S01]  /*13b0*/  LDS R26, [R28+0x444] ;  /* 0x000444001c1a7984 */ /* 0x000ea20000000800 */
[----:B-----5:R-:W-:-:S03]  /*13c0*/  FFMA R8, R19, R33, R8 ;  /* 0x0000002113087223 */ /* 0x020fc60000000008 */
[----:B------:R-:W3:Y:S01]  /*13d0*/  LDS R36, [R28+0xcc0] ;  /* 0x000cc0001c247984 */ /* 0x000ee20000000800 */
[----:B------:R-:W-:-:S03]  /*13e0*/  FFMA R7, R19, R32, R7 ;  /* 0x0000002013077223 */ /* 0x000fc60000000007 */
[----:B------:R-:W4:Y:S01]  /*13f0*/  LDS R18, [R28+0x3740] ;  /* 0x003740001c127984 */ /* 0x000f220000000800 */
[----:B------:R-:W-:-:S03]  /*1400*/  FFMA R6, R19, R27, R6 ;  /* 0x0000001b13067223 */ /* 0x000fc60000000006 */
[----:B------:R-:W5:Y:S01]  /*1410*/  LDS R35, [R28+0x3b80] ;  /* 0x003b80001c237984 */ /* 0x000f620000000800 */
[----:B------:R-:W-:-:S03]  /*1420*/  FFMA R5, R19, R30, R5 ;  /* 0x0000001e13057223 */ /* 0x000fc60000000005 */
[----:B------:R-:W5:Y:S01]  /*1430*/  LDS R33, [R28+0x3fc0] ;  /* 0x003fc0001c217984 */ /* 0x000f620000000800 */
[----:B------:R-:W-:-:S03]  /*1440*/  FFMA R12, R19, R25, R12 ;  /* 0x00000019130c7223 */ /* 0x000fc6000000000c */
[----:B------:R-:W5:Y:S01]  /*1450*/  LDS R32, [R28+0x4] ;  /* 0x000004001c207984 */ /* 0x000f620000000800 */
[----:B------:R-:W-:-:S03]  /*1460*/  FFMA R15, R19, R24, R15 ;  /* 0x00000018130f7223 */ /* 0x000fc6000000000f */
[----:B------:R-:W5:Y:S01]  /*1470*/  LDS R30, [R28+0xcc4] ;  /* 0x000cc4001c1e7984 */ /* 0x000f620000000800 */
[----:B0-----:R-:W-:-:S03]  /*1480*/  FFMA R14, R19, R23, R14 ;  /* 0x00000017130e7223 */ /* 0x001fc6000000000e */
[----:B------:R-:W0:Y:S01]  /*1490*/  LDS R24, [R28+0x884] ;  /* 0x000884001c187984 */ /* 0x000e220000000800 */
[----:B-1----:R-:W-:-:S03]  /*14a0*/  FFMA R16, R19, R22, R16 ;  /* 0x0000001613107223 */ /* 0x002fc60000000010 */
[----:B------:R-:W1:Y:S04]  /*14b0*/  LDS R27, [R28+0x1104] ;  /* 0x001104001c1b7984 */ /* 0x000e680000000800 */
[----:B------:R-:W1:Y:S01]  /*14c0*/  LDS R25, [R28+0x1544] ;  /* 0x001544001c197984 */ /* 0x000e620000000800 */
[----:B--2---:R-:W-:-:S03]  /*14d0*/  FFMA R21, R0, R26, R21 ;  /* 0x0000001a00157223 */ /* 0x004fc60000000015 */
[----:B------:R-:W2:Y:S01]  /*14e0*/  LDS R23, [R28+0x1984] ;  /* 0x001984001c177984 */ /* 0x000ea20000000800 */
[----:B---3--:R-:W-:-:S03]  /*14f0*/  FFMA R29, R19, R36, R29 ;  /* 0x00000024131d7223 */ /* 0x008fc6000000001d */
[----:B------:R-:W3:Y:S01]  /*1500*/  LDS R22, [R28+0x1dc4] ;  /* 0x001dc4001c167984 */ /* 0x000ee20000000800 */
[----:B----4-:R-:W-:-:S03]  /*1510*/  FFMA R17, R19, R18, R17 ;  /* 0x0000001213117223 */ /* 0x010fc60000000011 */
[----:B------:R-:W4:Y:S01]  /*1520*/  LDS R26, [R28+0x2204] ;  /* 0x002204001c1a7984 */ /* 0x000f220000000800 */
[----:B-----5:R-:W-:-:S03]  /*1530*/  FFMA R18, R19, R35, R20 ;  /* 0x0000002313127223 */ /* 0x020fc60000000014 */
[----:B------:R-:W-:Y:S01]  /*1540*/  LDS R36, [R28+0x8ac] ;  /* 0x0008ac001c247984 */ /* 0x000fe20000000800 */
[----:B------:R-:W-:-:S03]  /*1550*/  FFMA R20, R19, R33, R34 ;  /* 0x0000002113147223 */ /* 0x000fc60000000022 */
[----:B------:R-:W-:Y:S01]  /*1560*/  LDS R35, [R28+0x1108] ;  /* 0x001108001c237984 */ /* 0x000fe20000000800 */
[----:B------:R-:W-:-:S03]  /*1570*/  FFMA R2, R0, R32, R2 ;  /* 0x0000002000027223 */ /* 0x000fc60000000002 */
[----:B------:R-:W5:Y:S01]  /*1580*/  LDS R34, [R28+0x2a84] ;  /* 0x002a84001c227984 */ /* 0x000f620000000800 */
[----:B------:R-:W-:-:S03]  /*1590*/  FFMA R29, R0, R30, R29 ;  /* 0x0000001e001d7223 */ /* 0x000fc6000000001d */
[----:B------:R-:W5:Y:S01]  /*15a0*/  LDS R33, [R28+0x2ec4] ;  /* 0x002ec4001c217984 */ /* 0x000f620000000800 */
[----:B0-----:R-:W-:-:S03]  /*15b0*/  FFMA R31, R0, R24, R31 ;  /* 0x00000018001f7223 */ /* 0x001fc6000000001f */
[----:B------:R-:W0:Y:S01]  /*15c0*/  LDS R32, [R28+0x3304] ;  /* 0x003304001c207984 */ /* 0x000e220000000800 */
[----:B-1----:R-:W-:-:S03]  /*15d0*/  FFMA R8, R0, R27, R8 ;  /* 0x0000001b00087223 */ /* 0x002fc60000000008 */
[----:B------:R-:W1:Y:S01]  /*15e0*/  LDS R24, [R28+0x2644] ;  /* 0x002644001c187984 */ /* 0x000e620000000800 */
[----:B------:R-:W-:-:S03]  /*15f0*/  FFMA R7, R0, R25, R7 ;  /* 0x0000001900077223 */ /* 0x000fc60000000007 */
[----:B------:R-:W1:Y:S01]  /*1600*/  LDS R30, [R28+0x3744] ;  /* 0x003744001c1e7984 */ /* 0x000e620000000800 */
[----:B--2---:R-:W-:-:S03]  /*1610*/  FFMA R6, R0, R23, R6 ;  /* 0x0000001700067223 */ /* 0x004fc60000000006 */
[----:B------:R-:W2:Y:S01]  /*1620*/  LDS R27, [R28+0x3b84] ;  /* 0x003b84001c1b7984 */ /* 0x000ea20000000800 */
[----:B---3--:R-:W-:-:S03]  /*1630*/  FFMA R5, R0, R22, R5 ;  /* 0x0000001600057223 */ /* 0x008fc60000000005 */
[----:B------:R-:W3:Y:S01]  /*1640*/  LDS R25, [R28+0x3fc4] ;  /* 0x003fc4001c197984 */ /* 0x000ee20000000800 */
[----:B----4-:R-:W-:-:S03]  /*1650*/  FFMA R12, R0, R26, R12 ;  /* 0x0000001a000c7223 */ /* 0x010fc6000000000c */
[----:B------:R-:W4:Y:S04]  /*1660*/  LDS R19, [R11+0x8] ;  /* 0x000008000b137984 */ /* 0x000f280000000800 */
[----:B------:R-:W4:Y:S04]  /*1670*/  LDS R23, [R28+0x8] ;  /* 0x000008001c177984 */ /* 0x000f280000000800 */
[----:B------:R-:W4:Y:S01]  /*1680*/  LDS R22, [R28+0x448] ;  /* 0x000448001c167984 */ /* 0x000f220000000800 */
[----:B-----5:R-:W-:-:S03]  /*1690*/  FFMA R14, R0, R34, R14 ;  /* 0x00000022000e7223 */ /* 0x020fc6000000000e */
        /* <DEDUP_REMOVED lines=14> */
[----:B------:R-:W4:Y:S01]  /*1780*/  LDS R25, [R28+0x2a88] ;  /* 0x002a88001c197984 */ /* 0x000f220000000800 */
[----:B------:R-:W-:-:S03]  /*1790*/  FFMA R2, R19, R23, R2 ;  /* 0x0000001713027223 */ /* 0x000fc60000000002 */
[----:B------:R-:W-:Y:S01]  /*17a0*/  LDS R35, [R28+0x3fc8] ;  /* 0x003fc8001c237984 */ /* 0x000fe20000000800 */
[----:B------:R-:W-:-:S03]  /*17b0*/  FFMA R0, R19, R22, R21 ;  /* 0x0000001613007223 */ /* 0x000fc60000000015 */
[----:B------:R-:W4:Y:S01]  /*17c0*/  LDS R23, [R28+0x2ec8] ;  /* 0x002ec8001c177984 */ /* 0x000f220000000800 */
[----:B-----5:R-:W-:-:S03]  /*17d0*/  FFMA R31, R19, R26, R31 ;  /* 0x0000001a131f7223 */ /* 0x020fc6000000001f */
[----:B------:R-:W5:Y:S01]  /*17e0*/  LDS R22, [R28+0x3308] ;  /* 0x003308001c167984 */ /* 0x000f620000000800 */
[----:B------:R-:W-:-:S03]  /*17f0*/  FFMA R7, R19, R34, R7 ;  /* 0x0000002213077223 */ /* 0x000fc60000000007 */
[----:B------:R-:W5:Y:S04]  /*1800*/  LDS R21, [R28+0x3b88] ;  /* 0x003b88001c157984 */ /* 0x000f680000000800 */
[----:B------:R-:W5:Y:S01]  /*1810*/  LDS R26, [R28+0x3748] ;  /* 0x003748001c1a7984 */ /* 0x000f620000000800 */
[C---:B0-----:R-:W-:Y:S01]  /*1820*/  FFMA R6, R19.reuse, R33, R6 ;  /* 0x0000002113067223 */ /* 0x041fe20000000006 */
[C---:B-1----:R-:W-:Y:S02]  /*1830*/  FFMA R5, R19.reuse, R32, R5 ;  /* 0x0000002013057223 */ /* 0x042fe40000000005 */
[----:B------:R-:W-:Y:S01]  /*1840*/  LDS R34, [R28+0xc] ;  /* 0x00000c001c227984 */ /* 0x000fe20000000800 */
[----:B------:R-:W-:-:S03]  /*1850*/  FFMA R29, R19, R24, R29 ;  /* 0x00000018131d7223 */ /* 0x000fc6000000001d */
[----:B------:R-:W-:Y:S01]  /*1860*/  LDS R33, [R28+0x44c] ;  /* 0x00044c001c217984 */ /* 0x000fe20000000800 */
[----:B--2---:R-:W-:-:S03]  /*1870*/  FFMA R12, R19, R30, R12 ;  /* 0x0000001e130c7223 */ /* 0x004fc6000000000c */
[----:B------:R-:W-:Y:S01]  /*1880*/  LDS R32, [R28+0x88c] ;  /* 0x00088c001c207984 */ /* 0x000fe20000000800 */
[----:B---3--:R-:W-:-:S03]  /*1890*/  FFMA R13, R19, R27, R13 ;  /* 0x0000001b130d7223 */ /* 0x008fc6000000000d */
[----:B------:R-:W-:Y:S01]  /*18a0*/  LDS R30, [R28+0xccc] ;  /* 0x000ccc001c1e7984 */ /* 0x000fe20000000800 */
[----:B----4-:R-:W-:-:S03]  /*18b0*/  FFMA R14, R19, R25, R14 ;  /* 0x00000019130e7223 */ /* 0x010fc6000000000e */
[----:B------:R-:W-:Y:S04]  /*18c0*/  LDS R24, [R28+0x110c] ;  /* 0x00110c001c187984 */ /* 0x000fe80000000800 */
[----:B------:R-:W0:Y:S01]  /*18d0*/  LDS R25, [R11+0xc] ;  /* 0x00000c000b197984 */ /* 0x000e220000000800 */
[----:B------:R-:W-:-:S03]  /*18e0*/  FFMA R15, R19, R23, R15 ;  /* 0x00000017130f7223 */ /* 0x000fc6000000000f */
[----:B------:R-:W1:Y:S01]  /*18f0*/  LDS R27, [R28+0x1dcc] ;  /* 0x001dcc001c1b7984 */ /* 0x000e620000000800 */
[----:B-----5:R-:W-:-:S03]  /*1900*/  FFMA R16, R19, R22, R16 ;  /* 0x0000001613107223 */ /* 0x020fc60000000010 */
[----:B------:R-:W2:Y:S01]  /*1910*/  LDS R23, [R28+0x154c] ;  /* 0x00154c001c177984 */ /* 0x000ea20000000800 */
[----:B------:R-:W-:-:S03]  /*1920*/  FFMA R18, R19, R21, R18 ;  /* 0x0000001513127223 */ /* 0x000fc60000000012 */
[----:B------:R-:W3:Y:S01]  /*1930*/  LDS R22, [R28+0x198c] ;  /* 0x00198c001c167984 */ /* 0x000ee20000000800 */
[----:B------:R-:W-:-:S03]  /*1940*/  FFMA R17, R19, R26, R17 ;  /* 0x0000001a13117223 */ /* 0x000fc60000000011 */
[----:B------:R-:W4:Y:S01]  /*1950*/  LDS R21, [R28+0x220c] ;  /* 0x00220c001c157984 */ /* 0x000f220000000800 */
[----:B------:R-:W-:-:S03]  /*1960*/  FFMA R19, R19, R35, R20 ;  /* 0x0000002313137223 */ /* 0x000fc60000000014 */
[----:B------:R-:W5:Y:S04]  /*1970*/  LDS R26, [R28+0x3b8c] ;  /* 0x003b8c001c1a7984 */ /* 0x000f680000000800 */
[----:B------:R-:W5:Y:S04]  /*1980*/  LDS R35, [R28+0x264c] ;  /* 0x00264c001c237984 */ /* 0x000f680000000800 */
[----:B------:R-:W-:Y:S01]  /*1990*/  LDS R20, [R28+0x890] ;  /* 0x000890001c147984 */ /* 0x000fe20000000800 */
[C---:B0-----:R-:W-:Y:S01]  /*19a0*/  FFMA R2, R25.reuse, R34, R2 ;  /* 0x0000002219027223 */ /* 0x041fe20000000002 */
[C---:B------:R-:W-:Y:S01]  /*19b0*/  FFMA R0, R25.reuse, R33, R0 ;  /* 0x0000002119007223 */ /* 0x040fe20000000000 */
[C---:B------:R-:W-:Y:S01]  /*19c0*/  FFMA R31, R25.reuse, R32, R31 ;  /* 0x00000020191f7223 */ /* 0x040fe2000000001f */
[C---:B------:R-:W-:Y:S01]  /*19d0*/  FFMA R29, R25.reuse, R30, R29 ;  /* 0x0000001e191d7223 */ /* 0x040fe2000000001d */
[C---:B------:R-:W-:Y:S01]  /*19e0*/  FFMA R8, R25.reuse, R24, R8 ;  /* 0x0000001819087223 */ /* 0x040fe20000000008 */
[----:B------:R-:W0:Y:S01]  /*19f0*/  LDS R34, [R28+0x2a8c] ;  /* 0x002a8c001c227984 */ /* 0x000e220000000800 */
[C---:B-1----:R-:W-:Y:S01]  /*1a00*/  FFMA R5, R25.reuse, R27, R5 ;  /* 0x0000001b19057223 */ /* 0x042fe20000000005 */
[----:B--2---:R-:W-:-:S02]  /*1a10*/  FFMA R7, R25, R23, R7 ;  /* 0x0000001719077223 */ /* 0x004fc40000000007 */
[----:B------:R-:W1:Y:S01]  /*1a20*/  LDS R33, [R28+0x2ecc] ;  /* 0x002ecc001c217984 */ /* 0x000e620000000800 */
[----:B---3--:R-:W-:-:S03]  /*1a30*/  FFMA R6, R25, R22, R6 ;  /* 0x0000001619067223 */ /* 0x008fc60000000006 */
[----:B------:R-:W2:Y:S01]  /*1a40*/  LDS R32, [R28+0x330c] ;  /* 0x00330c001c207984 */ /* 0x000ea20000000800 */
[----:B----4-:R-:W-:-:S03]  /*1a50*/  FFMA R12, R25, R21, R12 ;  /* 0x00000015190c7223 */ /* 0x010fc6000000000c */
[----:B------:R-:W3:Y:S01]  /*1a60*/  LDS R30, [R28+0x374c] ;  /* 0x00374c001c1e7984 */ /* 0x000ee20000000800 */
[----:B-----5:R-:W-:-:S03]  /*1a70*/  FFMA R18, R25, R26, R18 ;  /* 0x0000001a19127223 */ /* 0x020fc60000000012 */
[----:B------:R-:W4:Y:S01]  /*1a80*/  LDS R24, [R11+0x10] ;  /* 0x000010000b187984 */ /* 0x000f220000000800 */
[----:B------:R-:W-:-:S03]  /*1a90*/  FFMA R13, R25, R35, R13 ;  /* 0x00000023190d7223 */ /* 0x000fc6000000000d */
[----:B------:R-:W5:Y:S04]  /*1aa0*/  LDS R23, [R28+0x3fcc] ;  /* 0x003fcc001c177984 */ /* 0x000f680000000800 */
[----:B------:R-:W5:Y:S04]  /*1ab0*/  LDS R22, [R28+0x10] ;  /* 0x000010001c167984 */ /* 0x000f680000000800 */
[----:B------:R-:W5:Y:S04]  /*1ac0*/  LDS R21, [R28+0x450] ;  /* 0x000450001c157984 */ /* 0x000f680000000800 */
[----:B------:R-:W5:Y:S04]  /*1ad0*/  LDS R27, [R28+0x1990] ;  /* 0x001990001c1b7984 */ /* 0x000f680000000800 */
[----:B------:R-:W5:Y:S01]  /*1ae0*/  LDS R26, [R28+0x1dd0] ;  /* 0x001dd0001c1a7984 */ /* 0x000f620000000800 */
[----:B0-----:R-:W-:-:S03]  /*1af0*/  FFMA R14, R25, R34, R14 ;  /* 0x00000022190e7223 */ /* 0x001fc6000000000e */
[----:B------:R-:W-:Y:S01]  /*1b00*/  LDS R35, [R28+0xcec] ;  /* 0x000cec001c237984 */ /* 0x000fe20000000800 */
[----:B-1----:R-:W-:-:S03]  /*1b10*/  FFMA R15, R25, R33, R15 ;  /* 0x00000021190f7223 */ /* 0x002fc6000000000f */
[----:B------:R-:W0:Y:S01]  /*1b20*/  LDS R34, [R28+0xcd0] ;  /* 0x000cd0001c227984 */ /* 0x000e220000000800 */
[----:B--2---:R-:W-:-:S03]  /*1b30*/  FFMA R16, R25, R32, R16 ;  /* 0x0000002019107223 */ /* 0x004fc60000000010 */
        /* <DEDUP_REMOVED lines=14> */
[----:B------:R-:W5:Y:S04]  /*1c20*/  LDS R19, [R28+0x3750] ;  /* 0x003750001c137984 */ /* 0x000f680000000800 */
[----:B------:R-:W5:Y:S04]  /*1c30*/  LDS R27, [R28+0x3b90] ;  /* 0x003b90001c1b7984 */ /* 0x000f680000000800 */
[----:B------:R-:W5:Y:S01]  /*1c40*/  LDS R26, [R28+0x3fd0] ;  /* 0x003fd0001c1a7984 */ /* 0x000f620000000800 */
[C---:B0-----:R-:W-:Y:S01]  /*1c50*/  FFMA R29, R24.reuse, R34, R29 ;  /* 0x00000022181d7223 */ /* 0x041fe2000000001d */
[----:B-1----:R-:W-:-:S02]  /*1c60*/  FFMA R8, R24, R33, R8 ;  /* 0x0000002118087223 */ /* 0x002fc40000000008 */
[----:B------:R-:W-:Y:S01]  /*1c70*/  LDS R34, [R28+0x14] ;  /* 0x000014001c227984 */ /* 0x000fe20000000800 */
[----:B--2---:R-:W-:-:S03]  /*1c80*/  FFMA R7, R24, R32, R7 ;  /* 0x0000002018077223 */ /* 0x004fc60000000007 */
[----:B------:R-:W-:Y:S01]  /*1c90*/  LDS R33, [R28+0x454] ;  /* 0x000454001c217984 */ /* 0x000fe20000000800 */
[----:B---3--:R-:W-:-:S03]  /*1ca0*/  FFMA R12, R24, R30, R12 ;  /* 0x0000001e180c7223 */ /* 0x008fc6000000000c */
[----:B------:R-:W-:Y:S01]  /*1cb0*/  LDS R32, [R28+0x894] ;  /* 0x000894001c207984 */ /* 0x000fe20000000800 */
[----:B----4-:R-:W-:-:S03]  /*1cc0*/  FFMA R16, R24, R20, R16 ;  /* 0x0000001418107223 */ /* 0x010fc60000000010 */
[----:B------:R-:W-:Y:S01]  /*1cd0*/  LDS R30, [R28+0xcd4] ;  /* 0x000cd4001c1e7984 */ /* 0x000fe20000000800 */
[----:B-----5:R-:W-:-:S03]  /*1ce0*/  FFMA R13, R24, R23, R13 ;  /* 0x00000017180d7223 */ /* 0x020fc6000000000d */
[----:B------:R-:W-:Y:S01]  /*1cf0*/  LDS R20, [R28+0x1994] ;  /* 0x001994001c147984 */ /* 0x000fe20000000800 */
[----:B------:R-:W-:-:S03]  /*1d00*/  FFMA R14, R24, R22, R14 ;  /* 0x00000016180e7223 */ /* 0x000fc6000000000e */
[----:B------:R-:W-:Y:S01]  /*1d10*/  LDS R23, [R28+0x1114] ;  /* 0x001114001c177984 */ /* 0x000fe20000000800 */
[----:B------:R-:W-:-:S03]  /*1d20*/  FFMA R15, R24, R21, R15 ;  /* 0x00000015180f7223 */ /* 0x000fc6000000000f */
[----:B------:R-:W-:Y:S01]  /*1d30*/  LDS R22, [R28+0x1554] ;  /* 0x001554001c167984 */ /* 0x000fe20000000800 */
[----:B------:R-:W-:-:S03]  /*1d40*/  FFMA R17, R24, R19, R17 ;  /* 0x0000001318117223 */ /* 0x000fc60000000011 */
[----:B------:R-:W0:Y:S01]  /*1d50*/  LDS R21, [R11+0x14] ;  /* 0x000014000b157984 */ /* 0x000e220000000800 */
[----:B------:R-:W-:-:S03]  /*1d60*/  FFMA R18, R24, R27, R18 ;  /* 0x0000001b18127223 */ /* 0x000fc60000000012 */
[----:B------:R-:W1:Y:S01]  /*1d70*/  LDS R19, [R28+0x1dd4] ;  /* 0x001dd4001c137984 */ /* 0x000e620000000800 */
[----:B------:R-:W-:-:S03]  /*1d80*/  FFMA R24, R24, R26, R25 ;  /* 0x0000001a18187223 */ /* 0x000fc60000000019 */
[----:B------:R-:W2:Y:S04]  /*1d90*/  LDS R27, [R28+0x2214] ;  /* 0x002214001c1b7984 */ /* 0x000ea80000000800 */
[----:B------:R-:W3:Y:S04]  /*1da0*/  LDS R26, [R28+0x2654] ;  /* 0x002654001c1a7984 */ /* 0x000ee80000000800 */
[----:B------:R-:W4:Y:S01]  /*1db0*/  LDS R25, [R28+0x2a94] ;  /* 0x002a94001c197984 */ /* 0x000f220000000800 */
[C---:B0-----:R-:W-:Y:S01]  /*1dc0*/  FFMA R2, R21.reuse, R34, R2 ;  /* 0x0000002215027223 */ /* 0x041fe20000000002 */
[C---:B------:R-:W-:Y:S01]  /*1dd0*/  FFMA R0, R21.reuse, R33, R0 ;  /* 0x0000002115007223 */ /* 0x040fe20000000000 */
[C---:B------:R-:W-:Y:S01]  /*1de0*/  FFMA R31, R21.reuse, R32, R31 ;  /* 0x00000020151f7223 */ /* 0x040fe2000000001f */
[C---:B------:R-:W-:Y:S01]  /*1df0*/  FFMA R29, R21.reuse, R30, R29 ;  /* 0x0000001e151d7223 */ /* 0x040fe2000000001d */
[C---:B------:R-:W-:Y:S01]  /*1e00*/  FFMA R8, R21.reuse, R23, R8 ;  /* 0x0000001715087223 */ /* 0x040fe20000000008 */
[C---:B------:R-:W-:Y:S01]  /*1e10*/  FFMA R7, R21.reuse, R22, R7 ;  /* 0x0000001615077223 */ /* 0x040fe20000000007 */
[C---:B------:R-:W-:Y:S01]  /*1e20*/  FFMA R6, R21.reuse, R20, R6 ;  /* 0x0000001415067223 */ /* 0x040fe20000000006 */
[C---:B-1----:R-:W-:Y:S01]  /*1e30*/  FFMA R5, R21.reuse, R19, R5 ;  /* 0x0000001315057223 */ /* 0x042fe20000000005 */
[C---:B--2---:R-:W-:Y:S01]  /*1e40*/  FFMA R12, R21.reuse, R27, R12 ;  /* 0x0000001b150c7223 */ /* 0x044fe2000000000c */
[----:B------:R-:W-:Y:S01]  /*1e50*/  LDS R32, [R11+0x18] ;  /* 0x000018000b207984 */ /* 0x000fe20000000800 */
[----:B---3--:R-:W-:-:S03]  /*1e60*/  FFMA R13, R21, R26, R13 ;  /* 0x0000001a150d7223 */ /* 0x008fc6000000000d */
[----:B------:R-:W0:Y:S01]  /*1e70*/  LDS R34, [R28+0x2ed4] ;  /* 0x002ed4001c227984 */ /* 0x000e220000000800 */
[----:B----4-:R-:W-:-:S03]  /*1e80*/  FFMA R14, R21, R25, R14 ;  /* 0x00000019150e7223 */ /* 0x010fc6000000000e */
        /* <DEDUP_REMOVED lines=20> */
[----:B------:R-:W5:Y:S01]  /*1fd0*/  LDS R21, [R28+0x2a98] ;  /* 0x002a98001c157984 */ /* 0x000f620000000800 */
        /* <DEDUP_REMOVED lines=8> */
[----:B------:R-:W5:Y:S01]  /*2060*/  LDS R25, [R28+0x3fd8] ;  /* 0x003fd8001c197984 */ /* 0x000f620000000800 */
[C---:B0-----:R-:W-:Y:S01]  /*2070*/  FFMA R7, R32.reuse, R34, R7 ;  /* 0x0000002220077223 */ /* 0x041fe20000000007 */
[C---:B-1----:R-:W-:Y:S02]  /*2080*/  FFMA R6, R32.reuse, R33, R6 ;  /* 0x0000002120067223 */ /* 0x042fe40000000006 */
        /* <DEDUP_REMOVED lines=10> */
[----:B------:R-:W0:Y:S01]  /*2130*/  LDS R21, [R11+0x1c] ;  /* 0x00001c000b157984 */ /* 0x000e220000000800 */
[----:B------:R-:W-:-:S03]  /*2140*/  FFMA R16, R32, R19, R16 ;  /* 0x0000001320107223 */ /* 0x000fc60000000010 */
[----:B------:R-:W1:Y:S01]  /*2150*/  LDS R20, [R28+0x155c] ;  /* 0x00155c001c147984 */ /* 0x000e620000000800 */
[----:B------:R-:W-:-:S03]  /*2160*/  FFMA R17, R32, R27, R17 ;  /* 0x0000001b20117223 */ /* 0x000fc60000000011 */
[----:B------:R-:W2:Y:S01]  /*2170*/  LDS R19, [R28+0x199c] ;  /* 0x00199c001c137984 */ /* 0x000ea20000000800 */
[----:B------:R-:W-:-:S03]  /*2180*/  FFMA R18, R32, R26, R18 ;  /* 0x0000001a20127223 */ /* 0x000fc60000000012 */
[----:B------:R-:W3:Y:S01]  /*2190*/  LDS R27, [R28+0x1ddc] ;  /* 0x001ddc001c1b7984 */ /* 0x000ee20000000800 */
[----:B------:R-:W-:-:S03]  /*21a0*/  FFMA R32, R32, R25, R24 ;  /* 0x0000001920207223 */ /* 0x000fc60000000018 */
[----:B------:R-:W4:Y:S04]  /*21b0*/  LDS R26, [R28+0x221c] ;  /* 0x00221c001c1a7984 */ /* 0x000f280000000800 */
[----:B------:R-:W5:Y:S04]  /*21c0*/  LDS R25, [R28+0x265c] ;  /* 0x00265c001c197984 */ /* 0x000f680000000800 */
[----:B------:R-:W5:Y:S01]  /*21d0*/  LDS R24, [R28+0x2a9c] ;  /* 0x002a9c001c187984 */ /* 0x000f620000000800 */
[C---:B0-----:R-:W-:Y:S01]  /*21e0*/  FFMA R2, R21.reuse, R34, R2 ;  /* 0x0000002215027223 */ /* 0x041fe20000000002 */
[C---:B------:R-:W-:Y:S01]  /*21f0*/  FFMA R0, R21.reuse, R33, R0 ;  /* 0x0000002115007223 */ /* 0x040fe20000000000 */
[C---:B------:R-:W-:Y:S01]  /*2200*/  FFMA R31, R21.reuse, R30, R31 ;  /* 0x0000001e151f7223 */ /* 0x040fe2000000001f */
[C---:B------:R-:W-:Y:S01]  /*2210*/  FFMA R29, R21.reuse, R23, R29 ;  /* 0x00000017151d7223 */ /* 0x040fe2000000001d */
[C---:B------:R-:W-:Y:S01]  /*2220*/  FFMA R8, R21.reuse, R22, R8 ;  /* 0x0000001615087223 */ /* 0x040fe20000000008 */
[C---:B-1----:R-:W-:Y:S01]  /*2230*/  FFMA R7, R21.reuse, R20, R7 ;  /* 0x0000001415077223 */ /* 0x042fe20000000007 */
[----:B------:R-:W0:Y:S01]  /*2240*/  LDS R34, [R28+0x2edc] ;  /* 0x002edc001c227984 */ /* 0x000e220000000800 */
[----:B--2---:R-:W-:-:S03]  /*2250*/  FFMA R6, R21, R19, R6 ;  /* 0x0000001315067223 */ /* 0x004fc60000000006 */
[----:B------:R-:W-:Y:S01]  /*2260*/  LDS R20, [R11+0x20] ;  /* 0x000020000b147984 */ /* 0x000fe20000000800 */
[----:B---3--:R-:W-:-:S03]  /*2270*/  FFMA R5, R21, R27, R5 ;  /* 0x0000001b15057223 */ /* 0x008fc60000000005 */
[----:B------:R-:W1:Y:S01]  /*2280*/  LDS R33, [R28+0x331c] ;  /* 0x00331c001c217984 */ /* 0x000e620000000800 */
[----:B----4-:R-:W-:-:S03]  /*2290*/  FFMA R12, R21, R26, R12 ;  /* 0x0000001a150c7223 */ /* 0x010fc6000000000c */
[----:B------:R-:W2:Y:S01]  /*22a0*/  LDS R30, [R28+0x375c] ;  /* 0x00375c001c1e7984 */ /* 0x000ea20000000800 */
[----:B-----5:R-:W-:-:S03]  /*22b0*/  FFMA R13, R21, R25, R13 ;  /* 0x00000019150d7223 */ /* 0x020fc6000000000d */
[----:B------:R-:W3:Y:S01]  /*22c0*/  LDS R23, [R28+0x3b9c] ;  /* 0x003b9c001c177984 */ /* 0x000ee20000000800 */
[----:B------:R-:W-:-:S03]  /*22d0*/  FFMA R14, R21, R24, R14 ;  /* 0x00000018150e7223 */ /* 0x000fc6000000000e */
        /* <DEDUP_REMOVED lines=29> */
[----:B------:R-:W-:Y:S01]  /*24b0*/  LDS R34, [R28+0xce4] ;  /* 0x000ce4001c227984 */ /* 0x000fe20000000800 */
[----:B--2---:R-:W-:-:S03]  /*24c0*/  FFMA R15, R20, R30, R15 ;  /* 0x0000001e140f7223 */ /* 0x004fc6000000000f */
[----:B------:R-:W-:Y:S01]  /*24d0*/  LDS R33, [R28+0x1124] ;  /* 0x001124001c217984 */ /* 0x000fe20000000800 */
[----:B---3--:R-:W-:-:S03]  /*24e0*/  FFMA R6, R20, R23, R6 ;  /* 0x0000001714067223 */ /* 0x008fc60000000006 */
[----:B------:R-:W-:Y:S01]  /*24f0*/  LDS R30, [R28+0x1564] ;  /* 0x001564001c1e7984 */ /* 0x000fe20000000800 */
[----:B----4-:R-:W-:-:S03]  /*2500*/  FFMA R5, R20, R22, R5 ;  /* 0x0000001614057223 */ /* 0x010fc60000000005 */
        /* <DEDUP_REMOVED lines=8> */
[----:B------:R-:W5:Y:S01]  /*2590*/  LDS R27, [R28+0x19a4] ;  /* 0x0019a4001c1b7984 */ /* 0x000f620000000800 */
[----:B------:R-:W-:-:S03]  /*25a0*/  FFMA R18, R20, R25, R18 ;  /* 0x0000001914127223 */ /* 0x000fc60000000012 */
[----:B------:R-:W5:Y:S01]  /*25b0*/  LDS R26, [R28+0x1de4] ;  /* 0x001de4001c1a7984 */ /* 0x000f620000000800 */
[----:B0-----:R-:W-:-:S03]  /*25c0*/  FFMA R32, R20, R24, R32 ;  /* 0x0000001814207223 */ /* 0x001fc60000000020 */
[----:B------:R-:W0:Y:S04]  /*25d0*/  LDS R25, [R28+0x2224] ;  /* 0x002224001c197984 */ /* 0x000e280000000800 */
[----:B------:R-:W0:Y:S04]  /*25e0*/  LDS R20, [R28+0x2aa4] ;  /* 0x002aa4001c147984 */ /* 0x000e280000000800 */
[----:B------:R-:W0:Y:S01]  /*25f0*/  LDS R24, [R28+0x2664] ;  /* 0x002664001c187984 */ /* 0x000e220000000800 */
[C---:B-1----:R-:W-:Y:S01]  /*2600*/  FFMA R29, R23.reuse, R34, R29 ;  /* 0x00000022171d7223 */ /* 0x042fe2000000001d */
[----:B------:R-:W-:-:S02]  /*2610*/  FFMA R8, R23, R33, R8 ;  /* 0x0000002117087223 */ /* 0x000fc40000000008 */
[----:B------:R-:W1:Y:S01]  /*2620*/  LDS R34, [R28+0x3ba4] ;  /* 0x003ba4001c227984 */ /* 0x000e620000000800 */
[C---:B------:R-:W-:Y:S01]  /*2630*/  FFMA R7, R23.reuse, R30, R7 ;  /* 0x0000001e17077223 */ /* 0x040fe20000000007 */
[C---:B--2---:R-:W-:Y:S02]  /*2640*/  FFMA R2, R23.reuse, R22, R2 ;  /* 0x0000001617027223 */ /* 0x044fe40000000002 */
        /* <DEDUP_REMOVED lines=8> */
[----:B------:R-:W-:Y:S01]  /*26d0*/  LDS R30, [R28+0x28] ;  /* 0x000028001c1e7984 */ /* 0x000fe20000000800 */
[----:B0-----:R-:W-:-:S03]  /*26e0*/  FFMA R12, R23, R25, R12 ;  /* 0x00000019170c7223 */ /* 0x001fc6000000000c */
[----:B------:R-:W-:Y:S01]  /*26f0*/  LDS R25, [R28+0xce8] ;  /* 0x000ce8001c197984 */ /* 0x000fe20000000800 */
[----:B------:R-:W-:-:S03]  /*2700*/  FFMA R14, R23, R20, R14 ;  /* 0x00000014170e7223 */ /* 0x000fc6000000000e */
[----:B------:R-:W0:Y:S01]  /*2710*/  LDS R20, [R11+0x28] ;  /* 0x000028000b147984 */ /* 0x000e220000000800 */
[----:B------:R-:W-:-:S03]  /*2720*/  FFMA R13, R23, R24, R13 ;  /* 0x00000018170d7223 */ /* 0x000fc6000000000d */
[----:B------:R-:W0:Y:S04]  /*2730*/  LDS R27, [R28+0x468] ;  /* 0x000468001c1b7984 */ /* 0x000e280000000800 */
[----:B------:R-:W0:Y:S04]  /*2740*/  LDS R26, [R28+0x8a8] ;  /* 0x0008a8001c1a7984 */ /* 0x000e280000000800 */
        /* <DEDUP_REMOVED lines=9> */
[----:B------:R-:W4:Y:S04]  /*27e0*/  LDS R19, [R28+0x1de8] ;  /* 0x001de8001c137984 */ /* 0x000f280000000800 */
[----:B------:R-:W5:Y:S04]  /*27f0*/  LDS R32, [R28+0x2aa8] ;  /* 0x002aa8001c207984 */ /* 0x000f680000000800 */
[----:B------:R-:W5:Y:S01]  /*2800*/  LDS R33, [R28+0x2668] ;  /* 0x002668001c217984 */ /* 0x000f620000000800 */
[C---:B0-----:R-:W-:Y:S01]  /*2810*/  FFMA R29, R20.reuse, R25, R29 ;  /* 0x00000019141d7223 */ /* 0x041fe2000000001d */
[----:B------:R-:W-:-:S02]  /*2820*/  FFMA R2, R20, R30, R2 ;  /* 0x0000001e14027223 */ /* 0x000fc40000000002 */
[----:B------:R-:W0:Y:S01]  /*2830*/  LDS R25, [R28+0x3ba8] ;  /* 0x003ba8001c197984 */ /* 0x000e220000000800 */
[----:B------:R-:W-:-:S03]  /*2840*/  FFMA R0, R20, R27, R0 ;  /* 0x0000001b14007223 */ /* 0x000fc60000000000 */
[----:B------:R-:W0:Y:S01]  /*2850*/  LDS R30, [R28+0x2ee8] ;  /* 0x002ee8001c1e7984 */ /* 0x000e220000000800 */
[----:B------:R-:W-:-:S03]  /*2860*/  FFMA R31, R20, R26, R31 ;  /* 0x0000001a141f7223 */ /* 0x000fc6000000001f */
[----:B------:R-:W0:Y:S01]  /*2870*/  LDS R27, [R28+0x3328] ;  /* 0x003328001c1b7984 */ /* 0x000e220000000800 */
[----:B------:R-:W-:-:S03]  /*2880*/  FFMA R8, R20, R24, R8 ;  /* 0x0000001814087223 */ /* 0x000fc60000000008 */
[----:B------:R-:W0:Y:S01]  /*2890*/  LDS R26, [R28+0x3768] ;  /* 0x003768001c1a7984 */ /* 0x000e220000000800 */
[----:B-1----:R-:W-:-:S03]  /*28a0*/  FFMA R12, R20, R34, R12 ;  /* 0x00000022140c7223 */ /* 0x002fc6000000000c */
[----:B------:R-:W1:Y:S01]  /*28b0*/  LDS R24, [R28+0x3fe8] ;  /* 0x003fe8001c187984 */ /* 0x000e620000000800 */
[----:B--2---:R-:W-:-:S03]  /*28c0*/  FFMA R7, R20, R22, R7 ;  /* 0x0000001614077223 */ /* 0x004fc60000000007 */
[----:B------:R-:W-:Y:S01]  /*28d0*/  LDS R34, [R28+0x112c] ;  /* 0x00112c001c227984 */ /* 0x000fe20000000800 */
[----:B---3--:R-:W-:-:S03]  /*28e0*/  FFMA R6, R20, R21, R6 ;  /* 0x0000001514067223 */ /* 0x008fc60000000006 */
[----:B------:R-:W-:Y:S01]  /*28f0*/  LDS R22, [R28+0x2c] ;  /* 0x00002c001c167984 */ /* 0x000fe20000000800 */
[----:B----4-:R-:W-:-:S03]  /*2900*/  FFMA R5, R20, R19, R5 ;  /* 0x0000001314057223 */ /* 0x010fc60000000005 */
[----:B------:R-:W-:Y:S01]  /*2910*/  LDS R21, [R28+0x46c] ;  /* 0x00046c001c157984 */ /* 0x000fe20000000800 */
[----:B-----5:R-:W-:-:S03]  /*2920*/  FFMA R14, R20, R32, R14 ;  /* 0x00000020140e7223 */ /* 0x020fc6000000000e */
[----:B------:R-:W2:Y:S01]  /*2930*/  LDS R19, [R11+0x2c] ;  /* 0x00002c000b137984 */ /* 0x000ea20000000800 */
[----:B------:R-:W-:-:S03]  /*2940*/  FFMA R13, R20, R33, R13 ;  /* 0x00000021140d7223 */ /* 0x000fc6000000000d */
[----:B------:R-:W3:Y:S01]  /*2950*/  LDS R32, [R28+0x19ac] ;  /* 0x0019ac001c207984 */ /* 0x000ee20000000800 */
[----:B0-----:R-:W-:-:S03]  /*2960*/  FFMA R18, R20, R25, R18 ;  /* 0x0000001914127223 */ /* 0x001fc60000000012 */
[----:B------:R-:W0:Y:S01]  /*2970*/  LDS R33, [R28+0x156c] ;  /* 0x00156c001c217984 */ /* 0x000e220000000800 */
[----:B------:R-:W-:-:S03]  /*2980*/  FFMA R15, R20, R30, R15 ;  /* 0x0000001e140f7223 */ /* 0x000fc6000000000f */
[----:B------:R-:W4:Y:S01]  /*2990*/  LDS R25, [R28+0x2aac] ;  /* 0x002aac001c197984 */ /* 0x000f220000000800 */
[----:B------:R-:W-:-:S03]  /*29a0*/  FFMA R16, R20, R27, R16 ;  /* 0x0000001b14107223 */ /* 0x000fc60000000010 */
[----:B------:R-:W5:Y:S01]  /*29b0*/  LDS R30, [R28+0x1dec] ;  /* 0x001dec001c1e7984 */ /* 0x000f620000000800 */
[----:B------:R-:W-:-:S03]  /*29c0*/  FFMA R17, R20, R26, R17 ;  /* 0x0000001a14117223 */ /* 0x000fc60000000011 */
[----:B------:R-:W5:Y:S01]  /*29d0*/  LDS R27, [R28+0x222c] ;  /* 0x00222c001c1b7984 */ /* 0x000f620000000800 */
[----:B-1----:R-:W-:-:S03]  /*29e0*/  FFMA R20, R20, R24, R23 ;  /* 0x0000001814147223 */ /* 0x002fc60000000017 */
[----:B------:R-:W1:Y:S04]  /*29f0*/  LDS R26, [R28+0x266c] ;  /* 0x00266c001c1a7984 */ /* 0x000e680000000800 */
[----:B------:R-:W1:Y:S04]  /*2a00*/  LDS R24, [R28+0x2eec] ;  /* 0x002eec001c187984 */ /* 0x000e680000000800 */
[----:B------:R-:W1:Y:S01]  /*2a10*/  LDS R23, [R28+0x332c] ;  /* 0x00332c001c177984 */ /* 0x000e620000000800 */
[C---:B--2---:R-:W-:Y:S01]  /*2a20*/  FFMA R0, R19.reuse, R21, R0 ;  /* 0x0000001513007223 */ /* 0x044fe20000000000 */
[----:B------:R-:W-:-:S02]  /*2a30*/  FFMA R8, R19, R34, R8 ;  /* 0x0000002213087223 */ /* 0x000fc40000000008 */
[----:B------:R-:W-:Y:S01]  /*2a40*/  LDS R21, [R11+0x30] ;  /* 0x000030000b157984 */ /* 0x000fe20000000800 */
[C---:B------:R-:W-:Y:S01]  /*2a50*/  FFMA R2, R19.reuse, R22, R2 ;  /* 0x0000001613027223 */ /* 0x040fe20000000002 */
[C---:B---3--:R-:W-:Y:S01]  /*2a60*/  FFMA R6, R19.reuse, R32, R6 ;  /* 0x0000002013067223 */ /* 0x048fe20000000006 */
[C---:B------:R-:W-:Y:S01]  /*2a70*/  FFMA R31, R19.reuse, R36, R31 ;  /* 0x00000024131f7223 */ /* 0x040fe2000000001f */
[----:B------:R-:W2:Y:S01]  /*2a80*/  LDS R34, [R28+0x376c] ;  /* 0x00376c001c227984 */ /* 0x000ea20000000800 */
[C---:B------:R-:W-:Y:S01]  /*2a90*/  FFMA R29, R19.reuse, R35, R29 ;  /* 0x00000023131d7223 */ /* 0x040fe2000000001d */
[C---:B0-----:R-:W-:Y:S02]  /*2aa0*/  FFMA R7, R19.reuse, R33, R7 ;  /* 0x0000002113077223 */ /* 0x041fe40000000007 */
[----:B------:R-:W-:Y:S01]  /*2ab0*/  LDS R32, [R28+0x3fec] ;  /* 0x003fec001c207984 */ /* 0x000fe20000000800 */
[----:B----4-:R-:W-:-:S03]  /*2ac0*/  FFMA R14, R19, R25, R14 ;  /* 0x00000019130e7223 */ /* 0x010fc6000000000e */
[----:B------:R-:W0:Y:S01]  /*2ad0*/  LDS R33, [R28+0x3bac] ;  /* 0x003bac001c217984 */ /* 0x000e220000000800 */
[----:B-----5:R-:W-:-:S03]  /*2ae0*/  FFMA R5, R19, R30, R5 ;  /* 0x0000001e13057223 */ /* 0x020fc60000000005 */
[----:B------:R-:W3:Y:S01]  /*2af0*/  LDS R25, [R28+0x470] ;  /* 0x000470001c197984 */ /* 0x000ee20000000800 */
[----:B------:R-:W-:-:S03]  /*2b00*/  FFMA R12, R19, R27, R12 ;  /* 0x0000001b130c7223 */ /* 0x000fc6000000000c */
[----:B------:R-:W4:Y:S01]  /*2b10*/  LDS R30, [R28+0x30] ;  /* 0x000030001c1e7984 */ /* 0x000f220000000800 */
[----:B-1----:R-:W-:-:S03]  /*2b20*/  FFMA R13, R19, R26, R13 ;  /* 0x0000001a130d7223 */ /* 0x002fc6000000000d */
[----:B------:R-:W1:Y:S01]  /*2b30*/  LDS R22, [R28+0x8b0] ;  /* 0x0008b0001c167984 */ /* 0x000e620000000800 */
[----:B------:R-:W-:-:S03]  /*2b40*/  FFMA R15, R19, R24, R15 ;  /* 0x00000018130f7223 */ /* 0x000fc6000000000f */
[----:B------:R-:W5:Y:S01]  /*2b50*/  LDS R27, [R28+0xcf0] ;  /* 0x000cf0001c1b7984 */ /* 0x000f620000000800 */
[----:B------:R-:W-:-:S03]  /*2b60*/  FFMA R16, R19, R23, R16 ;  /* 0x0000001713107223 */ /* 0x000fc60000000010 */
[----:B------:R-:W5:Y:S04]  /*2b70*/  LDS R26, [R28+0x1130] ;  /* 0x001130001c1a7984 */ /* 0x000f680000000800 */
[----:B------:R-:W5:Y:S04]  /*2b80*/  LDS R24, [R28+0x1570] ;  /* 0x001570001c187984 */ /* 0x000f680000000800 */
[----:B------:R-:W5:Y:S01]  /*2b90*/  LDS R23, [R28+0x19b0] ;  /* 0x0019b0001c177984 */ /* 0x000f620000000800 */
[----:B--2---:R-:W-:-:S03]  /*2ba0*/  FFMA R17, R19, R34, R17 ;  /* 0x0000002213117223 */ /* 0x004fc60000000011 */
[----:B------:R-:W-:Y:S04]  /*2bb0*/  LDS R35, [R28+0x2238] ;  /* 0x002238001c237984 */ /* 0x000fe80000000800 */
[----:B------:R-:W2:Y:S01]  /*2bc0*/  LDS R34, [R28+0x1df0] ;  /* 0x001df0001c227984 */ /* 0x000ea20000000800 */
[C---:B0-----:R-:W-:Y:S01]  /*2bd0*/  FFMA R18, R19.reuse, R33, R18 ;  /* 0x0000002113127223 */ /* 0x041fe20000000012 */
[----:B------:R-:W-:Y:S02]  /*2be0*/  FFMA R19, R19, R32, R20 ;  /* 0x0000002013137223 */ /* 0x000fe40000000014 */
[----:B------:R-:W0:Y:S01]  /*2bf0*/  LDS R33, [R28+0x2ab0] ;  /* 0x002ab0001c217984 */ /* 0x000e220000000800 */
[----:B---3--:R-:W-:-:S03]  /*2c00*/  FFMA R0, R21, R25, R0 ;  /* 0x0000001915007223 */ /* 0x008fc60000000000 */
[----:B------:R-:W3:Y:S01]  /*2c10*/  LDS R25, [R28+0x2230] ;  /* 0x002230001c197984 */ /* 0x000ee20000000800 */
[----:B----4-:R-:W-:-:S03]  /*2c20*/  FFMA R2, R21, R30, R2 ;  /* 0x0000001e15027223 */ /* 0x010fc60000000002 */
[----:B------:R-:W4:Y:S01]  /*2c30*/  LDS R32, [R28+0x2ef0] ;  /* 0x002ef0001c207984 */ /* 0x000f220000000800 */
[----:B-1----:R-:W-:-:S03]  /*2c40*/  FFMA R31, R21, R22, R31 ;  /* 0x00000016151f7223 */ /* 0x002fc6000000001f */
[----:B------:R-:W1:Y:S01]  /*2c50*/  LDS R22, [R28+0x2670] ;  /* 0x002670001c167984 */ /* 0x000e620000000800 */
[----:B-----5:R-:W-:-:S03]  /*2c60*/  FFMA R29, R21, R27, R29 ;  /* 0x0000001b151d7223 */ /* 0x020fc6000000001d */
[----:B------:R-:W5:Y:S01]  /*2c70*/  LDS R30, [R28+0x3330] ;  /* 0x003330001c1e7984 */ /* 0x000f620000000800 */
[----:B------:R-:W-:-:S03]  /*2c80*/  FFMA R8, R21, R26, R8 ;  /* 0x0000001a15087223 */ /* 0x000fc60000000008 */
[----:B------:R-:W5:Y:S01]  /*2c90*/  LDS R27, [R28+0x3770] ;  /* 0x003770001c1b7984 */ /* 0x000f620000000800 */
[----:B------:R-:W-:-:S03]  /*2ca0*/  FFMA R7, R21, R24, R7 ;  /* 0x0000001815077223 */ /* 0x000fc60000000007 */
[----:B------:R-:W5:Y:S01]  /*2cb0*/  LDS R26, [R28+0x3bb0] ;  /* 0x003bb0001c1a7984 */ /* 0x000f620000000800 */
[----:B------:R-:W-:-:S03]  /*2cc0*/  FFMA R6, R21, R23, R6 ;  /* 0x0000001715067223 */ /* 0x000fc60000000006 */
[----:B------:R-:W5:Y:S04]  /*2cd0*/  LDS R24, [R28+0x3ff0] ;  /* 0x003ff0001c187984 */ /* 0x000f680000000800 */
[----:B------:R-:W-:Y:S01]  /*2ce0*/  LDS R20, [R11+0x34] ;  /* 0x000034000b147984 */ /* 0x000fe20000000800 */
[----:B--2---:R-:W-:-:S03]  /*2cf0*/  FFMA R5, R21, R34, R5 ;  /* 0x0000002215057223 */ /* 0x004fc60000000005 */
[----:B------:R-:W2:Y:S01]  /*2d00*/  LDS R23, [R28+0x34] ;  /* 0x000034001c177984 */ /* 0x000ea20000000800 */
[----:B0-----:R-:W-:-:S03]  /*2d10*/  FFMA R14, R21, R33, R14 ;  /* 0x00000021150e7223 */ /* 0x001fc6000000000e */
        /* <DEDUP_REMOVED lines=16> */
[----:B--2---:R-:W-:-:S03]  /*2e20*/  FFMA R2, R20, R23, R2 ;  /* 0x0000001714027223 */ /* 0x004fc60000000002 */
[----:B------:R-:W2:Y:S04]  /*2e30*/  LDS R19, [R28+0x2ef4] ;  /* 0x002ef4001c137984 */ /* 0x000ea80000000800 */
[----:B------:R-:W2:Y:S01]  /*2e40*/  LDS R23, [R28+0x2ab4] ;  /* 0x002ab4001c177984 */ /* 0x000ea20000000800 */
[C---:B0-----:R-:W-:Y:S01]  /*2e50*/  FFMA R29, R20.reuse, R34, R29 ;  /* 0x00000022141d7223 */ /* 0x041fe2000000001d */
[C---:B---3--:R-:W-:Y:S02]  /*2e60*/  FFMA R8, R20.reuse, R33, R8 ;  /* 0x0000002114087223 */ /* 0x048fe40000000008 */
[----:B------:R-:W0:Y:S01]  /*2e70*/  LDS R34, [R28+0x3bb4] ;  /* 0x003bb4001c227984 */ /* 0x000e220000000800 */
[----:B----4-:R-:W-:-:S03]  /*2e80*/  FFMA R0, R20, R25, R0 ;  /* 0x0000001914007223 */ /* 0x010fc60000000000 */
[----:B------:R-:W-:Y:S01]  /*2e90*/  LDS R33, [R28+0x3ff4] ;  /* 0x003ff4001c217984 */ /* 0x000fe20000000800 */
[----:B-1----:R-:W-:-:S03]  /*2ea0*/  FFMA R7, R20, R32, R7 ;  /* 0x0000002014077223 */ /* 0x002fc60000000007 */
[----:B------:R-:W1:Y:S01]  /*2eb0*/  LDS R25, [R28+0x3334] ;  /* 0x003334001c197984 */ /* 0x000e620000000800 */
[----:B-----5:R-:W-:-:S03]  /*2ec0*/  FFMA R31, R20, R22, R31 ;  /* 0x00000016141f7223 */ /* 0x020fc6000000001f */
[----:B------:R-:W-:Y:S01]  /*2ed0*/  LDS R32, [R28+0x38] ;  /* 0x000038001c207984 */ /* 0x000fe20000000800 */
[----:B------:R-:W-:-:S03]  /*2ee0*/  FFMA R6, R20, R30, R6 ;  /* 0x0000001e14067223 */ /* 0x000fc60000000006 */
[----:B------:R-:W3:Y:S01]  /*2ef0*/  LDS R22, [R28+0x3774] ;  /* 0x003774001c167984 */ /* 0x000ee20000000800 */
[----:B------:R-:W-:-:S03]  /*2f00*/  FFMA R5, R20, R27, R5 ;  /* 0x0000001b14057223 */ /* 0x000fc60000000005 */
[----:B------:R-:W-:Y:S01]  /*2f10*/  LDS R30, [R28+0x478] ;  /* 0x000478001c1e7984 */ /* 0x000fe20000000800 */
[----:B------:R-:W-:-:S03]  /*2f20*/  FFMA R12, R20, R26, R12 ;  /* 0x0000001a140c7223 */ /* 0x000fc6000000000c */
[----:B------:R-:W-:Y:S01]  /*2f30*/  LDS R27, [R28+0x8b8] ;  /* 0x0008b8001c1b7984 */ /* 0x000fe20000000800 */
[----:B------:R-:W-:-:S03]  /*2f40*/  FFMA R13, R20, R24, R13 ;  /* 0x00000018140d7223 */ /* 0x000fc6000000000d */
[----:B------:R-:W-:Y:S01]  /*2f50*/  LDS R26, [R28+0xcf8] ;  /* 0x000cf8001c1a7984 */ /* 0x000fe20000000800 */
[----:B--2---:R-:W-:-:S03]  /*2f60*/  FFMA R15, R20, R19, R15 ;  /* 0x00000013140f7223 */ /* 0x004fc6000000000f */
[----:B------:R-:W-:Y:S01]  /*2f70*/  LDS R24, [R28+0x1138] ;  /* 0x001138001c187984 */ /* 0x000fe20000000800 */
[----:B------:R-:W-:-:S03]  /*2f80*/  FFMA R14, R20, R23, R14 ;  /* 0x00000017140e7223 */ /* 0x000fc6000000000e */
[----:B------:R-:W2:Y:S04]  /*2f90*/  LDS R19, [R11+0x38] ;  /* 0x000038000b137984 */ /* 0x000ea80000000800 */
[----:B------:R-:W4:Y:S01]  /*2fa0*/  LDS R23, [R28+0x1578] ;  /* 0x001578001c177984 */ /* 0x000f220000000800 */
[----:B0-----:R-:W-:-:S03]  /*2fb0*/  FFMA R18, R20, R34, R18 ;  /* 0x0000002214127223 */ /* 0x001fc60000000012 */
[----:B------:R-:W0:Y:S01]  /*2fc0*/  LDS R34, [R28+0x2678] ;  /* 0x002678001c227984 */ /* 0x000e220000000800 */
[----:B-1----:R-:W-:-:S03]  /*2fd0*/  FFMA R16, R20, R25, R16 ;  /* 0x0000001914107223 */ /* 0x002fc60000000010 */
[----:B------:R-:W-:Y:S04]  /*2fe0*/  LDS R11, [R11+0x3c] ;  /* 0x00003c000b0b7984 */ /* 0x000fe80000000800 */
[----:B------:R-:W1:Y:S01]  /*2ff0*/  LDS R25, [R28+0x19b8] ;  /* 0x0019b8001c197984 */ /* 0x000e620000000800 */
[C---:B---3--:R-:W-:Y:S01]  /*3000*/  FFMA R17, R20.reuse, R22, R17 ;  /* 0x0000001614117223 */ /* 0x048fe20000000011 */
[----:B------:R-:W-:Y:S02]  /*3010*/  FFMA R20, R20, R33, R21 ;  /* 0x0000002114147223 */ /* 0x000fe40000000015 */
[----:B------:R-:W3:Y:S04]  /*3020*/  LDS R22, [R28+0x1df8] ;  /* 0x001df8001c167984 */ /* 0x000ee80000000800 */
[----:B------:R-:W5:Y:S04]  /*3030*/  LDS R33, [R28+0x2ab8] ;  /* 0x002ab8001c217984 */ /* 0x000f680000000800 */
[----:B------:R-:W5:Y:S01]  /*3040*/  LDS R21, [R28+0x3c] ;  /* 0x00003c001c157984 */ /* 0x000f620000000800 */
[C---:B--2---:R-:W-:Y:S01]  /*3050*/  FFMA R0, R19.reuse, R30, R0 ;  /* 0x0000001e13007223 */ /* 0x044fe20000000000 */
[C---:B------:R-:W-:Y:S01]  /*3060*/  FFMA R31, R19.reuse, R27, R31 ;  /* 0x0000001b131f7223 */ /* 0x040fe2000000001f */
[C---:B------:R-:W-:Y:S01]  /*3070*/  FFMA R29, R19.reuse, R26, R29 ;  /* 0x0000001a131d7223 */ /* 0x040fe2000000001d */
[C---:B------:R-:W-:Y:S01]  /*3080*/  FFMA R8, R19.reuse, R24, R8 ;  /* 0x0000001813087223 */ /* 0x040fe20000000008 */
[C---:B------:R-:W-:Y:S01]  /*3090*/  FFMA R2, R19.reuse, R32, R2 ;  /* 0x0000002013027223 */ /* 0x040fe20000000002 */
[C---:B----4-:R-:W-:Y:S01]  /*30a0*/  FFMA R7, R19.reuse, R23, R7 ;  /* 0x0000001713077223 */ /* 0x050fe20000000007 */
[----:B------:R-:W2:Y:S01]  /*30b0*/  LDS R30, [R28+0x2ef8] ;  /* 0x002ef8001c1e7984 */ /* 0x000ea20000000800 */
[C---:B------:R-:W-:Y:S01]  /*30c0*/  FFMA R12, R19.reuse, R35, R12 ;  /* 0x00000023130c7223 */ /* 0x040fe2000000000c */
[----:B0-----:R-:W-:-:S02]  /*30d0*/  FFMA R13, R19, R34, R13 ;  /* 0x00000022130d7223 */ /* 0x001fc4000000000d */
[----:B------:R-:W0:Y:S04]  /*30e0*/  LDS R27, [R28+0x3338] ;  /* 0x003338001c1b7984 */ /* 0x000e280000000800 */
[----:B------:R-:W4:Y:S01]  /*30f0*/  LDS R26, [R28+0x3778] ;  /* 0x003778001c1a7984 */ /* 0x000f220000000800 */
[----:B-1----:R-:W-:-:S03]  /*3100*/  FFMA R6, R19, R25, R6 ;  /* 0x0000001913067223 */ /* 0x002fc60000000006 */
[----:B------:R-:W1:Y:S04]  /*3110*/  LDS R24, [R28+0x3bb8] ;  /* 0x003bb8001c187984 */ /* 0x000e680000000800 */
[----:B------:R-:W1:Y:S01]  /*3120*/  LDS R23, [R28+0x3ff8] ;  /* 0x003ff8001c177984 */ /* 0x000e620000000800 */
[----:B---3--:R-:W-:-:S03]  /*3130*/  FFMA R5, R19, R22, R5 ;  /* 0x0000001613057223 */ /* 0x008fc60000000005 */
[----:B------:R-:W3:Y:S01]  /*3140*/  LDS R25, [R28+0x47c] ;  /* 0x00047c001c197984 */ /* 0x000ee20000000800 */
[----:B-----5:R-:W-:-:S03]  /*3150*/  FFMA R14, R19, R33, R14 ;  /* 0x00000021130e7223 */ /* 0x020fc6000000000e */
[----:B------:R-:W5:Y:S01]  /*3160*/  LDS R32, [R28+0x8bc] ;  /* 0x0008bc001c207984 */ /* 0x000f620000000800 */
[----:B------:R-:W-:-:S03]  /*3170*/  FFMA R2, R11, R21, R2 ;  /* 0x000000150b027223 */ /* 0x000fc60000000002 */
[----:B------:R-:W5:Y:S04]  /*3180*/  LDS R21, [R28+0x157c] ;  /* 0x00157c001c157984 */ /* 0x000f680000000800 */
[----:B------:R-:W5:Y:S04]  /*3190*/  LDS R22, [R28+0x19bc] ;  /* 0x0019bc001c167984 */ /* 0x000f680000000800 */
[----:B------:R-:W5:Y:S01]  /*31a0*/  LDS R33, [R28+0x377c] ;  /* 0x00377c001c217984 */ /* 0x000f620000000800 */
[----:B--2---:R-:W-:-:S03]  /*31b0*/  FFMA R15, R19, R30, R15 ;  /* 0x0000001e130f7223 */ /* 0x004fc6000000000f */
[----:B------:R-:W2:Y:S01]  /*31c0*/  LDS R34, [R28+0x3ffc] ;  /* 0x003ffc001c227984 */ /* 0x000ea20000000800 */
[----:B0-----:R-:W-:-:S03]  /*31d0*/  FFMA R16, R19, R27, R16 ;  /* 0x0000001b13107223 */ /* 0x001fc60000000010 */
[----:B------:R-:W0:Y:S01]  /*31e0*/  LDS R30, [R28+0xcfc] ;  /* 0x000cfc001c1e7984 */ /* 0x000e220000000800 */
[----:B----4-:R-:W-:-:S03]  /*31f0*/  FFMA R17, R19, R26, R17 ;  /* 0x0000001a13117223 */ /* 0x010fc60000000011 */
[----:B------:R-:W4:Y:S01]  /*3200*/  LDS R27, [R28+0x2efc] ;  /* 0x002efc001c1b7984 */ /* 0x000f220000000800 */
[----:B-1----:R-:W-:-:S03]  /*3210*/  FFMA R18, R19, R24, R18 ;  /* 0x0000001813127223 */ /* 0x002fc60000000012 */
[----:B------:R-:W1:Y:S01]  /*3220*/  LDS R26, [R28+0x2abc] ;  /* 0x002abc001c1a7984 */ /* 0x000e620000000800 */
[----:B------:R-:W-:-:S03]  /*3230*/  FFMA R19, R19, R23, R20 ;  /* 0x0000001713137223 */ /* 0x000fc60000000014 */
[----:B------:R-:W1:Y:S01]  /*3240*/  LDS R24, [R28+0x223c] ;  /* 0x00223c001c187984 */ /* 0x000e620000000800 */
[----:B---3--:R-:W-:-:S03]  /*3250*/  FFMA R0, R11, R25, R0 ;  /* 0x000000190b007223 */ /* 0x008fc60000000000 */
[----:B------:R-:W3:Y:S01]  /*3260*/  LDS R20, [R28+0x113c] ;  /* 0x00113c001c147984 */ /* 0x000ee20000000800 */
        /* <DEDUP_REMOVED lines=8> */
[C---:B--2---:R-:W-:Y:S01]  /*32f0*/  FFMA R34, R11.reuse, R34, R19 ;  /* 0x000000220b227223 */ /* 0x044fe20000000013 */
[C---:B0-----:R-:W-:Y:S01]  /*3300*/  FFMA R29, R11.reuse, R30, R29 ;  /* 0x0000001e0b1d7223 */ /* 0x041fe2000000001d */
[C---:B----4-:R-:W-:Y:S01]  /*3310*/  FFMA R15, R11.reuse, R27, R15 ;  /* 0x0000001b0b0f7223 */ /* 0x050fe2000000000f */
[C---:B-1----:R-:W-:Y:S01]  /*3320*/  FFMA R14, R11.reuse, R26, R14 ;  /* 0x0000001a0b0e7223 */ /* 0x042fe2000000000e */
[C---:B------:R-:W-:Y:S01]  /*3330*/  FFMA R12, R11.reuse, R24, R12 ;  /* 0x000000180b0c7223 */ /* 0x040fe2000000000c */
[C---:B---3--:R-:W-:Y:S01]  /*3340*/  FFMA R8, R11.reuse, R20, R8 ;  /* 0x000000140b087223 */ /* 0x048fe20000000008 */
[C---:B-----5:R-:W-:Y:S01]  /*3350*/  FFMA R5, R11.reuse, R23, R5 ;  /* 0x000000170b057223 */ /* 0x060fe20000000005 */
[C---:B------:R-:W-:Y:S01]  /*3360*/  FFMA R13, R11.reuse, R25, R13 ;  /* 0x000000190b0d7223 */ /* 0x040fe2000000000d */
[C---:B------:R-:W-:Y:S01]  /*3370*/  FFMA R16, R11.reuse, R32, R16 ;  /* 0x000000200b107223 */ /* 0x040fe20000000010 */
[----:B------:R-:W-:Y:S01]  /*3380*/  FFMA R20, R11, R28, R18 ;  /* 0x0000001c0b147223 */ /* 0x000fe20000000012 */
[----:B------:R-:W-:Y:S06]  /*3390*/  BAR.SYNC.DEFER_BLOCKING 0x0 ;  /* 0x0000000000007b1d */ /* 0x000fec0000010000 */
[----:B------:R-:W-:Y:S05]  /*33a0*/  BRA.U !UP0, `(.L_x_35) ;  /* 0xffffffd108c87547 */ /* 0x000fea000b83ffff */
.L_x_28:
[----:B------:R-:W0:Y:S01]  /*33b0*/  S2R R9, SR_TID.Y ;  /* 0x0000000000097919 */ /* 0x000e220000002200 */
[----:B------:R-:W0:Y:S01]  /*33c0*/  LDC R4, c[0x0][0x3a8] ;  /* 0x0000ea00ff047b82 */ /* 0x000e220000000800 */
[----:B------:R-:W1:Y:S01]  /*33d0*/  LDCU UR12, c[0x0][0x3b8] ;  /* 0x00007700ff0c77ac */ /* 0x000e620008000800 */
[----:B------:R-:W-:Y:S01]  /*33e0*/  IADD3 R3, PT, PT, R3, UR5, RZ ;  /* 0x0000000503037c10 */ /* 0x000fe2000fffe0ff */
[----:B------:R-:W1:Y:S05]  /*33f0*/  LDCU UR13, c[0x0][0x3b4] ;  /* 0x00007680ff0d77ac */ /* 0x000e6a0008000800 */
[----:B------:R-:W2:Y:S01]  /*3400*/  LDC.64 R10, c[0x0][0x390] ;  /* 0x0000e400ff0a7b82 */ /* 0x000ea20000000a00 */
[----:B-1----:R-:W-:-:S06]  /*3410*/  UIMAD UR12, UR12, UR13, URZ ;  /* 0x0000000d0c0c72a4 */ /* 0x002fcc000f8e02ff */
[----:B------:R-:W-:Y:S01]  /*3420*/  MOV R18, UR12 ;  /* 0x0000000c00127c02 */ /* 0x000fe20008000f00 */
[----:B0-----:R-:W-:Y:S02]  /*3430*/  IMAD R3, R3, R4, R9 ;  /* 0x0000000403037224 */ /* 0x001fe400078e0209 */
[----:B------:R-:W-:-:S03]  /*3440*/  IMAD R4, R4, UR12, RZ ;  /* 0x0000000c04047c24 */ /* 0x000fc6000f8e02ff */
[----:B------:R-:W-:Y:S01]  /*3450*/  IADD3 R3, PT, PT, R3, UR6, RZ ;  /* 0x0000000603037c10 */ /* 0x000fe2000fffe0ff */
[C---:B------:R-:W-:Y:S01]  /*3460*/  IMAD R19, R4.reuse, 0x30, RZ ;  /* 0x0000003004137824 */ /* 0x040fe200078e02ff */
[C---:B------:R-:W-:Y:S01]  /*3470*/  SHF.L.U32 R23, R4.reuse, 0x4, RZ ;  /* 0x0000000404177819 */ /* 0x040fe200000006ff */
[C---:B------:R-:W-:Y:S01]  /*3480*/  IMAD R27, R4.reuse, 0x50, RZ ;  /* 0x00000050041b7824 */ /* 0x040fe200078e02ff */
[C---:B------:R-:W-:Y:S01]  /*3490*/  SHF.L.U32 R25, R4.reuse, 0x6, RZ ;  /* 0x0000000604197819 */ /* 0x040fe200000006ff */
[----:B------:R-:W-:Y:S01]  /*34a0*/  IMAD R3, R3, R18, UR7 ;  /* 0x0000000703037e24 */ /* 0x000fe2000f8e0212 */
[C---:B------:R-:W-:Y:S01]  /*34b0*/  SHF.L.U32 R35, R4.reuse, 0x7, RZ ;  /* 0x0000000704237819 */ /* 0x040fe200000006ff */
[C---:B------:R-:W-:Y:S02]  /*34c0*/  IMAD R33, R4.reuse, 0x60, RZ ;  /* 0x0000006004217824 */ /* 0x040fe400078e02ff */
[----:B--2---:R-:W-:Y:S01]  /*34d0*/  IMAD.WIDE.U32 R10, R3, 0x4, R10 ;  /* 0x00000004030a7825 */ /* 0x004fe200078e000a */
[----:B------:R-:W-:-:S03]  /*34e0*/  SHF.L.U32 R3, R4, 0x5, RZ ;  /* 0x0000000504037819 */ /* 0x000fc600000006ff */
[----:B------:R-:W-:Y:S01]  /*34f0*/  IMAD R9, R4, 0x70, RZ ;  /* 0x0000007004097824 */ /* 0x000fe200078e02ff */
[----:B------:R0:W-:Y:S01]  /*3500*/  STG.E desc[UR18][R10.64], R2 ;  /* 0x000000020a007986 */ /* 0x0001e2000c101912 */
[----:B------:R-:W-:-:S04]  /*3510*/  IMAD.WIDE R22, R23, 0x4, R10 ;  /* 0x0000000417167825 */ /* 0x000fc800078e020a */
[--C-:B------:R-:W-:Y:S01]  /*3520*/  IMAD.WIDE R18, R19, 0x4, R10.reuse ;  /* 0x0000000413127825 */ /* 0x100fe200078e020a */
[----:B------:R1:W-:Y:S03]  /*3530*/  STG.E desc[UR18][R22.64], R0 ;  /* 0x0000000016007986 */ /* 0x0003e6000c101912 */
[----:B------:R-:W-:-:S04]  /*3540*/  IMAD.WIDE R24, R25, 0x4, R10 ;  /* 0x0000000419187825 */ /* 0x000fc800078e020a */
[----:B0-----:R-:W-:-:S04]  /*3550*/  IMAD.WIDE R2, R3, 0x4, R10 ;  /* 0x0000000403027825 */ /* 0x001fc800078e020a */
[--C-:B------:R-:W-:Y:S01]  /*3560*/  IMAD.WIDE R26, R27, 0x4, R10.reuse ;  /* 0x000000041b1a7825 */ /* 0x100fe200078e020a */
[----:B------:R0:W-:Y:S03]  /*3570*/  STG.E desc[UR18][R2.64], R31 ;  /* 0x0000001f02007986 */ /* 0x0001e6000c101912 */
[C---:B------:R-:W-:Y:S01]  /*3580*/  IMAD R37, R4.reuse, 0x90, RZ ;  /* 0x0000009004257824 */ /* 0x040fe200078e02ff */
[----:B------:R-:W-:Y:S01]  /*3590*/  STG.E desc[UR18][R18.64], R29 ;  /* 0x0000001d12007986 */ /* 0x000fe2000c101912 */
[C---:B-1----:R-:W-:Y:S02]  /*35a0*/  IMAD R23, R4.reuse, 0xa0, RZ ;  /* 0x000000a004177824 */ /* 0x042fe400078e02ff */
[--C-:B------:R-:W-:Y:S01]  /*35b0*/  IMAD.WIDE R32, R33, 0x4, R10.reuse ;  /* 0x0000000421207825 */ /* 0x100fe200078e020a */
[----:B------:R1:W-:Y:S03]  /*35c0*/  STG.E desc[UR18][R24.64], R8 ;  /* 0x0000000818007986 */ /* 0x0003e6000c101912 */
[----:B------:R-:W-:Y:S01]  /*35d0*/  IMAD R22, R4, 0xb0, RZ ;  /* 0x000000b004167824 */ /* 0x000fe200078e02ff */
[----:B------:R2:W-:Y:S01]  /*35e0*/  STG.E desc[UR18][R26.64], R7 ;  /* 0x000000071a007986 */ /* 0x0005e2000c101912 */
[----:B0-----:R-:W-:-:S03]  /*35f0*/  IMAD.WIDE R30, R9, 0x4, R10 ;  /* 0x00000004091e7825 */ /* 0x001fc600078e020a */
[----:B------:R-:W-:Y:S01]  /*3600*/  STG.E desc[UR18][R32.64], R6 ;  /* 0x0000000620007986 */ /* 0x000fe2000c101912 */
[C---:B------:R-:W-:Y:S02]  /*3610*/  IMAD R0, R4.reuse, 0xc0, RZ ;  /* 0x000000c004007824 */ /* 0x040fe400078e02ff */
[--C-:B------:R-:W-:Y:S01]  /*3620*/  IMAD.WIDE R2, R35, 0x4, R10.reuse ;  /* 0x0000000423027825 */ /* 0x100fe200078e020a */
[----:B------:R-:W-:Y:S03]  /*3630*/  STG.E desc[UR18][R30.64], R5 ;  /* 0x000000051e007986 */ /* 0x000fe6000c101912 */
[----:B------:R-:W-:Y:S01]  /*3640*/  IMAD R28, R4, 0xd0, RZ ;  /* 0x000000d0041c7824 */ /* 0x000fe200078e02ff */
[----:B------:R-:W-:Y:S01]  /*3650*/  STG.E desc[UR18][R2.64], R12 ;  /* 0x0000000c02007986 */ /* 0x000fe2000c101912 */
[----:B-1----:R-:W-:-:S04]  /*3660*/  IMAD.WIDE R8, R37, 0x4, R10 ;  /* 0x0000000425087825 */ /* 0x002fc800078e020a */
[----:B------:R-:W-:Y:S01]  /*3670*/  IMAD R29, R4, 0xe0, RZ ;  /* 0x000000e0041d7824 */ /* 0x000fe200078e02ff */
[----:B------:R-:W-:Y:S01]  /*3680*/  STG.E desc[UR18][R8.64], R13 ;  /* 0x0000000d08007986 */ /* 0x000fe2000c101912 */
[----:B------:R-:W-:-:S04]  /*3690*/  IMAD.WIDE R18, R23, 0x4, R10 ;  /* 0x0000000417127825 */ /* 0x000fc800078e020a */
[----:B------:R-:W-:Y:S01]  /*36a0*/  IMAD R21, R4, 0xf0, RZ ;  /* 0x000000f004157824 */ /* 0x000fe200078e02ff */
[----:B------:R-:W-:Y:S01]  /*36b0*/  STG.E desc[UR18][R18.64], R14 ;  /* 0x0000000e12007986 */ /* 0x000fe2000c101912 */
[----:B------:R-:W-:-:S04]  /*36c0*/  IMAD.WIDE R22, R22, 0x4, R10 ;  /* 0x0000000416167825 */ /* 0x000fc800078e020a */
[--C-:B------:R-:W-:Y:S01]  /*36d0*/  IMAD.WIDE R24, R0, 0x4, R10.reuse ;  /* 0x0000000400187825 */ /* 0x100fe200078e020a */
[----:B------:R-:W-:Y:S03]  /*36e0*/  STG.E desc[UR18][R22.64], R15 ;  /* 0x0000000f16007986 */ /* 0x000fe6000c101912 */
[--C-:B--2---:R-:W-:Y:S01]  /*36f0*/  IMAD.WIDE R26, R28, 0x4, R10.reuse ;  /* 0x000000041c1a7825 */ /* 0x104fe200078e020a */
[----:B------:R-:W-:Y:S03]  /*3700*/  STG.E desc[UR18][R24.64], R16 ;  /* 0x0000001018007986 */ /* 0x000fe6000c101912 */
[--C-:B------:R-:W-:Y:S01]  /*3710*/  IMAD.WIDE R28, R29, 0x4, R10.reuse ;  /* 0x000000041d1c7825 */ /* 0x100fe200078e020a */
[----:B------:R-:W-:Y:S03]  /*3720*/  STG.E desc[UR18][R26.64], R17 ;  /* 0x000000111a007986 */ /* 0x000fe6000c101912 */
[----:B------:R-:W-:Y:S01]  /*3730*/  IMAD.WIDE R10, R21, 0x4, R10 ;  /* 0x00000004150a7825 */ /* 0x000fe200078e020a */
[----:B------:R-:W-:Y:S04]  /*3740*/  STG.E desc[UR18][R28.64], R20 ;  /* 0x000000141c007986 */ /* 0x000fe8000c101912 */
[----:B------:R-:W-:Y:S01]  /*3750*/  STG.E desc[UR18][R10.64], R34 ;  /* 0x000000220a007986 */ /* 0x000fe2000c101912 */
[----:B------:R-:W-:Y:S05]  /*3760*/  EXIT ;  /* 0x000000000000794d */ /* 0x000fea0003800000 */
.L_x_36:
        /* <DEDUP_REMOVED lines=9> */
.L_x_166:


//--------------------- .text._Z20conv2d_update_outputILi16ELi16ELi8ELi4ELi16EEvPfS0_S0_iiiiiiiiiii --------------------------
	.section	.text._Z20conv2d_update_outputILi16ELi16ELi8ELi4ELi16EEvPfS0_S0_iiiiiiiiiii,"ax",@progbits
	.align	128
        .global         _Z20conv2d_update_outputILi16ELi16ELi8ELi4ELi16EEvPfS0_S0_iiiiiiiiiii
        .type           _Z20conv2d_update_outputILi16ELi16ELi8ELi4ELi16EEvPfS0_S0_iiiiiiiiiii,@function
        .size           _Z20conv2d_update_outputILi16ELi16ELi8ELi4ELi16EEvPfS0_S0_iiiiiiiiiii,(.L_x_167 - _Z20conv2d_update_outputILi16ELi16ELi8ELi4ELi16EEvPfS0_S0_iiiiiiiiiii)
        .other          _Z20conv2d_update_outputILi16ELi16ELi8ELi4ELi16EEvPfS0_S0_iiiiiiiiiii,@"STO_CUDA_ENTRY STV_DEFAULT"
_Z20conv2d_update_outputILi16ELi16ELi8ELi4ELi16EEvPfS0_S0_iiiiiiiiiii:
.text._Z20conv2d_update_outputILi16ELi16ELi8ELi4ELi16EEvPfS0_S0_iiiiiiiiiii:
[----:B------:R-:W-:Y:S01]  /*0000*/  LDC R1, c[0x0][0x37c] ;  /* 0x0000df00ff017b82 */ /* 0x000fe20000000800 */
[----:B------:R-:W0:Y:S07]  /*0010*/  LDCU.128 UR8, c[0x0][0x3a0] ;  /* 0x00007400ff0877ac */ /* 0x000e2e0008000c00 */
[----:B------:R-:W1:Y:S01]  /*0020*/  S2UR UR12, SR_CTAID.Y ;  /* 0x00000000000c79c3 */ /* 0x000e620000002600 */
[----:B------:R-:W-:Y:S01]  /*0030*/  HFMA2 R44, -RZ, RZ, 0, 0 ;  /* 0x00000000ff2c7431 */ /* 0x000fe200000001ff */
[----:B------:R-:W-:Y:S01]  /*0040*/  CS2R R12, SRZ ;  /* 0x00000000000c7805 */ /* 0x000fe2000001ff00 */
[----:B------:R-:W2:Y:S01]  /*0050*/  LDCU UR13, c[0x0][0x3b8] ;  /* 0x00007700ff0d77ac */ /* 0x000ea20008000800 */
[----:B------:R-:W-:Y:S01]  /*0060*/  HFMA2 R41, -RZ, RZ, 0, 0 ;  /* 0x00000000ff297431 */ /* 0x000fe200000001ff */
        /* <DEDUP_REMOVED lines=17> */
[----:B--2---:R-:W-:Y:S01]  /*0180*/  MOV R3, UR13 ;  /* 0x0000000d00037c02 */ /* 0x004fe20008000f00 */
[----:B------:R-:W0:Y:S03]  /*0190*/  LDCU UR9, c[0x0][0x39c] ;  /* 0x00007380ff0977ac */ /* 0x000e260008000800 */
[----:B------:R-:W-:Y:S01]  /*01a0*/  IABS R5, R3 ;  /* 0x0000000300057213 */ /* 0x000fe20000000000 */
[----:B------:R-:W-:Y:S01]  /*01b0*/  USHF.R.S32.HI UR6, URZ, 0x6, UR4 ;  /* 0x00000006ff067899 */ /* 0x000fe20008011404 */
[----:B------:R-:W2:Y:S02]  /*01c0*/  LDCU.64 UR16, c[0x0][0x358] ;  /* 0x00006b00ff1077ac */ /* 0x000ea40008000a00 */
[----:B------:R-:W3:Y:S01]  /*01d0*/  I2F.RP R4, R5 ;  /* 0x0000000500047306 */ /* 0x000ee20000209400 */
[----:B------:R-:W-:Y:S01]  /*01e0*/  UIADD3 UR7, UPT, UPT, URZ, -UR6, URZ ;  /* 0x80000006ff077290 */ /* 0x000fe2000fffe0ff */
[----:B------:R-:W-:Y:S01]  /*01f0*/  UMOV UR4, URZ ;  /* 0x000000ff00047c82 */ /* 0x000fe20008000000 */
[----:B------:R-:W-:-:S05]  /*0200*/  UISETP.NE.U32.AND UP2, UPT, UR6, URZ, UPT ;  /* 0x000000ff0600728c */ /* 0x000fca000bf45070 */
[----:B------:R-:W4:Y:S08]  /*0210*/  I2F.U32.RP R0, UR6 ;  /* 0x0000000600007d06 */ /* 0x000f300008209000 */
[----:B---3--:R-:W-:Y:S08]  /*0220*/  MUFU.RCP R4, R4 ;  /* 0x0000000400047308 */ /* 0x008ff00000001000 */
[----:B----4-:R-:W3:Y:S02]  /*0230*/  MUFU.RCP R0, R0 ;  /* 0x0000000000007308 */ /* 0x010ee40000001000 */
[----:B---3--:R-:W-:-:S06]  /*0240*/  IADD3 R2, PT, PT, R0, 0xffffffe, RZ ;  /* 0x0ffffffe00027810 */ /* 0x008fcc0007ffe0ff */
[----:B------:R-:W3:Y:S02]  /*0250*/  F2I.FTZ.U32.TRUNC.NTZ R2, R2 ;  /* 0x0000000200027305 */ /* 0x000ee4000021f000 */
[----:B---3--:R-:W-:Y:S02]  /*0260*/  R2UR UR5, R2 ;  /* 0x00000000020572ca */ /* 0x008fe400000e0000 */
[----:B------:R-:W-:-:S04]  /*0270*/  IADD3 R2, PT, PT, R4, 0xffffffe, RZ ;  /* 0x0ffffffe04027810 */ /* 0x000fc80007ffe0ff */
[----:B------:R3:W4:Y:S07]  /*0280*/  F2I.FTZ.U32.TRUNC.NTZ R3, R2 ;  /* 0x0000000200037305 */ /* 0x00072e000021f000 */
[----:B------:R-:W-:Y:S01]  /*0290*/  UIMAD UR7, UR7, UR5, URZ ;  /* 0x00000005070772a4 */ /* 0x000fe2000f8e02ff */
[----:B---3--:R-:W-:-:S03]  /*02a0*/  HFMA2 R2, -RZ, RZ, 0, 0 ;  /* 0x00000000ff027431 */ /* 0x008fc600000001ff */
[----:B------:R-:W-:-:S04]  /*02b0*/  UIMAD.WIDE.U32 UR4, UR5, UR7, UR4 ;  /* 0x00000007050472a5 */ /* 0x000fc8000f8e0004 */
[----:B-1----:R-:W-:Y:S01]  /*02c0*/  UIMAD.WIDE.U32 UR4, UR5, UR12, URZ ;  /* 0x0000000c050472a5 */ /* 0x002fe2000f8e00ff */
[----:B----4-:R-:W-:-:S06]  /*02d0*/  IADD3 R0, PT, PT, RZ, -R3, RZ ;  /* 0x80000003ff007210 */ /* 0x010fcc0007ffe0ff */
        /* <DEDUP_REMOVED lines=13> */
[----:B------:R-:W1:Y:S01]  /*03b0*/  S2R R3, SR_TID.Y ;  /* 0x0000000000037919 */ /* 0x000e620000002200 */
[----:B------:R-:W-:Y:S02]  /*03c0*/  IABS R0, UR7 ;  /* 0x0000000700007c13 */ /* 0x000fe40008000000 */
[----:B------:R-:W-:Y:S02]  /*03d0*/  R2UR UR4, R2 ;  /* 0x00000000020472ca */ /* 0x000fe400000e0000 */
[----:B------:R-:W-:Y:S01]  /*03e0*/  R2UR UR14, R0 ;  /* 0x00000000000e72ca */ /* 0x000fe200000e0000 */
[----:B------:R-:W3:-:S12]  /*03f0*/  S2R R2, SR_TID.X ;  /* 0x0000000000027919 */ /* 0x000ed80000002100 */
[----:B------:R-:W-:-:S07]  /*0400*/  UIMAD.WIDE.U32 UR4, UR4, UR14, URZ ;  /* 0x0000000e040472a5 */ /* 0x000fce000f8e00ff */
[----:B------:R-:W-:Y:S02]  /*0410*/  UMOV UR10, UR5 ;  /* 0x00000005000a7c82 */ /* 0x000fe40008000000 */
[----:B------:R-:W-:Y:S02]  /*0420*/  IADD3 R0, PT, PT, RZ, -UR10, RZ ;  /* 0x8000000aff007c10 */ /* 0x000fe4000fffe0ff */
[----:B------:R-:W4:Y:S01]  /*0430*/  LDCU UR4, c[0x0][0x3b0] ;  /* 0x00007600ff0477ac */ /* 0x000f220008000800 */
[----:B------:R-:W5:Y:S02]  /*0440*/  S2UR UR5, SR_CTAID.X ;  /* 0x00000000000579c3 */ /* 0x000f640000002500 */
[C---:B------:R-:W-:Y:S01]  /*0450*/  IMAD R0, R5.reuse, R0, UR14 ;  /* 0x0000000e05007e24 */ /* 0x040fe2000f8e0200 */
[----:B------:R-:W2:Y:S05]  /*0460*/  LDCU UR14, c[0x0][0x3c0] ;  /* 0x00007800ff0e77ac */ /* 0x000eaa0008000800 */
[----:B------:R-:W-:Y:S01]  /*0470*/  BAR.SYNC.DEFER_BLOCKING 0x0 ;  /* 0x0000000000007b1d */ /* 0x000fe20000010000 */
[----:B------:R-:W-:Y:S01]  /*0480*/  ISETP.GT.U32.AND P0, PT, R5, R0, PT ;  /* 0x000000000500720c */ /* 0x000fe20003f04070 */
[----:B----4-:R-:W-:-:S02]  /*0490*/  UIMAD UR11, UR4, UR11, URZ ;  /* 0x0000000b040b72a4 */ /* 0x010fc4000f8e02ff */
        /* <DEDUP_REMOVED lines=22> */
[----:B-1-3--:R-:W-:Y:S11]  /*0600*/  BRA.U !UP0, `(.L_x_37) ;  /* 0x0000003908747547 */ /* 0x00aff6000b800000 */
        /* <DEDUP_REMOVED lines=11> */
[----:B------:R-:W-:Y:S02]  /*06c0*/  LEA R4, R5, R4, 0x5 ;  /* 0x0000000405047211 */ /* 0x000fe400078e28ff */
[----:B------:R-:W-:Y:S01]  /*06d0*/  IADD3 R5, PT, PT, R0, 0xf, -R3 ;  /* 0x0000000f00057810 */ /* 0x000fe20007ffe803 */
        /* <DEDUP_REMOVED lines=9> */
.L_x_49:
        /* <DEDUP_REMOVED lines=17> */
.L_x_42:
[C---:B------:R-:W-:Y:S01]  /*0880*/  ISETP.GE.U32.AND P0, PT, R14.reuse, 0x30, PT ;  /* 0x000000300e00780c */ /* 0x040fe20003f06070 */
[----:B------:R0:W-:Y:S01]  /*0890*/  STS [R2], RZ ;  /* 0x000000ff02007388 */ /* 0x0001e20000000800 */
[----:B------:R-:W-:Y:S02]  /*08a0*/  IADD3 R14, PT, PT, R14, 0x10, RZ ;  /* 0x000000100e0e7810 */ /* 0x000fe40007ffe0ff */
[----:B0-----:R-:W-:-:S09]  /*08b0*/  IADD3 R2, PT, PT, R2, 0x440, RZ ;  /* 0x0000044002027810 */ /* 0x001fd20007ffe0ff */
[----:B------:R-:W-:Y:S05]  /*08c0*/  @!P0 BRA `(.L_x_42) ;  /* 0xfffffffc00ec8947 */ /* 0x000fea000383ffff */
[----:B------:R-:W-:Y:S05]  /*08d0*/  BSYNC.RECONVERGENT B1 ;  /* 0x0000000000017941 */ /* 0x000fea0003800200 */
.L_x_41:
[----:B------:R-:W-:Y:S05]  /*08e0*/  BRA `(.L_x_40) ;  /* 0x0000000800787947 */ /* 0x000fea0003800000 */
.L_x_39:
        /* <DEDUP_REMOVED lines=9> */
.L_x_45:
        /* <DEDUP_REMOVED lines=11> */
.L_x_44:
[----:B------:R-:W-:Y:S05]  /*0a30*/  BSYNC.RECONVERGENT B1 ;  /* 0x0000000000017941 */ /* 0x000fea0003800200 */
.L_x_43:
[----:B------:R-:W1:Y:S01]  /*0a40*/  I2F.RP R46, R2 ;  /* 0x00000002002e7306 */ /* 0x000e620000209400 */
[----:B------:R-:W2:Y:S01]  /*0a50*/  LDC R45, c[0x0][0x3b0] ;  /* 0x0000ec00ff2d7b82 */ /* 0x000ea20000000800 */
[----:B------:R-:W-:Y:S01]  /*0a60*/  IADD3 R40, PT, PT, R40, UR4, RZ ;  /* 0x0000000428287c10 */ /* 0x000fe2000fffe0ff */
[----:B------:R-:W3:Y:S01]  /*0a70*/  LDCU.64 UR12, c[0x0][0x3a0] ;  /* 0x00007400ff0c77ac */ /* 0x000ee20008000a00 */
[----:B------:R-:W-:Y:S01]  /*0a80*/  IABS R48, UR11 ;  /* 0x0000000b00307c13 */ /* 0x000fe20008000000 */
[----:B------:R-:W4:Y:S03]  /*0a90*/  LDCU UR9, c[0x0][0x3bc] ;  /* 0x00007780ff0977ac */ /* 0x000f260008000800 */
[----:B------:R-:W-:Y:S01]  /*0aa0*/  IADD3 R48, PT, PT, RZ, -R48, RZ ;  /* 0x80000030ff307210 */ /* 0x000fe20007ffe0ff */
[----:B------:R-:W5:Y:S01]  /*0ab0*/  LDCU UR10, c[0x0][0x3a4] ;  /* 0x00007480ff0a77ac */ /* 0x000f620008000800 */
[----:B-1----:R-:W0:Y:S01]  /*0ac0*/  MUFU.RCP R46, R46 ;  /* 0x0000002e002e7308 */ /* 0x002e220000001000 */
[----:B---3--:R-:W-:Y:S01]  /*0ad0*/  UIMAD UR12, UR13, UR12, URZ ;  /* 0x0000000c0d0c72a4 */ /* 0x008fe2000f8e02ff */
[----:B0-----:R-:W-:-:S02]  /*0ae0*/  IADD3 R14, PT, PT, R46, 0xffffffe, RZ ;  /* 0x0ffffffe2e0e7810 */ /* 0x001fc40007ffe0ff */
[----:B--2---:R-:W-:-:S04]  /*0af0*/  IABS R46, R45 ;  /* 0x0000002d002e7213 */ /* 0x004fc80000000000 */
[----:B------:R0:W1:Y:S02]  /*0b00*/  F2I.FTZ.U32.TRUNC.NTZ R15, R14 ;  /* 0x0000000e000f7305 */ /* 0x000064000021f000 */
[----:B0-----:R-:W-:Y:S01]  /*0b10*/  HFMA2 R14, -RZ, RZ, 0, 0 ;  /* 0x00000000ff0e7431 */ /* 0x001fe200000001ff */
[----:B-1----:R-:W-:-:S05]  /*0b20*/  IADD3 R47, PT, PT, RZ, -R15, RZ ;  /* 0x8000000fff2f7210 */ /* 0x002fca0007ffe0ff */
[----:B------:R-:W-:-:S04]  /*0b30*/  IMAD R47, R47, R2, RZ ;  /* 0x000000022f2f7224 */ /* 0x000fc800078e02ff */
[----:B------:R-:W-:Y:S01]  /*0b40*/  IMAD.HI.U32 R15, R15, R47, R14 ;  /* 0x0000002f0f0f7227 */ /* 0x000fe200078e000e */
[----:B------:R-:W-:-:S05]  /*0b50*/  IABS R47, R40 ;  /* 0x00000028002f7213 */ /* 0x000fca0000000000 */
[----:B------:R-:W-:-:S04]  /*0b60*/  IMAD.HI.U32 R14, R15, R47, RZ ;  /* 0x0000002f0f0e7227 */ /* 0x000fc800078e00ff */
[----:B------:R-:W-:Y:S02]  /*0b70*/  IMAD R15, R14, R48, R47 ;  /* 0x000000300e0f7224 */ /* 0x000fe400078e022f */
[----:B------:R-:W0:Y:S03]  /*0b80*/  I2F.RP R47, R46 ;  /* 0x0000002e002f7306 */ /* 0x000e260000209400 */
[----:B------:R-:W-:-:S05]  /*0b90*/  ISETP.GT.U32.AND P1, PT, R2, R15, PT ;  /* 0x0000000f0200720c */ /* 0x000fca0003f24070 */
[----:B0-----:R-:W0:Y:S08]  /*0ba0*/  MUFU.RCP R47, R47 ;  /* 0x0000002f002f7308 */ /* 0x001e300000001000 */
[----:B------:R-:W-:Y:S02]  /*0bb0*/  @!P1 IADD3 R15, PT, PT, R15, -R2, RZ ;  /* 0x800000020f0f9210 */ /* 0x000fe40007ffe0ff */
[----:B------:R-:W-:-:S02]  /*0bc0*/  @!P1 IADD3 R14, PT, PT, R14, 0x1, RZ ;  /* 0x000000010e0e9810 */ /* 0x000fc40007ffe0ff */
[----:B------:R-:W-:Y:S02]  /*0bd0*/  ISETP.GE.U32.AND P0, PT, R15, R2, PT ;  /* 0x000000020f00720c */ /* 0x000fe40003f06070 */
[----:B------:R-:W-:Y:S02]  /*0be0*/  LOP3.LUT R2, R40, UR11, RZ, 0x3c, !PT ;  /* 0x0000000b28027c12 */ /* 0x000fe4000f8e3cff */
[----:B------:R-:W-:Y:S02]  /*0bf0*/  ISETP.NE.AND P1, PT, RZ, UR11, PT ;  /* 0x0000000bff007c0c */ /* 0x000fe4000bf25270 */
[----:B------:R-:W-:Y:S02]  /*0c00*/  ISETP.GE.AND P2, PT, R2, RZ, PT ;  /* 0x000000ff0200720c */ /* 0x000fe40003f46270 */
[----:B0-----:R-:W-:-:S05]  /*0c10*/  IADD3 R15, PT, PT, R47, 0xffffffe, RZ ;  /* 0x0ffffffe2f0f7810 */ /* 0x001fca0007ffe0ff */
[----:B------:R-:W-:Y:S01]  /*0c20*/  @P0 IADD3 R14, PT, PT, R14, 0x1, RZ ;  /* 0x000000010e0e0810 */ /* 0x000fe20007ffe0ff */
[----:B------:R-:W0:Y:S03]  /*0c30*/  F2I.FTZ.U32.TRUNC.NTZ R15, R15 ;  /* 0x0000000f000f7305 */ /* 0x000e26000021f000 */
[----:B------:R-:W-:Y:S01]  /*0c40*/  MOV R2, R14 ;  /* 0x0000000e00027202 */ /* 0x000fe20000000f00 */
[----:B------:R-:W-:-:S03]  /*0c50*/  HFMA2 R14, -RZ, RZ, 0, 0 ;  /* 0x00000000ff0e7431 */ /* 0x000fc600000001ff */
[----:B------:R-:W-:Y:S02]  /*0c60*/  @!P2 IADD3 R2, PT, PT, -R2, RZ, RZ ;  /* 0x000000ff0202a210 */ /* 0x000fe40007ffe1ff */
[----:B------:R-:W-:-:S04]  /*0c70*/  @!P1 LOP3.LUT R2, RZ, UR11, RZ, 0x33, !PT ;  /* 0x0000000bff029c12 */ /* 0x000fc8000f8e33ff */
[----:B------:R-:W-:Y:S02]  /*0c80*/  IADD3 R47, PT, PT, -R2, RZ, RZ ;  /* 0x000000ff022f7210 */ /* 0x000fe40007ffe1ff */
[----:B0-----:R-:W-:-:S03]  /*0c90*/  IADD3 R49, PT, PT, RZ, -R15, RZ ;  /* 0x8000000fff317210 */ /* 0x001fc60007ffe0ff */
[----:B------:R-:W-:Y:S02]  /*0ca0*/  IMAD R40, R47, UR11, R40 ;  /* 0x0000000b2f287c24 */ /* 0x000fe4000f8e0228 */
[----:B------:R-:W-:-:S04]  /*0cb0*/  IMAD R47, R49, R46, RZ ;  /* 0x0000002e312f7224 */ /* 0x000fc800078e02ff */
[----:B------:R-:W-:Y:S01]  /*0cc0*/  IMAD.HI.U32 R14, R15, R47, R14 ;  /* 0x0000002f0f0e7227 */ /* 0x000fe200078e000e */
[----:B------:R-:W-:-:S05]  /*0cd0*/  IABS R15, R40 ;  /* 0x00000028000f7213 */ /* 0x000fca0000000000 */
[----:B------:R-:W-:-:S05]  /*0ce0*/  IMAD.HI.U32 R14, R14, R15, RZ ;  /* 0x0000000f0e0e7227 */ /* 0x000fca00078e00ff */
[----:B------:R-:W-:-:S05]  /*0cf0*/  IADD3 R47, PT, PT, -R14, RZ, RZ ;  /* 0x000000ff0e2f7210 */ /* 0x000fca0007ffe1ff */
[C---:B------:R-:W-:Y:S02]  /*0d00*/  IMAD R15, R46.reuse, R47, R15 ;  /* 0x0000002f2e0f7224 */ /* 0x040fe400078e020f */
[----:B------:R-:W0:Y:S03]  /*0d10*/  LDC R47, c[0x0][0x39c] ;  /* 0x0000e700ff2f7b82 */ /* 0x000e260000000800 */
[----:B------:R-:W-:-:S13]  /*0d20*/  ISETP.GT.U32.AND P1, PT, R46, R15, PT ;  /* 0x0000000f2e00720c */ /* 0x000fda0003f24070 */
[-C--:B------:R-:W-:Y:S02]  /*0d30*/  @!P1 IADD3 R15, PT, PT, R15, -R46.reuse, RZ ;  /* 0x8000002e0f0f9210 */ /* 0x080fe40007ffe0ff */
[----:B------:R-:W-:Y:S02]  /*0d40*/  @!P1 IADD3 R14, PT, PT, R14, 0x1, RZ ;  /* 0x000000010e0e9810 */ /* 0x000fe40007ffe0ff */
[----:B------:R-:W-:Y:S02]  /*0d50*/  ISETP.GE.U32.AND P0, PT, R15, R46, PT ;  /* 0x0000002e0f00720c */ /* 0x000fe40003f06070 */
[----:B------:R-:W-:Y:S02]  /*0d60*/  LOP3.LUT R15, R40, R45, RZ, 0x3c, !PT ;  /* 0x0000002d280f7212 */ /* 0x000fe400078e3cff */
[----:B------:R-:W-:Y:S01]  /*0d70*/  ISETP.NE.AND P1, PT, R45, RZ, PT ;  /* 0x000000ff2d00720c */ /* 0x000fe20003f25270 */
[----:B0-----:R-:W-:Y:S01]  /*0d80*/  IMAD R47, R47, UR5, RZ ;  /* 0x000000052f2f7c24 */ /* 0x001fe2000f8e02ff */
[----:B------:R-:W-:-:S02]  /*0d90*/  ISETP.GE.AND P2, PT, R15, RZ, PT ;  /* 0x000000ff0f00720c */ /* 0x000fc40003f46270 */
[----:B------:R-:W-:Y:S01]  /*0da0*/  MOV R15, UR12 ;  /* 0x0000000c000f7c02 */ /* 0x000fe20008000f00 */
[----:B------:R-:W-:-:S04]  /*0db0*/  IMAD R47, R47, UR12, RZ ;  /* 0x0000000c2f2f7c24 */ /* 0x000fc8000f8e02ff */
[----:B------:R-:W-:Y:S01]  /*0dc0*/  @P0 IADD3 R14, PT, PT, R14, 0x1, RZ ;  /* 0x000000010e0e0810 */ /* 0x000fe20007ffe0ff */
[----:B------:R-:W-:-:S05]  /*0dd0*/  IMAD R15, R15, R2, UR14 ;  /* 0x0000000e0f0f7e24 */ /* 0x000fca000f8e0202 */
[----:B------:R-:W-:Y:S02]  /*0de0*/  @!P2 IADD3 R14, PT, PT, -R14, RZ, RZ ;  /* 0x000000ff0e0ea210 */ /* 0x000fe40007ffe1ff */
[----:B------:R-:W-:Y:S02]  /*0df0*/  @!P1 LOP3.LUT R14, RZ, R45, RZ, 0x33, !PT ;  /* 0x0000002dff0e9212 */ /* 0x000fe400078e33ff */
[----:B------:R-:W-:Y:S02]  /*0e00*/  ISETP.GT.U32.AND P1, PT, R3, 0x7f, PT ;  /* 0x0000007f0300780c */ /* 0x000fe40003f24070 */
[----:B------:R-:W-:-:S05]  /*0e10*/  IADD3 R46, PT, PT, -R14, RZ, RZ ;  /* 0x000000ff0e2e7210 */ /* 0x000fca0007ffe1ff */
[----:B------:R-:W-:Y:S01]  /*0e20*/  IMAD R40, R45, R46, R40 ;  /* 0x0000002e2d287224 */ /* 0x000fe200078e0228 */
[----:B----4-:R-:W-:-:S04]  /*0e30*/  MOV R45, UR9 ;  /* 0x00000009002d7c02 */ /* 0x010fc80008000f00 */
[----:B------:R-:W-:Y:S01]  /*0e40*/  IADD3 R15, PT, PT, R40, R15, RZ ;  /* 0x0000000f280f7210 */ /* 0x000fe20007ffe0ff */
[----:B------:R-:W-:-:S04]  /*0e50*/  IMAD R14, R45, UR15, R14 ;  /* 0x0000000f2d0e7c24 */ /* 0x000fc8000f8e020e */
        /* <DEDUP_REMOVED lines=22> */
[----:B0-----:R-:W-:-:S04]  /*0fc0*/  IADD3 R47, P2, PT, R8, R2, RZ ;  /* 0x00000002082f7210 */ /* 0x001fc80007f5e0ff */
[----:B------:R-:W-:Y:S02]  /*0fd0*/  LEA.HI.X.SX32 R48, R8, R40, 0x1, P2 ;  /* 0x0000002808307211 */ /* 0x000fe400010f0eff */
[----:B------:R-:W-:-:S04]  /*0fe0*/  LEA R46, P3, R47, R14, 0x2 ;  /* 0x0000000e2f2e7211 */ /* 0x000fc800078610ff */
[----:B------:R-:W-:Y:S02]  /*0ff0*/  LEA.HI.X R47, R47, R15, R48, 0x2, P3 ;  /* 0x0000000f2f2f7211 */ /* 0x000fe400018f1430 */
        /* <DEDUP_REMOVED lines=10> */
.L_x_47:
[----:B------:R-:W-:Y:S05]  /*10a0*/  BSYNC.RECONVERGENT B1 ;  /* 0x0000000000017941 */ /* 0x000fea0003800200 */
.L_x_46:
[----:B------:R-:W-:Y:S05]  /*10b0*/  @!P0 BRA `(.L_x_40) ;  /* 0x0000000000848947 */ /* 0x000fea0003800000 */
.L_x_48:
[----:B--2---:R-:W-:-:S05]  /*10c0*/  IMAD R49, R45, UR8, RZ ;  /* 0x000000082d317c24 */ /* 0x004fca000f8e02ff */
[C---:B------:R-:W-:Y:S02]  /*10d0*/  IADD3 R14, P0, PT, R49.reuse, R2, RZ ;  /* 0x00000002310e7210 */ /* 0x040fe40007f1e0ff */
[C---:B-1----:R-:W-:Y:S02]  /*10e0*/  IADD3 R15, PT, PT, R49.reuse, UR19, RZ ;  /* 0x00000013310f7c10 */ /* 0x042fe4000fffe0ff */
[----:B0-----:R-:W-:Y:S02]  /*10f0*/  LEA.HI.X.SX32 R47, R49, R40, 0x1, P0 ;  /* 0x00000028312f7211 */ /* 0x001fe400000f0eff */
[----:B------:R-:W-:-:S04]  /*1100*/  LEA R46, P0, R14, UR22, 0x2 ;  /* 0x000000160e2e7c11 */ /* 0x000fc8000f8010ff */
[----:B------:R-:W-:Y:S02]  /*1110*/  LEA.HI.X R47, R14, UR23, R47, 0x2, P0 ;  /* 0x000000170e2f7c11 */ /* 0x000fe400080f142f */
[----:B------:R-:W-:-:S04]  /*1120*/  IADD3 R48, P0, PT, R15, R2, RZ ;  /* 0x000000020f307210 */ /* 0x000fc80007f1e0ff */
[----:B------:R-:W-:Y:S02]  /*1130*/  LEA.HI.X.SX32 R15, R15, R40, 0x1, P0 ;  /* 0x000000280f0f7211 */ /* 0x000fe400000f0eff */
[----:B------:R-:W-:-:S04]  /*1140*/  LEA R14, P0, R48, UR22, 0x2 ;  /* 0x00000016300e7c11 */ /* 0x000fc8000f8010ff */
[----:B------:R-:W-:Y:S02]  /*1150*/  LEA.HI.X R15, R48, UR23, R15, 0x2, P0 ;  /* 0x00000017300f7c11 */ /* 0x000fe400080f140f */
[----:B------:R-:W-:-:S04]  /*1160*/  MOV R48, UR8 ;  /* 0x0000000800307c02 */ /* 0x000fc80008000f00 */
[----:B------:R-:W-:Y:S02]  /*1170*/  LEA R51, R48, R49, 0x5 ;  /* 0x0000003130337211 */ /* 0x000fe400078e28ff */
[----:B------:R0:W2:Y:S02]  /*1180*/  LDG.E R48, desc[UR16][R46.64] ;  /* 0x000000102e307981 */ /* 0x0000a4000c1e1900 */
[C---:B------:R-:W-:Y:S02]  /*1190*/  IADD3 R50, P0, PT, R51.reuse, R2, RZ ;  /* 0x0000000233327210 */ /* 0x040fe40007f1e0ff */
[C---:B------:R-:W-:Y:S01]  /*11a0*/  IADD3 R53, PT, PT, R51.reuse, UR19, RZ ;  /* 0x0000001333357c10 */ /* 0x040fe2000fffe0ff */
[----:B------:R1:W3:Y:S01]  /*11b0*/  LDG.E R49, desc[UR16][R14.64] ;  /* 0x000000100e317981 */ /* 0x0002e2000c1e1900 */
[----:B------:R-:W-:Y:S02]  /*11c0*/  LEA.HI.X.SX32 R51, R51, R40, 0x1, P0 ;  /* 0x0000002833337211 */ /* 0x000fe400000f0eff */
[----:B0-----:R-:W-:-:S04]  /*11d0*/  LEA R46, P0, R50, UR22, 0x2 ;  /* 0x00000016322e7c11 */ /* 0x001fc8000f8010ff */
[----:B------:R-:W-:Y:S02]  /*11e0*/  LEA.HI.X R47, R50, UR23, R51, 0x2, P0 ;  /* 0x00000017322f7c11 */ /* 0x000fe400080f1433 */
[----:B------:R-:W-:-:S04]  /*11f0*/  IADD3 R50, P0, PT, R53, R2, RZ ;  /* 0x0000000235327210 */ /* 0x000fc80007f1e0ff */
[----:B------:R-:W-:Y:S01]  /*1200*/  LEA.HI.X.SX32 R53, R53, R40, 0x1, P0 ;  /* 0x0000002835357211 */ /* 0x000fe200000f0eff */
[----:B------:R-:W4:Y:S01]  /*1210*/  LDG.E R47, desc[UR16][R46.64] ;  /* 0x000000102e2f7981 */ /* 0x000f22000c1e1900 */
[----:B-1----:R-:W-:-:S04]  /*1220*/  LEA R14, P0, R50, UR22, 0x2 ;  /* 0x00000016320e7c11 */ /* 0x002fc8000f8010ff */
[----:B------:R-:W-:-:S06]  /*1230*/  LEA.HI.X R15, R50, UR23, R53, 0x2, P0 ;  /* 0x00000017320f7c11 */ /* 0x000fcc00080f1435 */
        /* <DEDUP_REMOVED lines=9> */
.L_x_40:
[----:B------:R-:W-:Y:S05]  /*12d0*/  BSYNC.RECONVERGENT B0 ;  /* 0x0000000000007941 */ /* 0x000fea0003800200 */
.L_x_38:
[----:B-12---:R-:W1:Y:S01]  /*12e0*/  S2R R15, SR_CgaCtaId ;  /* 0x00000000000f7919 */ /* 0x006e620000008800 */
[----:B------:R-:W-:Y:S01]  /*12f0*/  MOV R40, 0x400 ;  /* 0x0000040000287802 */ /* 0x000fe20000000f00 */
[----:B------:R-:W-:Y:S01]  /*1300*/  UIADD3 UR4, UPT, UPT, UR4, 0x10, URZ ;  /* 0x0000001004047890 */ /* 0x000fe2000fffe0ff */
[----:B------:R-:W-:Y:S01]  /*1310*/  MOV R2, 0x400 ;  /* 0x0000040000027802 */ /* 0x000fe20000000f00 */
[----:B------:R-:W2:Y:S01]  /*1320*/  S2R R45, SR_CgaCtaId ;  /* 0x00000000002d7919 */ /* 0x000ea20000008800 */
[----:B------:R-:W-:Y:S01]  /*1330*/  IADD3 R40, PT, PT, R40, 0x1100, RZ ;  /* 0x0000110028287810 */ /* 0x000fe20007ffe0ff */
[----:B------:R-:W-:Y:S01]  /*1340*/  UISETP.GE.AND UP0, UPT, UR4, UR18, UPT ;  /* 0x000000120400728c */ /* 0x000fe2000bf06270 */
[----:B0-----:R-:W0:Y:S01]  /*1350*/  S2R R47, SR_TID.Y ;  /* 0x00000000002f7919 */ /* 0x001e220000002200 */
[----:B------:R-:W3:Y:S01]  /*1360*/  S2R R14, SR_TID.X ;  /* 0x00000000000e7919 */ /* 0x000ee20000002100 */
[----:B------:R-:W-:Y:S01]  /*1370*/  BAR.SYNC.DEFER_BLOCKING 0x0 ;  /* 0x0000000000007b1d */ /* 0x000fe20000010000 */
[----:B-1----:R-:W-:-:S02]  /*1380*/  LEA R2, R15, R2, 0x18 ;  /* 0x000000020f027211 */ /* 0x002fc400078ec0ff */
[----:B--2---:R-:W-:-:S03]  /*1390*/  LEA R45, R45, R40, 0x18 ;  /* 0x000000282d2d7211 */ /* 0x004fc600078ec0ff */
[----:B0-----:R-:W-:Y:S02]  /*13a0*/  IMAD R40, R47, 0x44, R2 ;  /* 0x000000442f287824 */ /* 0x001fe400078e0202 */
[----:B---3--:R-:W-:-:S03]  /*13b0*/  IMAD R2, R14, 0x44, R45 ;  /* 0x000000440e027824 */ /* 0x008fc600078e022d */
[----:B------:R-:W-:Y:S04]  /*13c0*/  LDS R46, [R40+0x440] ;  /* 0x00044000282e7984 */ /* 0x000fe80000000800 */
[----:B------:R-:W-:Y:S04]  /*13d0*/  LDS R45, [R40] ;  /* 0x00000000282d7984 */ /* 0x000fe80000000800 */
[----:B------:R-:W-:Y:S04]  /*13e0*/  LDS R15, [R40+0x880] ;  /* 0x00088000280f7984 */ /* 0x000fe80000000800 */
[----:B------:R-:W-:Y:S04]  /*13f0*/  LDS R14, [R40+0xcc0] ;  /* 0x000cc000280e7984 */ /* 0x000fe80000000800 */
[----:B------:R-:W0:Y:S04]  /*1400*/  LDS R49, [R2+0x440] ;  /* 0x0004400002317984 */ /* 0x000e280000000800 */
[----:B------:R-:W1:Y:S04]  /*1410*/  LDS R48, [R2+0x880] ;  /* 0x0008800002307984 */ /* 0x000e680000000800 */
[----:B------:R-:W2:Y:S04]  /*1420*/  LDS R47, [R2+0xcc0] ;  /* 0x000cc000022f7984 */ /* 0x000ea80000000800 */
[----:B------:R-:W3:Y:S04]  /*1430*/  LDS R51, [R2] ;  /* 0x0000000002337984 */ /* 0x000ee80000000800 */
[----:B------:R-:W4:Y:S01]  /*1440*/  LDS R50, [R2+0x1100] ;  /* 0x0011000002327984 */ /* 0x000f220000000800 */
        /* <DEDUP_REMOVED lines=12> */
[----:B------:R-:W0:Y:S01]  /*1510*/  LDS R49, [R2+0x1540] ;  /* 0x0015400002317984 */ /* 0x000e220000000800 */
[C---:B---3--:R-:W-:Y:S01]  /*1520*/  FFMA R16, R51.reuse, R45, R16 ;  /* 0x0000002d33107223 */ /* 0x048fe20000000010 */
[C---:B------:R-:W-:Y:S01]  /*1530*/  FFMA R17, R51.reuse, R46, R17 ;  /* 0x0000002e33117223 */ /* 0x040fe20000000011 */
[----:B------:R-:W-:Y:S01]  /*1540*/  FFMA R18, R51, R15, R18 ;  /* 0x0000000f33127223 */ /* 0x000fe20000000012 */
[----:B------:R-:W1:Y:S01]  /*1550*/  LDS R48, [R2+0x1980] ;  /* 0x0019800002307984 */ /* 0x000e620000000800 */
[----:B----4-:R-:W-:Y:S01]  /*1560*/  FFMA R32, R45, R50, R32 ;  /* 0x000000322d207223 */ /* 0x010fe20000000020 */
[----:B------:R-:W-:Y:S01]  /*1570*/  FFMA R19, R51, R14, R19 ;  /* 0x0000000e33137223 */ /* 0x000fe20000000013 */
[-C--:B------:R-:W-:Y:S01]  /*1580*/  FFMA R33, R46, R50.reuse, R33 ;  /* 0x000000322e217223 */ /* 0x080fe20000000021 */
[----:B------:R-:W2:Y:S01]  /*1590*/  LDS R47, [R2+0x1dc0] ;  /* 0x001dc000022f7984 */ /* 0x000ea20000000800 */
[-C--:B------:R-:W-:Y:S01]  /*15a0*/  FFMA R34, R15, R50.reuse, R34 ;  /* 0x000000320f227223 */ /* 0x080fe20000000022 */
[----:B------:R-:W-:-:S02]  /*15b0*/  FFMA R35, R14, R50, R35 ;  /* 0x000000320e237223 */ /* 0x000fc40000000023 */
[----:B------:R-:W-:Y:S04]  /*15c0*/  LDS R51, [R2+0x4] ;  /* 0x0000040002337984 */ /* 0x000fe80000000800 */
[----:B------:R-:W-:Y:S01]  /*15d0*/  LDS R50, [R2+0x1104] ;  /* 0x0011040002327984 */ /* 0x000fe20000000800 */
        /* <DEDUP_REMOVED lines=12> */
[----:B------:R-:W0:Y:S04]  /*16a0*/  LDS R46, [R40+0x4] ;  /* 0x00000400282e7984 */ /* 0x000e280000000800 */
[----:B------:R-:W1:Y:S04]  /*16b0*/  LDS R15, [R40+0x444] ;  /* 0x00044400280f7984 */ /* 0x000e680000000800 */
[----:B------:R-:W2:Y:S04]  /*16c0*/  LDS R14, [R40+0x884] ;  /* 0x00088400280e7984 */ /* 0x000ea80000000800 */
[----:B------:R-:W3:Y:S04]  /*16d0*/  LDS R13, [R40+0xcc4] ;  /* 0x000cc400280d7984 */ /* 0x000ee80000000800 */
[----:B------:R-:W4:Y:S04]  /*16e0*/  LDS R49, [R2+0x444] ;  /* 0x0004440002317984 */ /* 0x000f280000000800 */
[----:B------:R-:W5:Y:S04]  /*16f0*/  LDS R48, [R2+0x884] ;  /* 0x0008840002307984 */ /* 0x000f680000000800 */
[----:B------:R-:W5:Y:S01]  /*1700*/  LDS R47, [R2+0xcc4] ;  /* 0x000cc400022f7984 */ /* 0x000f620000000800 */
[C---:B0-----:R-:W-:Y:S01]  /*1710*/  FFMA R16, R51.reuse, R46, R16 ;  /* 0x0000002e33107223 */ /* 0x041fe20000000010 */
[-C--:B------:R-:W-:Y:S01]  /*1720*/  FFMA R32, R46, R50.reuse, R32 ;  /* 0x000000322e207223 */ /* 0x080fe20000000020 */
[----:B-1----:R-:W-:Y:S01]  /*1730*/  FFMA R17, R51, R15, R17 ;  /* 0x0000000f33117223 */ /* 0x002fe20000000011 */
[----:B------:R-:W-:Y:S01]  /*1740*/  FFMA R33, R15, R50, R33 ;  /* 0x000000320f217223 */ /* 0x000fe20000000021 */
[C---:B--2---:R-:W-:Y:S01]  /*1750*/  FFMA R18, R51.reuse, R14, R18 ;  /* 0x0000000e33127223 */ /* 0x044fe20000000012 */
[-C--:B------:R-:W-:Y:S01]  /*1760*/  FFMA R34, R14, R50.reuse, R34 ;  /* 0x000000320e227223 */ /* 0x080fe20000000022 */
[----:B---3--:R-:W-:Y:S01]  /*1770*/  FFMA R19, R51, R13, R19 ;  /* 0x0000000d33137223 */ /* 0x008fe20000000013 */
[----:B------:R-:W-:Y:S01]  /*1780*/  FFMA R35, R13, R50, R35 ;  /* 0x000000320d237223 */ /* 0x000fe20000000023 */
[----:B------:R-:W-:Y:S01]  /*1790*/  LDS R51, [R2+0x8] ;  /* 0x0000080002337984 */ /* 0x000fe20000000800 */
        /* <DEDUP_REMOVED lines=12> */
[----:B------:R-:W0:Y:S04]  /*1860*/  LDS R49, [R2+0x1544] ;  /* 0x0015440002317984 */ /* 0x000e280000000800 */
[----:B------:R-:W1:Y:S04]  /*1870*/  LDS R48, [R2+0x1984] ;  /* 0x0019840002307984 */ /* 0x000e680000000800 */
[----:B------:R-:W2:Y:S04]  /*1880*/  LDS R47, [R2+0x1dc4] ;  /* 0x001dc400022f7984 */ /* 0x000ea80000000800 */
        /* <DEDUP_REMOVED lines=551> */
[-C--:B------:R-:W-:Y:S01]  /*3b00*/  FFMA R33, R13, R50.reuse, R33 ;  /* 0x000000320d217223 */ /* 0x080fe20000000021 */
[----:B--2---:R-:W-:Y:S01]  /*3b10*/  FFMA R34, R14, R50, R34 ;  /* 0x000000320e227223 */ /* 0x004fe20000000022 */
[----:B------:R-:W-:Y:S01]  /*3b20*/  FFMA R18, R51, R14, R18 ;  /* 0x0000000e33127223 */ /* 0x000fe20000000012 */
        /* <DEDUP_REMOVED lines=17> */
[----:B------:R-:W2:Y:S01]  /*3c40*/  LDS R49, [R2+0x1df8] ;  /* 0x001df80002317984 */ /* 0x000ea20000000800 */
        /* <DEDUP_REMOVED lines=9> */
[----:B------:R-:W0:Y:S01]  /*3ce0*/  LDS R47, [R40+0x8bc] ;  /* 0x0008bc00282f7984 */ /* 0x000e220000000800 */
[-C--:B------:R-:W-:Y:S01]  /*3cf0*/  FFMA R10, R13, R49.reuse, R10 ;  /* 0x000000310d0a7223 */ /* 0x080fe2000000000a */
[-C--:B------:R-:W-:Y:S01]  /*3d00*/  FFMA R11, R14, R49.reuse, R11 ;  /* 0x000000310e0b7223 */ /* 0x080fe2000000000b */
[----:B------:R-:W-:Y:S01]  /*3d10*/  FFMA R12, R15, R49, R12 ;  /* 0x000000310f0c7223 */ /* 0x000fe2000000000c */
[----:B------:R-:W1:Y:S04]  /*3d20*/  LDS R45, [R40+0x3c] ;  /* 0x00003c00282d7984 */ /* 0x000e680000000800 */
[----:B------:R-:W2:Y:S04]  /*3d30*/  LDS R46, [R40+0x47c] ;  /* 0x00047c00282e7984 */ /* 0x000ea80000000800 */
[----:B------:R-:W3:Y:S04]  /*3d40*/  LDS R40, [R40+0xcfc] ;  /* 0x000cfc0028287984 */ /* 0x000ee80000000800 */
[----:B------:R-:W4:Y:S04]  /*3d50*/  LDS R13, [R2+0x47c] ;  /* 0x00047c00020d7984 */ /* 0x000f280000000800 */
[----:B------:R-:W5:Y:S04]  /*3d60*/  LDS R49, [R2+0xcfc] ;  /* 0x000cfc0002317984 */ /* 0x000f680000000800 */
[----:B------:R-:W5:Y:S04]  /*3d70*/  LDS R15, [R2+0x113c] ;  /* 0x00113c00020f7984 */ /* 0x000f680000000800 */
[----:B------:R-:W5:Y:S01]  /*3d80*/  LDS R14, [R2+0x1dfc] ;  /* 0x001dfc00020e7984 */ /* 0x000f620000000800 */
[C---:B0-----:R-:W-:Y:S01]  /*3d90*/  FFMA R18, R50.reuse, R47, R18 ;  /* 0x0000002f32127223 */ /* 0x041fe20000000012 */
[C---:B-1----:R-:W-:Y:S01]  /*3da0*/  FFMA R16, R50.reuse, R45, R16 ;  /* 0x0000002d32107223 */ /* 0x042fe20000000010 */
[C---:B--2---:R-:W-:Y:S01]  /*3db0*/  FFMA R17, R50.reuse, R46, R17 ;  /* 0x0000002e32117223 */ /* 0x044fe20000000011 */
[----:B---3--:R-:W-:-:S02]  /*3dc0*/  FFMA R19, R50, R40, R19 ;  /* 0x0000002832137223 */ /* 0x008fc40000000013 */
[----:B------:R-:W0:Y:S01]  /*3dd0*/  LDS R50, [R2+0x8bc] ;  /* 0x0008bc0002327984 */ /* 0x000e220000000800 */
[-C--:B----4-:R-:W-:Y:S01]  /*3de0*/  FFMA R20, R45, R13.reuse, R20 ;  /* 0x0000000d2d147223 */ /* 0x090fe20000000014 */
[-C--:B------:R-:W-:Y:S01]  /*3df0*/  FFMA R21, R46, R13.reuse, R21 ;  /* 0x0000000d2e157223 */ /* 0x080fe20000000015 */
[-C--:B------:R-:W-:Y:S01]  /*3e00*/  FFMA R22, R47, R13.reuse, R22 ;  /* 0x0000000d2f167223 */ /* 0x080fe20000000016 */
[----:B------:R-:W-:Y:S01]  /*3e10*/  FFMA R23, R40, R13, R23 ;  /* 0x0000000d28177223 */ /* 0x000fe20000000017 */
[-C--:B-----5:R-:W-:Y:S01]  /*3e20*/  FFMA R28, R45, R49.reuse, R28 ;  /* 0x000000312d1c7223 */ /* 0x0a0fe2000000001c */
[----:B------:R-:W1:Y:S01]  /*3e30*/  LDS R13, [R2+0x157c] ;  /* 0x00157c00020d7984 */ /* 0x000e620000000800 */
[-C--:B------:R-:W-:Y:S01]  /*3e40*/  FFMA R29, R46, R49.reuse, R29 ;  /* 0x000000312e1d7223 */ /* 0x080fe2000000001d */
[-C--:B------:R-:W-:Y:S01]  /*3e50*/  FFMA R30, R47, R49.reuse, R30 ;  /* 0x000000312f1e7223 */ /* 0x080fe2000000001e */
[----:B------:R-:W-:Y:S01]  /*3e60*/  FFMA R31, R40, R49, R31 ;  /* 0x00000031281f7223 */ /* 0x000fe2000000001f */
[----:B------:R-:W2:Y:S01]  /*3e70*/  LDS R2, [R2+0x19bc] ;  /* 0x0019bc0002027984 */ /* 0x000ea20000000800 */
[-C--:B------:R-:W-:Y:S01]  /*3e80*/  FFMA R32, R45, R15.reuse, R32 ;  /* 0x0000000f2d207223 */ /* 0x080fe20000000020 */
[-C--:B------:R-:W-:Y:S01]  /*3e90*/  FFMA R33, R46, R15.reuse, R33 ;  /* 0x0000000f2e217223 */ /* 0x080fe20000000021 */
[CC--:B------:R-:W-:Y:S01]  /*3ea0*/  FFMA R34, R47.reuse, R15.reuse, R34 ;  /* 0x0000000f2f227223 */ /* 0x0c0fe20000000022 */
[----:B------:R-:W-:Y:S01]  /*3eb0*/  FFMA R35, R40, R15, R35 ;  /* 0x0000000f28237223 */ /* 0x000fe20000000023 */
[-C--:B------:R-:W-:Y:S01]  /*3ec0*/  FFMA R10, R46, R14.reuse, R10 ;  /* 0x0000000e2e0a7223 */ /* 0x080fe2000000000a */
        /* <DEDUP_REMOVED lines=10> */
[C---:B------:R-:W-:Y:S01]  /*3f70*/  FFMA R13, R45.reuse, R14, R48 ;  /* 0x0000000e2d0d7223 */ /* 0x040fe20000000030 */
[-C--:B--2---:R-:W-:Y:S01]  /*3f80*/  FFMA R41, R45, R2.reuse, R41 ;  /* 0x000000022d297223 */ /* 0x084fe20000000029 */
[-C--:B------:R-:W-:Y:S01]  /*3f90*/  FFMA R42, R46, R2.reuse, R42 ;  /* 0x000000022e2a7223 */ /* 0x080fe2000000002a */
[-C--:B------:R-:W-:Y:S01]  /*3fa0*/  FFMA R43, R47, R2.reuse, R43 ;  /* 0x000000022f2b7223 */ /* 0x080fe2000000002b */
[----:B------:R-:W-:Y:S01]  /*3fb0*/  FFMA R44, R40, R2, R44 ;  /* 0x00000002282c7223 */ /* 0x000fe2000000002c */
[----:B------:R-:W-:Y:S06]  /*3fc0*/  BAR.SYNC.DEFER_BLOCKING 0x0 ;  /* 0x0000000000007b1d */ /* 0x000fec0000010000 */
[----:B------:R-:W-:Y:S05]  /*3fd0*/  BRA.U !UP0, `(.L_x_49) ;  /* 0xffffffc508e47547 */ /* 0x000fea000b83ffff */
.L_x_37:
        /* <DEDUP_REMOVED lines=12> */
[----:B---3--:R-:W-:Y:S01]  /*40a0*/  IMAD.WIDE.U32 R6, R3, 0x4, R6 ;  /* 0x0000000403067825 */ /* 0x008fe200078e0006 */
[----:B------:R-:W-:-:S03]  /*40b0*/  SHF.L.U32 R3, R9, 0x5, RZ ;  /* 0x0000000509037819 */ /* 0x000fc600000006ff */
[C---:B------:R-:W-:Y:S01]  /*40c0*/  IMAD R14, R0.reuse, UR9, RZ ;  /* 0x00000009000e7c24 */ /* 0x040fe2000f8e02ff */
[----:B------:R-:W-:Y:S01]  /*40d0*/  STG.E desc[UR16][R6.64], R16 ;  /* 0x0000001006007986 */ /* 0x000fe2000c101910 */
[----:B------:R-:W-:Y:S02]  /*40e0*/  IMAD R9, R9, 0x30, RZ ;  /* 0x0000003009097824 */ /* 0x000fe400078e02ff */
[C-C-:B------:R-:W-:Y:S01]  /*40f0*/  IMAD.WIDE R4, R0.reuse, 0x4, R6.reuse ;  /* 0x0000000400047825 */ /* 0x140fe200078e0206 */
[----:B------:R-:W-:Y:S02]  /*4100*/  IADD3 R15, PT, PT, R0, R14, RZ ;  /* 0x0000000e000f7210 */ /* 0x000fe40007ffe0ff */
[----:B------:R-:W-:Y:S01]  /*4110*/  SHF.L.U32 R49, R14, 0x1, RZ ;  /* 0x000000010e317819 */ /* 0x000fe200000006ff */
[--C-:B------:R-:W-:Y:S01]  /*4120*/  IMAD.WIDE R2, R3, 0x4, R6.reuse ;  /* 0x0000000403027825 */ /* 0x100fe200078e0206 */
[C---:B------:R-:W-:Y:S01]  /*4130*/  IADD3 R45, PT, PT, R0.reuse, R15, RZ ;  /* 0x0000000f002d7210 */ /* 0x040fe20007ffe0ff */
[----:B------:R0:W-:Y:S02]  /*4140*/  STG.E desc[UR16][R4.64], R17 ;  /* 0x0000001104007986 */ /* 0x0001e4000c101910 */
[--C-:B------:R-:W-:Y:S01]  /*4150*/  IMAD.WIDE R8, R9, 0x4, R6.reuse ;  /* 0x0000000409087825 */ /* 0x100fe200078e0206 */
[C---:B------:R-:W-:Y:S01]  /*4160*/  IADD3 R47, PT, PT, R0.reuse, R45, RZ ;  /* 0x0000002d002f7210 */ /* 0x040fe20007ffe0ff */
[----:B------:R1:W-:Y:S04]  /*4170*/  STG.E desc[UR16][R2.64], R18 ;  /* 0x0000001202007986 */ /* 0x0003e8000c101910 */
[----:B------:R2:W-:Y:S01]  /*4180*/  STG.E desc[UR16][R8.64], R19 ;  /* 0x0000001308007986 */ /* 0x0005e2000c101910 */
[----:B0-----:R-:W-:Y:S01]  /*4190*/  IMAD.WIDE R4, R15, 0x4, R6 ;  /* 0x000000040f047825 */ /* 0x001fe200078e0206 */
[----:B------:R-:W-:-:S03]  /*41a0*/  IADD3 R15, PT, PT, R0, R49, RZ ;  /* 0x00000031000f7210 */ /* 0x000fc60007ffe0ff */
[----:B-1----:R-:W-:Y:S01]  /*41b0*/  IMAD.WIDE R2, R14, 0x4, R6 ;  /* 0x000000040e027825 */ /* 0x002fe200078e0206 */
[----:B------:R-:W-:-:S03]  /*41c0*/  IADD3 R17, PT, PT, R0, R15, RZ ;  /* 0x0000000f00117210 */ /* 0x000fc60007ffe0ff */
[----:B--2---:R-:W-:Y:S01]  /*41d0*/  IMAD.WIDE R8, R45, 0x4, R6 ;  /* 0x000000042d087825 */ /* 0x004fe200078e0206 */
[----:B------:R-:W-:Y:S01]  /*41e0*/  LEA R45, R14, R14, 0x1 ;  /* 0x0000000e0e2d7211 */ /* 0x000fe200078e08ff */
[----:B------:R0:W-:Y:S01]  /*41f0*/  STG.E desc[UR16][R2.64], R20 ;  /* 0x0000001402007986 */ /* 0x0001e2000c101910 */
[----:B------:R-:W-:-:S03]  /*4200*/  IADD3 R19, PT, PT, R0, R17, RZ ;  /* 0x0000001100137210 */ /* 0x000fc60007ffe0ff */
[----:B------:R1:W-:Y:S04]  /*4210*/  STG.E desc[UR16][R4.64], R21 ;  /* 0x0000001504007986 */ /* 0x0003e8000c101910 */
[----:B------:R2:W-:Y:S01]  /*4220*/  STG.E desc[UR16][R8.64], R22 ;  /* 0x0000001608007986 */ /* 0x0005e2000c101910 */
[----:B0-----:R-:W-:Y:S01]  /*4230*/  IMAD.WIDE R2, R47, 0x4, R6 ;  /* 0x000000042f027825 */ /* 0x001fe200078e0206 */
[----:B------:R-:W-:-:S03]  /*4240*/  IADD3 R47, PT, PT, R0, R45, RZ ;  /* 0x0000002d002f7210 */ /* 0x000fc60007ffe0ff */
[--C-:B-1----:R-:W-:Y:S01]  /*4250*/  IMAD.WIDE R4, R15, 0x4, R6.reuse ;  /* 0x000000040f047825 */ /* 0x102fe200078e0206 */
[C---:B------:R-:W-:Y:S01]  /*4260*/  IADD3 R21, PT, PT, R0.reuse, R47, RZ ;  /* 0x0000002f00157210 */ /* 0x040fe20007ffe0ff */
[----:B------:R0:W-:Y:S02]  /*4270*/  STG.E desc[UR16][R2.64], R23 ;  /* 0x0000001702007986 */ /* 0x0001e4000c101910 */
[----:B--2---:R-:W-:Y:S01]  /*4280*/  IMAD.WIDE R8, R49, 0x4, R6 ;  /* 0x0000000431087825 */ /* 0x004fe200078e0206 */
[----:B------:R-:W-:-:S03]  /*4290*/  IADD3 R15, PT, PT, R0, R21, RZ ;  /* 0x00000015000f7210 */ /* 0x000fc60007ffe0ff */
[--C-:B------:R-:W-:Y:S01]  /*42a0*/  IMAD.WIDE R20, R21, 0x4, R6.reuse ;  /* 0x0000000415147825 */ /* 0x100fe200078e0206 */
[----:B------:R1:W-:Y:S04]  /*42b0*/  STG.E desc[UR16][R8.64], R24 ;  /* 0x0000001808007986 */ /* 0x0003e8000c101910 */
[----:B------:R-:W-:Y:S01]  /*42c0*/  STG.E desc[UR16][R4.64], R25 ;  /* 0x0000001904007986 */ /* 0x000fe2000c101910 */
[----:B0-----:R-:W-:-:S04]  /*42d0*/  IMAD.WIDE R2, R17, 0x4, R6 ;  /* 0x0000000411027825 */ /* 0x001fc800078e0206 */
[--C-:B------:R-:W-:Y:S01]  /*42e0*/  IMAD.WIDE R16, R19, 0x4, R6.reuse ;  /* 0x0000000413107825 */ /* 0x100fe200078e0206 */
[----:B------:R0:W-:Y:S03]  /*42f0*/  STG.E desc[UR16][R2.64], R26 ;  /* 0x0000001a02007986 */ /* 0x0001e6000c101910 */
[--C-:B------:R-:W-:Y:S01]  /*4300*/  IMAD.WIDE R18, R45, 0x4, R6.reuse ;  /* 0x000000042d127825 */ /* 0x100fe200078e0206 */
[C---:B------:R-:W-:Y:S01]  /*4310*/  SHF.L.U32 R45, R14.reuse, 0x2, RZ ;  /* 0x000000020e2d7819 */ /* 0x040fe200000006ff */
[----:B------:R2:W-:Y:S02]  /*4320*/  STG.E desc[UR16][R16.64], R27 ;  /* 0x0000001b10007986 */ /* 0x0005e4000c101910 */
[--C-:B------:R-:W-:Y:S01]  /*4330*/  IMAD.WIDE R22, R47, 0x4, R6.reuse ;  /* 0x000000042f167825 */ /* 0x100fe200078e0206 */
[CC--:B------:R-:W-:Y:S01]  /*4340*/  LEA R47, R14.reuse, -R14.reuse, 0x3 ;  /* 0x8000000e0e2f7211 */ /* 0x0c0fe200078e18ff */
[----:B------:R3:W-:Y:S02]  /*4350*/  STG.E desc[UR16][R18.64], R28 ;  /* 0x0000001c12007986 */ /* 0x0007e4000c101910 */
[--C-:B-1----:R-:W-:Y:S01]  /*4360*/  IMAD.WIDE R8, R15, 0x4, R6.reuse ;  /* 0x000000040f087825 */ /* 0x102fe200078e0206 */
[----:B------:R-:W-:Y:S01]  /*4370*/  LEA R15, R14, R14, 0x2 ;  /* 0x0000000e0e0f7211 */ /* 0x000fe200078e10ff */
[----:B------:R1:W-:Y:S01]  /*4380*/  STG.E desc[UR16][R22.64], R29 ;  /* 0x0000001d16007986 */ /* 0x0003e2000c101910 */
[----:B0-----:R-:W-:Y:S01]  /*4390*/  IADD3 R3, PT, PT, R0, R45, RZ ;  /* 0x0000002d00037210 */ /* 0x001fe20007ffe0ff */
[----:B------:R-:W-:-:S02]  /*43a0*/  IMAD.WIDE R4, R45, 0x4, R6 ;  /* 0x000000042d047825 */ /* 0x000fc400078e0206 */
[----:B------:R0:W-:Y:S01]  /*43b0*/  STG.E desc[UR16][R20.64], R30 ;  /* 0x0000001e14007986 */ /* 0x0001e2000c101910 */
[----:B------:R-:W-:Y:S01]  /*43c0*/  IADD3 R49, PT, PT, R0, R3, RZ ;  /* 0x0000000300317210 */ /* 0x000fe20007ffe0ff */
[----:B--2---:R-:W-:Y:S01]  /*43d0*/  IMAD R17, R14, 0x6, RZ ;  /* 0x000000060e117824 */ /* 0x004fe200078e02ff */
[C---:B---3--:R-:W-:Y:S01]  /*43e0*/  IADD3 R19, PT, PT, R0.reuse, R15, RZ ;  /* 0x0000000f00137210 */ /* 0x048fe20007ffe0ff */
[----:B------:R2:W-:Y:S01]  /*43f0*/  STG.E desc[UR16][R8.64], R31 ;  /* 0x0000001f08007986 */ /* 0x0005e2000c101910 */
[--C-:B------:R-:W-:Y:S02]  /*4400*/  IMAD.WIDE R2, R3, 0x4, R6.reuse ;  /* 0x0000000403027825 */ /* 0x100fe400078e0206 */
[C---:B------:R-:W-:Y:S02]  /*4410*/  IADD3 R25, PT, PT, R0.reuse, R17, RZ ;  /* 0x0000001100197210 */ /* 0x040fe40007ffe0ff */
[C---:B-1----:R-:W-:Y:S01]  /*4420*/  IADD3 R29, PT, PT, R0.reuse, R47, RZ ;  /* 0x0000002f001d7210 */ /* 0x042fe20007ffe0ff */
[----:B------:R1:W-:Y:S01]  /*4430*/  STG.E desc[UR16][R4.64], R32 ;  /* 0x0000002004007986 */ /* 0x0003e2000c101910 */
[C---:B------:R-:W-:Y:S01]  /*4440*/  IADD3 R23, PT, PT, R0.reuse, R19, RZ ;  /* 0x0000001300177210 */ /* 0x040fe20007ffe0ff */
[--C-:B0-----:R-:W-:Y:S01]  /*4450*/  IMAD.WIDE R20, R15, 0x4, R6.reuse ;  /* 0x000000040f147825 */ /* 0x101fe200078e0206 */
[C---:B------:R-:W-:Y:S01]  /*4460*/  IADD3 R51, PT, PT, R0.reuse, R29, RZ ;  /* 0x0000001d00337210 */ /* 0x040fe20007ffe0ff */
[----:B------:R-:W-:Y:S01]  /*4470*/  STG.E desc[UR16][R2.64], R33 ;  /* 0x0000002102007986 */ /* 0x000fe2000c101910 */
[C---:B------:R-:W-:Y:S01]  /*4480*/  IADD3 R27, PT, PT, R0.reuse, R25, RZ ;  /* 0x00000019001b7210 */ /* 0x040fe20007ffe0ff */
[----:B------:R-:W-:Y:S01]  /*4490*/  IMAD.WIDE R18, R19, 0x4, R6 ;  /* 0x0000000413127825 */ /* 0x000fe200078e0206 */
[----:B------:R-:W-:-:S02]  /*44a0*/  IADD3 R53, PT, PT, R0, R51, RZ ;  /* 0x0000003300357210 */ /* 0x000fc40007ffe0ff */
[C---:B------:R-:W-:Y:S01]  /*44b0*/  IADD3 R45, PT, PT, R0.reuse, R27, RZ ;  /* 0x0000001b002d7210 */ /* 0x040fe20007ffe0ff */
[----:B--2---:R-:W-:Y:S01]  /*44c0*/  IMAD.WIDE R8, R47, 0x4, R6 ;  /* 0x000000042f087825 */ /* 0x004fe200078e0206 */
[----:B------:R-:W-:-:S03]  /*44d0*/  IADD3 R47, PT, PT, R0, R49, RZ ;  /* 0x00000031002f7210 */ /* 0x000fc60007ffe0ff */
[----:B-1----:R-:W-:Y:S01]  /*44e0*/  IMAD.WIDE R4, R29, 0x4, R6 ;  /* 0x000000041d047825 */ /* 0x002fe200078e0206 */
[----:B------:R-:W-:-:S03]  /*44f0*/  IADD3 R29, PT, PT, R0, R23, RZ ;  /* 0x00000017001d7210 */ /* 0x000fc60007ffe0ff */
[----:B------:R-:W-:-:S04]  /*4500*/  IMAD.WIDE R48, R49, 0x4, R6 ;  /* 0x0000000431307825 */ /* 0x000fc800078e0206 */
        /* <DEDUP_REMOVED lines=19> */
[----:B------:R-:W-:Y:S04]  /*4640*/  STG.E desc[UR16][R8.64], R13 ;  /* 0x0000000d08007986 */ /* 0x000fe8000c101910 */
[----:B------:R-:W-:Y:S04]  /*4650*/  STG.E desc[UR16][R4.64], R10 ;  /* 0x0000000a04007986 */ /* 0x000fe8000c101910 */
[----:B------:R-:W-:Y:S04]  /*4660*/  STG.E desc[UR16][R22.64], R11 ;  /* 0x0000000b16007986 */ /* 0x000fe8000c101910 */
[----:B------:R-:W-:Y:S01]  /*4670*/  STG.E desc[UR16][R6.64], R12 ;  /* 0x0000000c06007986 */ /* 0x000fe2000c101910 */
[----:B------:R-:W-:Y:S05]  /*4680*/  EXIT ;  /* 0x000000000000794d */ /* 0x000fea0003800000 */
.L_x_50:
        /* <DEDUP_REMOVED lines=15> */
.L_x_167:


//--------------------- .text._Z20conv2d_update_outputILi16ELi16ELi8ELi2ELi16EEvPfS0_S0_iiiiiiiiiii --------------------------
	.section	.text._Z20conv2d_update_outputILi16ELi16ELi8ELi2ELi16EEvPfS0_S0_iiiiiiiiiii,"ax",@progbits
	.align	128
        .global         _Z20conv2d_update_outputILi16ELi16ELi8ELi2ELi16EEvPfS0_S0_iiiiiiiiiii
        .type           _Z20conv2d_update_outputILi16ELi16ELi8ELi2ELi16EEvPfS0_S0_iiiiiiiiiii,@function
        .size           _Z20conv2d_update_outputILi16ELi16ELi8ELi2ELi16EEvPfS0_S0_iiiiiiiiiii,(.L_x_168 - _Z20conv2d_update_outputILi16ELi16ELi8ELi2ELi16EEvPfS0_S0_iiiiiiiiiii)
        .other          _Z20conv2d_update_outputILi16ELi16ELi8ELi2ELi16EEvPfS0_S0_iiiiiiiiiii,@"STO_CUDA_ENTRY STV_DEFAULT"
_Z20conv2d_update_outputILi16ELi16ELi8ELi2ELi16EEvPfS0_S0_iiiiiiiiiii:
.text._Z20conv2d_update_outputILi16ELi16ELi8ELi2ELi16EEvPfS0_S0_iiiiiiiiiii:
[----:B------:R-:W-:Y:S01]  /*0000*/  LDC R1, c[0x0][0x37c] ;  /* 0x0000df00ff017b82 */ /* 0x000fe20000000800 */
[----:B------:R-:W0:Y:S07]  /*0010*/  LDCU.128 UR8, c[0x0][0x3a0] ;  /* 0x00007400ff0877ac */ /* 0x000e2e0008000c00 */
[----:B------:R-:W1:Y:S01]  /*0020*/  S2UR UR12, SR_CTAID.Y ;  /* 0x00000000000c79c3 */ /* 0x000e620000002600 */
[----:B------:R-:W2:Y:S01]  /*0030*/  S2R R9, SR_TID.Y ;  /* 0x0000000000097919 */ /* 0x000ea20000002200 */
[----:B------:R-:W-:Y:S01]  /*0040*/  HFMA2 R27, -RZ, RZ, 0, 0 ;  /* 0x00000000ff1b7431 */ /* 0x000fe200000001ff */
[----:B------:R-:W3:Y:S01]  /*0050*/  LDCU UR13, c[0x0][0x3b8] ;  /* 0x00007700ff0d77ac */ /* 0x000ee20008000800 */
[----:B------:R-:W-:Y:S01]  /*0060*/  HFMA2 R28, -RZ, RZ, 0, 0 ;  /* 0x00000000ff1c7431 */ /* 0x000fe200000001ff */
[----:B------:R-:W4:Y:S01]  /*0070*/  S2R R12, SR_TID.X ;  /* 0x00000000000c7919 */ /* 0x000f220000002100 */
[----:B------:R-:W-:-:S02]  /*0080*/  MOV R31, RZ ;  /* 0x000000ff001f7202 */ /* 0x000fc40000000f00 */
[----:B------:R-:W-:Y:S02]  /*0090*/  CS2R R22, SRZ ;  /* 0x0000000000167805 */ /* 0x000fe4000001ff00 */
[----:B------:R-:W-:Y:S02]  /*00a0*/  CS2R R20, SRZ ;  /* 0x0000000000147805 */ /* 0x000fe4000001ff00 */
[----:B------:R-:W-:Y:S02]  /*00b0*/  CS2R R16, SRZ ;  /* 0x0000000000107805 */ /* 0x000fe4000001ff00 */
[----:B------:R-:W-:Y:S01]  /*00c0*/  CS2R R6, SRZ ;  /* 0x0000000000067805 */ /* 0x000fe2000001ff00 */
[----:B------:R-:W1:Y:S01]  /*00d0*/  LDCU.64 UR16, c[0x0][0x358] ;  /* 0x00006b00ff1077ac */ /* 0x000e620008000a00 */
[----:B0-----:R-:W-:Y:S02]  /*00e0*/  USHF.R.S32.HI UR4, URZ, 0x1f, UR10 ;  /* 0x0000001fff047899 */ /* 0x001fe4000801140a */
[----:B------:R-:W-:-:S02]  /*00f0*/  UIMAD UR8, UR9, UR8, URZ ;  /* 0x00000008090872a4 */ /* 0x000fc4000f8e02ff */
        /* <DEDUP_REMOVED lines=37> */
[----:B------:R-:W-:Y:S02]  /*0350*/  CS2R R2, SRZ ;  /* 0x0000000000027805 */ /* 0x000fe4000001ff00 */
[----:B------:R-:W-:-:S13]  /*0360*/  R2UR UR14, R0 ;  /* 0x00000000000e72ca */ /* 0x000fda00000e0000 */
[----:B------:R-:W-:-:S07]  /*0370*/  UIMAD.WIDE.U32 UR4, UR4, UR14, URZ ;  /* 0x0000000e040472a5 */ /* 0x000fce000f8e00ff */
[----:B------:R-:W-:Y:S02]  /*0380*/  UMOV UR10, UR5 ;  /* 0x00000005000a7c82 */ /* 0x000fe40008000000 */
[----:B------:R-:W-:Y:S02]  /*0390*/  IADD3 R0, PT, PT, RZ, -UR10, RZ ;  /* 0x8000000aff007c10 */ /* 0x000fe4000fffe0ff */
[----:B------:R-:W1:Y:S01]  /*03a0*/  LDCU UR4, c[0x0][0x3b0] ;  /* 0x00007600ff0477ac */ /* 0x000e620008000800 */
[----:B------:R-:W3:Y:S02]  /*03b0*/  S2UR UR5, SR_CTAID.X ;  /* 0x00000000000579c3 */ /* 0x000ee40000002500 */
        /* <DEDUP_REMOVED lines=9> */
[----:B---3--:R-:W-:Y:S02]  /*0450*/  USHF.L.U32 UR5, UR5, 0x7, URZ ;  /* 0x0000000705057899 */ /* 0x008fe400080006ff */
[----:B------:R-:W-:Y:S02]  /*0460*/  @!UP1 UIADD3 UR10, UPT, UPT, UR10, 0x1, URZ ;  /* 0x000000010a0a9890 */ /* 0x000fe4000fffe0ff */
[----:B------:R-:W-:Y:S02]  /*0470*/  UISETP.GE.AND UP1, UPT, UR4, URZ, UPT ;  /* 0x000000ff0400728c */ /* 0x000fe4000bf26270 */
[----:B------:R-:W-:-:S04]  /*0480*/  UIADD3 UR4, UPT, UPT, -UR7, URZ, URZ ;  /* 0x000000ff07047290 */ /* 0x000fc8000fffe1ff */
[----:B------:R-:W-:Y:S01]  /*0490*/  @!P0 IADD3 R0, PT, PT, R0, -R5, RZ ;  /* 0x8000000500008210 */ /* 0x000fe20007ffe0ff */
[----:B------:R-:W-:-:S03]  /*04a0*/  UIMAD UR6, UR6, UR4, UR12 ;  /* 0x00000004060672a4 */ /* 0x000fc6000f8e020c */
[----:B------:R-:W-:Y:S02]  /*04b0*/  ISETP.GE.U32.AND P0, PT, R0, R5, PT ;  /* 0x000000050000720c */ /* 0x000fe40003f06070 */
[----:B------:R-:W-:Y:S02]  /*04c0*/  CS2R R4, SRZ ;  /* 0x0000000000047805 */ /* 0x000fe4000001ff00 */
[----:B------:R-:W-:Y:S01]  /*04d0*/  MOV R0, RZ ;  /* 0x000000ff00007202 */ /* 0x000fe20000000f00 */
[----:B------:R-:W-:-:S08]  /*04e0*/  USHF.L.U32 UR6, UR6, 0x5, URZ ;  /* 0x0000000506067899 */ /* 0x000fd000080006ff */
        /* <DEDUP_REMOVED lines=10> */
[----:B--2-4-:R-:W-:Y:S11]  /*0590*/  BRA.U !UP0, `(.L_x_51) ;  /* 0x0000002508f47547 */ /* 0x014ff6000b800000 */
        /* <DEDUP_REMOVED lines=22> */
.L_x_63:
        /* <DEDUP_REMOVED lines=17> */
.L_x_56:
[C---:B------:R-:W-:Y:S01]  /*0810*/  ISETP.GE.U32.AND P0, PT, R19.reuse, 0x10, PT ;  /* 0x000000101300780c */ /* 0x040fe20003f06070 */
[----:B------:R0:W-:Y:S01]  /*0820*/  STS [R18], RZ ;  /* 0x000000ff12007388 */ /* 0x0001e20000000800 */
[----:B------:R-:W-:Y:S02]  /*0830*/  IADD3 R19, PT, PT, R19, 0x10, RZ ;  /* 0x0000001013137810 */ /* 0x000fe40007ffe0ff */
[----:B0-----:R-:W-:-:S09]  /*0840*/  IADD3 R18, PT, PT, R18, 0x440, RZ ;  /* 0x0000044012127810 */ /* 0x001fd20007ffe0ff */
[----:B------:R-:W-:Y:S05]  /*0850*/  @!P0 BRA `(.L_x_56) ;  /* 0xfffffffc00ec8947 */ /* 0x000fea000383ffff */
[----:B------:R-:W-:Y:S05]  /*0860*/  BSYNC.RECONVERGENT B1 ;  /* 0x0000000000017941 */ /* 0x000fea0003800200 */
.L_x_55:
[----:B------:R-:W-:Y:S05]  /*0870*/  BRA `(.L_x_54) ;  /* 0x0000000800787947 */ /* 0x000fea0003800000 */
.L_x_53:
        /* <DEDUP_REMOVED lines=9> */
.L_x_59:
        /* <DEDUP_REMOVED lines=11> */
.L_x_58:
[----:B------:R-:W-:Y:S05]  /*09c0*/  BSYNC.RECONVERGENT B1 ;  /* 0x0000000000017941 */ /* 0x000fea0003800200 */
.L_x_57:
[----:B0-----:R-:W0:Y:S01]  /*09d0*/  I2F.RP R29, R24 ;  /* 0x00000018001d7306 */ /* 0x001e220000209400 */
[----:B------:R-:W1:Y:S01]  /*09e0*/  LDC R25, c[0x0][0x3b0] ;  /* 0x0000ec00ff197b82 */ /* 0x000e620000000800 */
[----:B------:R-:W-:Y:S01]  /*09f0*/  IADD3 R26, PT, PT, R26, UR4, RZ ;  /* 0x000000041a1a7c10 */ /* 0x000fe2000fffe0ff */
[----:B------:R-:W2:Y:S01]  /*0a00*/  LDCU.64 UR12, c[0x0][0x3a0] ;  /* 0x00007400ff0c77ac */ /* 0x000ea20008000a00 */
[----:B------:R-:W-:Y:S02]  /*0a10*/  IABS R30, UR11 ;  /* 0x0000000b001e7c13 */ /* 0x000fe40008000000 */
[----:B------:R-:W-:Y:S01]  /*0a20*/  IABS R32, R26 ;  /* 0x0000001a00207213 */ /* 0x000fe20000000000 */
[----:B------:R-:W3:Y:S01]  /*0a30*/  LDCU UR9, c[0x0][0x3bc] ;  /* 0x00007780ff0977ac */ /* 0x000ee20008000800 */
[----:B------:R-:W4:Y:S01]  /*0a40*/  LDCU UR10, c[0x0][0x3a4] ;  /* 0x00007480ff0a77ac */ /* 0x000f220008000800 */
[----:B0-----:R-:W0:Y:S01]  /*0a50*/  MUFU.RCP R29, R29 ;  /* 0x0000001d001d7308 */ /* 0x001e220000001000 */
[----:B--2---:R-:W-:Y:S01]  /*0a60*/  UIMAD UR12, UR13, UR12, URZ ;  /* 0x0000000c0d0c72a4 */ /* 0x004fe2000f8e02ff */
[----:B0-----:R-:W-:-:S02]  /*0a70*/  IADD3 R18, PT, PT, R29, 0xffffffe, RZ ;  /* 0x0ffffffe1d127810 */ /* 0x001fc40007ffe0ff */
[----:B-1----:R-:W-:-:S04]  /*0a80*/  IABS R29, R25 ;  /* 0x00000019001d7213 */ /* 0x002fc80000000000 */
[----:B------:R0:W1:Y:S02]  /*0a90*/  F2I.FTZ.U32.TRUNC.NTZ R19, R18 ;  /* 0x0000001200137305 */ /* 0x000064000021f000 */
[----:B0-----:R-:W-:Y:S01]  /*0aa0*/  HFMA2 R18, -RZ, RZ, 0, 0 ;  /* 0x00000000ff127431 */ /* 0x001fe200000001ff */
[----:B-1----:R-:W-:-:S05]  /*0ab0*/  IADD3 R33, PT, PT, RZ, -R19, RZ ;  /* 0x80000013ff217210 */ /* 0x002fca0007ffe0ff */
[----:B------:R-:W-:-:S04]  /*0ac0*/  IMAD R33, R33, R24, RZ ;  /* 0x0000001821217224 */ /* 0x000fc800078e02ff */
[----:B------:R-:W-:Y:S01]  /*0ad0*/  IMAD.HI.U32 R19, R19, R33, R18 ;  /* 0x0000002113137227 */ /* 0x000fe200078e0012 */
[----:B------:R-:W-:Y:S02]  /*0ae0*/  IADD3 R33, PT, PT, RZ, -R30, RZ ;  /* 0x8000001eff217210 */ /* 0x000fe40007ffe0ff */
[----:B------:R-:W0:Y:S03]  /*0af0*/  I2F.RP R30, R29 ;  /* 0x0000001d001e7306 */ /* 0x000e260000209400 */
[----:B------:R-:W-:-:S04]  /*0b00*/  IMAD.HI.U32 R18, R19, R32, RZ ;  /* 0x0000002013127227 */ /* 0x000fc800078e00ff */
[----:B------:R-:W-:-:S05]  /*0b10*/  IMAD R19, R18, R33, R32 ;  /* 0x0000002112137224 */ /* 0x000fca00078e0220 */
[----:B------:R-:W-:Y:S01]  /*0b20*/  ISETP.GT.U32.AND P1, PT, R24, R19, PT ;  /* 0x000000131800720c */ /* 0x000fe20003f24070 */
[----:B0-----:R-:W0:-:S12]  /*0b30*/  MUFU.RCP R30, R30 ;  /* 0x0000001e001e7308 */ /* 0x001e180000001000 */
[-C--:B------:R-:W-:Y:S02]  /*0b40*/  @!P1 IADD3 R19, PT, PT, R19, -R24.reuse, RZ ;  /* 0x8000001813139210 */ /* 0x080fe40007ffe0ff */
[----:B------:R-:W-:Y:S02]  /*0b50*/  @!P1 IADD3 R18, PT, PT, R18, 0x1, RZ ;  /* 0x0000000112129810 */ /* 0x000fe40007ffe0ff */
[----:B------:R-:W-:Y:S02]  /*0b60*/  ISETP.GE.U32.AND P0, PT, R19, R24, PT ;  /* 0x000000181300720c */ /* 0x000fe40003f06070 */
[----:B------:R-:W-:Y:S02]  /*0b70*/  LOP3.LUT R19, R26, UR11, RZ, 0x3c, !PT ;  /* 0x0000000b1a137c12 */ /* 0x000fe4000f8e3cff */
[----:B0-----:R-:W-:Y:S02]  /*0b80*/  IADD3 R32, PT, PT, R30, 0xffffffe, RZ ;  /* 0x0ffffffe1e207810 */ /* 0x001fe40007ffe0ff */
[----:B------:R-:W-:-:S02]  /*0b90*/  ISETP.GE.AND P2, PT, R19, RZ, PT ;  /* 0x000000ff1300720c */ /* 0x000fc40003f46270 */
[----:B------:R-:W0:Y:S01]  /*0ba0*/  F2I.FTZ.U32.TRUNC.NTZ R19, R32 ;  /* 0x0000002000137305 */ /* 0x000e22000021f000 */
[----:B------:R-:W-:-:S04]  /*0bb0*/  ISETP.NE.AND P1, PT, RZ, UR11, PT ;  /* 0x0000000bff007c0c */ /* 0x000fc8000bf25270 */
[----:B------:R-:W-:-:S04]  /*0bc0*/  @P0 IADD3 R18, PT, PT, R18, 0x1, RZ ;  /* 0x0000000112120810 */ /* 0x000fc80007ffe0ff */
[----:B------:R-:W-:-:S04]  /*0bd0*/  MOV R24, R18 ;  /* 0x0000001200187202 */ /* 0x000fc80000000f00 */
[----:B------:R-:W-:Y:S02]  /*0be0*/  @!P2 IADD3 R24, PT, PT, -R24, RZ, RZ ;  /* 0x000000ff1818a210 */ /* 0x000fe40007ffe1ff */
[----:B0-----:R-:W-:Y:S02]  /*0bf0*/  IADD3 R18, PT, PT, RZ, -R19, RZ ;  /* 0x80000013ff127210 */ /* 0x001fe40007ffe0ff */
[----:B------:R-:W-:-:S03]  /*0c00*/  @!P1 LOP3.LUT R24, RZ, UR11, RZ, 0x33, !PT ;  /* 0x0000000bff189c12 */ /* 0x000fc6000f8e33ff */
[----:B------:R-:W-:Y:S02]  /*0c10*/  IMAD R35, R18, R29, RZ ;  /* 0x0000001d12237224 */ /* 0x000fe400078e02ff */
[----:B------:R-:W-:Y:S01]  /*0c20*/  HFMA2 R18, -RZ, RZ, 0, 0 ;  /* 0x00000000ff127431 */ /* 0x000fe200000001ff */
[----:B------:R-:W-:-:S05]  /*0c30*/  IADD3 R33, PT, PT, -R24, RZ, RZ ;  /* 0x000000ff18217210 */ /* 0x000fca0007ffe1ff */
[----:B------:R-:W-:Y:S01]  /*0c40*/  IMAD R26, R33, UR11, R26 ;  /* 0x0000000b211a7c24 */ /* 0x000fe2000f8e021a */
[----:B------:R-:W-:Y:S01]  /*0c50*/  MOV R33, UR12 ;  /* 0x0000000c00217c02 */ /* 0x000fe20008000f00 */
[----:B------:R-:W-:-:S03]  /*0c60*/  IMAD.HI.U32 R18, R19, R35, R18 ;  /* 0x0000002313127227 */ /* 0x000fc600078e0012 */
[----:B------:R-:W-:Y:S01]  /*0c70*/  IABS R30, R26 ;  /* 0x0000001a001e7213 */ /* 0x000fe20000000000 */
[----:B------:R-:W-:-:S04]  /*0c80*/  IMAD R24, R33, R24, UR14 ;  /* 0x0000000e21187e24 */ /* 0x000fc8000f8e0218 */
        /* <DEDUP_REMOVED lines=9> */
[----:B------:R-:W-:Y:S01]  /*0d20*/  ISETP.NE.AND P1, PT, R25, RZ, PT ;  /* 0x000000ff1900720c */ /* 0x000fe20003f25270 */
[----:B------:R-:W0:Y:S10]  /*0d30*/  LDC R29, c[0x0][0x39c] ;  /* 0x0000e700ff1d7b82 */ /* 0x000e340000000800 */
[----:B------:R-:W-:-:S04]  /*0d40*/  @P0 IADD3 R18, PT, PT, R18, 0x1, RZ ;  /* 0x0000000112120810 */ /* 0x000fc80007ffe0ff */
[----:B------:R-:W-:Y:S02]  /*0d50*/  @!P2 IADD3 R18, PT, PT, -R18, RZ, RZ ;  /* 0x000000ff1212a210 */ /* 0x000fe40007ffe1ff */
[----:B------:R-:W-:Y:S02]  /*0d60*/  @!P1 LOP3.LUT R18, RZ, R25, RZ, 0x33, !PT ;  /* 0x00000019ff129212 */ /* 0x000fe400078e33ff */
[----:B------:R-:W-:Y:S02]  /*0d70*/  ISETP.GT.U32.AND P1, PT, R9, 0x7f, PT ;  /* 0x0000007f0900780c */ /* 0x000fe40003f24070 */
[----:B------:R-:W-:Y:S01]  /*0d80*/  IADD3 R19, PT, PT, -R18, RZ, RZ ;  /* 0x000000ff12137210 */ /* 0x000fe20007ffe1ff */
[----:B0-----:R-:W-:-:S04]  /*0d90*/  IMAD R29, R29, UR5, RZ ;  /* 0x000000051d1d7c24 */ /* 0x001fc8000f8e02ff */
[----:B------:R-:W-:Y:S01]  /*0da0*/  IMAD R25, R25, R19, R26 ;  /* 0x0000001319197224 */ /* 0x000fe200078e021a */
[----:B---3--:R-:W-:-:S04]  /*0db0*/  MOV R19, UR9 ;  /* 0x0000000900137c02 */ /* 0x008fc80008000f00 */
[----:B------:R-:W-:Y:S01]  /*0dc0*/  IADD3 R25, PT, PT, R25, R24, RZ ;  /* 0x0000001819197210 */ /* 0x000fe20007ffe0ff */
[----:B------:R-:W-:Y:S02]  /*0dd0*/  IMAD R18, R19, UR15, R18 ;  /* 0x0000000f13127c24 */ /* 0x000fe4000f8e0212 */
[----:B------:R-:W-:Y:S02]  /*0de0*/  IMAD R19, R29, UR12, RZ ;  /* 0x0000000c1d137c24 */ /* 0x000fe4000f8e02ff */
[----:B----4-:R-:W-:-:S05]  /*0df0*/  IMAD R18, R18, UR10, R25 ;  /* 0x0000000a12127c24 */ /* 0x010fca000f8e0219 */
        /* <DEDUP_REMOVED lines=35> */
.L_x_61:
[----:B------:R-:W-:Y:S05]  /*1030*/  BSYNC.RECONVERGENT B1 ;  /* 0x0000000000017941 */ /* 0x000fea0003800200 */
.L_x_60:
[----:B------:R-:W-:Y:S05]  /*1040*/  @!P0 BRA `(.L_x_54) ;  /* 0x0000000000848947 */ /* 0x000fea0003800000 */
.L_x_62:
[----:B--2---:R-:W-:Y:S01]  /*1050*/  IMAD R24, R26, UR8, RZ ;  /* 0x000000081a187c24 */ /* 0x004fe2000f8e02ff */
[----:B-1----:R-:W-:-:S04]  /*1060*/  MOV R19, UR8 ;  /* 0x0000000800137c02 */ /* 0x002fc80008000f00 */
[C---:B0-----:R-:W-:Y:S02]  /*1070*/  IADD3 R25, P0, PT, R24.reuse, R29, RZ ;  /* 0x0000001d18197210 */ /* 0x041fe40007f1e0ff */
[C---:B------:R-:W-:Y:S02]  /*1080*/  IADD3 R30, PT, PT, R24.reuse, UR19, RZ ;  /* 0x00000013181e7c10 */ /* 0x040fe4000fffe0ff */
[----:B------:R-:W-:Y:S02]  /*1090*/  LEA R18, R19, R24, 0x5 ;  /* 0x0000001813127211 */ /* 0x000fe400078e28ff */
[----:B------:R-:W-:Y:S02]  /*10a0*/  LEA.HI.X.SX32 R24, R24, R33, 0x1, P0 ;  /* 0x0000002118187211 */ /* 0x000fe400000f0eff */
[----:B------:R-:W-:Y:S02]  /*10b0*/  LEA R36, P0, R25, UR22, 0x2 ;  /* 0x0000001619247c11 */ /* 0x000fe4000f8010ff */
[----:B------:R-:W-:-:S02]  /*10c0*/  IADD3 R19, P1, PT, R30, R29, RZ ;  /* 0x0000001d1e137210 */ /* 0x000fc40007f3e0ff */
[----:B------:R-:W-:Y:S02]  /*10d0*/  LEA.HI.X R37, R25, UR23, R24, 0x2, P0 ;  /* 0x0000001719257c11 */ /* 0x000fe400080f1418 */
[----:B------:R-:W-:Y:S02]  /*10e0*/  LEA.HI.X.SX32 R30, R30, R33, 0x1, P1 ;  /* 0x000000211e1e7211 */ /* 0x000fe400008f0eff */
[C---:B------:R-:W-:Y:S01]  /*10f0*/  LEA R34, P0, R19.reuse, UR22, 0x2 ;  /* 0x0000001613227c11 */ /* 0x040fe2000f8010ff */
[----:B------:R-:W2:Y:S03]  /*1100*/  LDG.E R36, desc[UR16][R36.64] ;  /* 0x0000001024247981 */ /* 0x000ea6000c1e1900 */
[----:B------:R-:W-:Y:S02]  /*1110*/  LEA.HI.X R35, R19, UR23, R30, 0x2, P0 ;  /* 0x0000001713237c11 */ /* 0x000fe400080f141e */
[----:B------:R-:W-:-:S02]  /*1120*/  IADD3 R19, P0, PT, R18, R29, RZ ;  /* 0x0000001d12137210 */ /* 0x000fc40007f1e0ff */
[C---:B------:R-:W-:Y:S01]  /*1130*/  IADD3 R30, PT, PT, R18.reuse, UR19, RZ ;  /* 0x00000013121e7c10 */ /* 0x040fe2000fffe0ff */
[----:B------:R0:W3:Y:S01]  /*1140*/  LDG.E R34, desc[UR16][R34.64] ;  /* 0x0000001022227981 */ /* 0x0000e2000c1e1900 */
[----:B------:R-:W-:Y:S02]  /*1150*/  LEA.HI.X.SX32 R18, R18, R33, 0x1, P0 ;  /* 0x0000002112127211 */ /* 0x000fe400000f0eff */
[----:B------:R-:W-:-:S04]  /*1160*/  LEA R24, P0, R19, UR22, 0x2 ;  /* 0x0000001613187c11 */ /* 0x000fc8000f8010ff */
[----:B------:R-:W-:Y:S02]  /*1170*/  LEA.HI.X R25, R19, UR23, R18, 0x2, P0 ;  /* 0x0000001713197c11 */ /* 0x000fe400080f1412 */
[----:B------:R-:W-:-:S03]  /*1180*/  IADD3 R19, P0, PT, R30, R29, RZ ;  /* 0x0000001d1e137210 */ /* 0x000fc60007f1e0ff */
[----:B------:R-:W4:Y:S01]  /*1190*/  LDG.E R24, desc[UR16][R24.64] ;  /* 0x0000001018187981 */ /* 0x000f22000c1e1900 */
[----:B------:R-:W-:Y:S02]  /*11a0*/  LEA.HI.X.SX32 R30, R30, R33, 0x1, P0 ;  /* 0x000000211e1e7211 */ /* 0x000fe400000f0eff */
[----:B------:R-:W-:-:S04]  /*11b0*/  LEA R18, P0, R19, UR22, 0x2 ;  /* 0x0000001613127c11 */ /* 0x000fc8000f8010ff */
[----:B------:R-:W-:-:S05]  /*11c0*/  LEA.HI.X R19, R19, UR23, R30, 0x2, P0 ;  /* 0x0000001713137c11 */ /* 0x000fca00080f141e */
[----:B------:R-:W5:Y:S01]  /*11d0*/  LDG.E R18, desc[UR16][R18.64] ;  /* 0x0000001012127981 */ /* 0x000f62000c1e1900 */
[C---:B0-----:R-:W-:Y:S01]  /*11e0*/  IMAD R35, R26.reuse, 0x44, R12 ;  /* 0x000000441a237824 */ /* 0x041fe200078e020c */
[C---:B------:R-:W-:Y:S02]  /*11f0*/  ISETP.GE.U32.AND P0, PT, R26.reuse, 0x40, PT ;  /* 0x000000401a00780c */ /* 0x040fe40003f06070 */
[----:B------:R-:W-:Y:S02]  /*1200*/  IADD3 R26, PT, PT, R26, 0x40, RZ ;  /* 0x000000401a1a7810 */ /* 0x000fe40007ffe0ff */
[----:B--2---:R2:W-:Y:S04]  /*1210*/  STS [R35], R36 ;  /* 0x0000002423007388 */ /* 0x0045e80000000800 */
[----:B---3--:R2:W-:Y:S04]  /*1220*/  STS [R35+0x440], R34 ;  /* 0x0004402223007388 */ /* 0x0085e80000000800 */
[----:B----4-:R2:W-:Y:S04]  /*1230*/  STS [R35+0x880], R24 ;  /* 0x0008801823007388 */ /* 0x0105e80000000800 */
[----:B-----5:R2:W-:Y:S01]  /*1240*/  STS [R35+0xcc0], R18 ;  /* 0x000cc01223007388 */ /* 0x0205e20000000800 */
[----:B------:R-:W-:Y:S05]  /*1250*/  @!P0 BRA `(.L_x_62) ;  /* 0xfffffffc007c8947 */ /* 0x000fea000383ffff */
.L_x_54:
[----:B------:R-:W-:Y:S05]  /*1260*/  BSYNC.RECONVERGENT B0 ;  /* 0x0000000000007941 */ /* 0x000fea0003800200 */
.L_x_52:
[----:B-1----:R-:W1:Y:S01]  /*1270*/  S2R R19, SR_CgaCtaId ;  /* 0x0000000000137919 */ /* 0x002e620000008800 */
[----:B0-----:R-:W-:Y:S01]  /*1280*/  MOV R25, 0x400 ;  /* 0x0000040000197802 */ /* 0x001fe20000000f00 */
[----:B------:R-:W-:Y:S01]  /*1290*/  UIADD3 UR4, UPT, UPT, UR4, 0x10, URZ ;  /* 0x0000001004047890 */ /* 0x000fe2000fffe0ff */
[----:B--2---:R-:W-:Y:S01]  /*12a0*/  MOV R18, 0x400 ;  /* 0x0000040000127802 */ /* 0x004fe20000000f00 */
[----:B------:R-:W0:Y:S01]  /*12b0*/  S2R R26, SR_CgaCtaId ;  /* 0x00000000001a7919 */ /* 0x000e220000008800 */
[----:B------:R-:W-:Y:S01]  /*12c0*/  IADD3 R25, PT, PT, R25, 0x880, RZ ;  /* 0x0000088019197810 */ /* 0x000fe20007ffe0ff */
[----:B------:R-:W-:Y:S01]  /*12d0*/  UISETP.GE.AND UP0, UPT, UR4, UR18, UPT ;  /* 0x000000120400728c */ /* 0x000fe2000bf06270 */
[----:B------:R-:W2:Y:S01]  /*12e0*/  S2R R29, SR_TID.Y ;  /* 0x00000000001d7919 */ /* 0x000ea20000002200 */
[----:B------:R-:W3:Y:S01]  /*12f0*/  S2R R24, SR_TID.X ;  /* 0x0000000000187919 */ /* 0x000ee20000002100 */
[----:B------:R-:W-:Y:S01]  /*1300*/  BAR.SYNC.DEFER_BLOCKING 0x0 ;  /* 0x0000000000007b1d */ /* 0x000fe20000010000 */
[----:B-1----:R-:W-:-:S02]  /*1310*/  LEA R18, R19, R18, 0x18 ;  /* 0x0000001213127211 */ /* 0x002fc400078ec0ff */
[----:B0-----:R-:W-:-:S03]  /*1320*/  LEA R25, R26, R25, 0x18 ;  /* 0x000000191a197211 */ /* 0x001fc600078ec0ff */
[----:B--2---:R-:W-:Y:S02]  /*1330*/  IMAD R30, R29, 0x44, R18 ;  /* 0x000000441d1e7824 */ /* 0x004fe400078e0212 */
[----:B---3--:R-:W-:-:S03]  /*1340*/  IMAD R24, R24, 0x44, R25 ;  /* 0x0000004418187824 */ /* 0x008fc600078e0219 */
[----:B------:R-:W-:Y:S04]  /*1350*/  LDS R33, [R30] ;  /* 0x000000001e217984 */ /* 0x000fe80000000800 */
[----:B------:R-:W0:Y:S04]  /*1360*/  LDS R18, [R24] ;  /* 0x0000000018127984 */ /* 0x000e280000000800 */
[----:B------:R-:W1:Y:S04]  /*1370*/  LDS R29, [R30+0x440] ;  /* 0x000440001e1d7984 */ /* 0x000e680000000800 */
[----:B------:R-:W2:Y:S04]  /*1380*/  LDS R32, [R24+0x440] ;  /* 0x0004400018207984 */ /* 0x000ea80000000800 */
[----:B------:R-:W-:Y:S04]  /*1390*/  LDS R26, [R24+0xcc0] ;  /* 0x000cc000181a7984 */ /* 0x000fe80000000800 */
[----:B------:R-:W-:Y:S04]  /*13a0*/  LDS R37, [R24+0x1980] ;  /* 0x0019800018257984 */ /* 0x000fe80000000800 */
[----:B------:R-:W3:Y:S04]  /*13b0*/  LDS R36, [R24+0x1540] ;  /* 0x0015400018247984 */ /* 0x000ee80000000800 */
[----:B------:R-:W-:Y:S01]  /*13c0*/  LDS R35, [R24+0x1dc0] ;  /* 0x001dc00018237984 */ /* 0x000fe20000000800 */
[C---:B0-----:R-:W-:Y:S01]  /*13d0*/  FFMA R19, R18.reuse, R33, R7 ;  /* 0x0000002112137223 */ /* 0x041fe20000000007 */
[----:B-1----:R-:W-:-:S02]  /*13e0*/  FFMA R7, R18, R29, R6 ;  /* 0x0000001d12077223 */ /* 0x002fc40000000006 */
[----:B------:R-:W0:Y:S01]  /*13f0*/  LDS R18, [R24+0x880] ;  /* 0x0008800018127984 */ /* 0x000e220000000800 */
[-C--:B--2---:R-:W-:Y:S01]  /*1400*/  FFMA R25, R33, R32.reuse, R5 ;  /* 0x0000002021197223 */ /* 0x084fe20000000005 */
[----:B------:R-:W-:Y:S02]  /*1410*/  FFMA R5, R29, R32, R4 ;  /* 0x000000201d057223 */ /* 0x000fe40000000004 */
[----:B------:R-:W1:Y:S01]  /*1420*/  LDS R32, [R24+0x1100] ;  /* 0x0011000018207984 */ /* 0x000e620000000800 */
[-C--:B---3--:R-:W-:Y:S01]  /*1430*/  FFMA R34, R33, R36.reuse, R22 ;  /* 0x0000002421227223 */ /* 0x088fe20000000016 */
[----:B------:R-:W-:Y:S02]  /*1440*/  FFMA R36, R29, R36, R23 ;  /* 0x000000241d247223 */ /* 0x000fe40000000017 */
[----:B------:R-:W-:Y:S01]  /*1450*/  LDS R22, [R24+0x444] ;  /* 0x0004440018167984 */ /* 0x000fe20000000800 */
[-C--:B0-----:R-:W-:Y:S01]  /*1460*/  FFMA R4, R33, R18.reuse, R3 ;  /* 0x0000001221047223 */ /* 0x081fe20000000003 */
[----:B------:R-:W-:Y:S01]  /*1470*/  FFMA R18, R29, R18, R2 ;  /* 0x000000121d127223 */ /* 0x000fe20000000002 */
[CC--:B------:R-:W-:Y:S01]  /*1480*/  FFMA R2, R33.reuse, R26.reuse, R0 ;  /* 0x0000001a21027223 */ /* 0x0c0fe20000000000 */
[-C--:B------:R-:W-:Y:S01]  /*1490*/  FFMA R0, R33, R37.reuse, R28 ;  /* 0x0000002521007223 */ /* 0x080fe2000000001c */
[----:B------:R-:W-:Y:S01]  /*14a0*/  FFMA R26, R29, R26, R16 ;  /* 0x0000001a1d1a7223 */ /* 0x000fe20000000010 */
[-C--:B-1----:R-:W-:Y:S01]  /*14b0*/  FFMA R6, R33, R32.reuse, R17 ;  /* 0x0000002021067223 */ /* 0x082fe20000000011 */
[C---:B------:R-:W-:Y:S01]  /*14c0*/  FFMA R32, R29.reuse, R32, R20 ;  /* 0x000000201d207223 */ /* 0x040fe20000000014 */
[----:B------:R-:W-:Y:S01]  /*14d0*/  FFMA R28, R29, R37, R31 ;  /* 0x000000251d1c7223 */ /* 0x000fe2000000001f */
        /* <DEDUP_REMOVED lines=8> */
[----:B------:R-:W5:Y:S04]  /*1560*/  LDS R27, [R24+0x1544] ;  /* 0x00154400181b7984 */ /* 0x000f680000000800 */
[----:B------:R-:W-:Y:S01]  /*1570*/  LDS R37, [R24+0xc] ;  /* 0x00000c0018257984 */ /* 0x000fe20000000800 */
[-C--:B0-----:R-:W-:Y:S01]  /*1580*/  FFMA R25, R31, R22.reuse, R25 ;  /* 0x000000161f197223 */ /* 0x081fe20000000019 */
[C---:B-1----:R-:W-:Y:S01]  /*1590*/  FFMA R17, R20.reuse, R31, R19 ;  /* 0x0000001f14117223 */ /* 0x042fe20000000013 */
[----:B--2---:R-:W-:Y:S01]  /*15a0*/  FFMA R22, R29, R22, R5 ;  /* 0x000000161d167223 */ /* 0x004fe20000000005 */
[----:B------:R-:W-:-:S02]  /*15b0*/  FFMA R20, R20, R29, R7 ;  /* 0x0000001d14147223 */ /* 0x000fc40000000007 */
[----:B------:R-:W-:Y:S01]  /*15c0*/  LDS R7, [R30+0x448] ;  /* 0x000448001e077984 */ /* 0x000fe20000000800 */
[-C--:B---3--:R-:W-:Y:S01]  /*15d0*/  FFMA R19, R31, R21.reuse, R2 ;  /* 0x000000151f137223 */ /* 0x088fe20000000002 */
[----:B------:R-:W-:Y:S02]  /*15e0*/  FFMA R26, R29, R21, R26 ;  /* 0x000000151d1a7223 */ /* 0x000fe4000000001a */
[----:B------:R-:W-:Y:S01]  /*15f0*/  LDS R2, [R30+0x8] ;  /* 0x000008001e027984 */ /* 0x000fe20000000800 */
[-C--:B----4-:R-:W-:Y:S01]  /*1600*/  FFMA R21, R31, R33.reuse, R6 ;  /* 0x000000211f157223 */ /* 0x090fe20000000006 */
[----:B------:R-:W-:Y:S02]  /*1610*/  FFMA R6, R29, R33, R32 ;  /* 0x000000211d067223 */ /* 0x000fe40000000020 */
[----:B------:R-:W0:Y:S01]  /*1620*/  LDS R33, [R24+0x1984] ;  /* 0x0019840018217984 */ /* 0x000e220000000800 */
[-C--:B-----5:R-:W-:Y:S01]  /*1630*/  FFMA R23, R31, R35.reuse, R4 ;  /* 0x000000231f177223 */ /* 0x0a0fe20000000004 */
[----:B------:R-:W-:-:S02]  /*1640*/  FFMA R18, R29, R35, R18 ;  /* 0x000000231d127223 */ /* 0x000fc40000000012 */
[----:B------:R-:W-:Y:S01]  /*1650*/  LDS R32, [R24+0x448] ;  /* 0x0004480018207984 */ /* 0x000fe20000000800 */
[-C--:B------:R-:W-:Y:S01]  /*1660*/  FFMA R4, R29, R27.reuse, R36 ;  /* 0x0000001b1d047223 */ /* 0x080fe20000000024 */
[C---:B------:R-:W-:Y:S02]  /*1670*/  FFMA R5, R31.reuse, R27, R34 ;  /* 0x0000001b1f057223 */ /* 0x040fe40000000022 */
[----:B------:R-:W1:Y:S04]  /*1680*/  LDS R36, [R24+0x1dc4] ;  /* 0x001dc40018247984 */ /* 0x000e680000000800 */
[----:B------:R-:W2:Y:S04]  /*1690*/  LDS R34, [R24+0x8] ;  /* 0x0000080018227984 */ /* 0x000ea80000000800 */
[----:B------:R-:W-:Y:S01]  /*16a0*/  LDS R35, [R24+0x88c] ;  /* 0x00088c0018237984 */ /* 0x000fe20000000800 */
[-C--:B0-----:R-:W-:Y:S01]  /*16b0*/  FFMA R27, R31, R33.reuse, R0 ;  /* 0x000000211f1b7223 */ /* 0x081fe20000000000 */
[----:B------:R-:W-:-:S02]  /*16c0*/  FFMA R28, R29, R33, R28 ;  /* 0x000000211d1c7223 */ /* 0x000fc4000000001c */
[----:B------:R-:W0:Y:S01]  /*16d0*/  LDS R33, [R24+0x888] ;  /* 0x0008880018217984 */ /* 0x000e220000000800 */
[-C--:B-1----:R-:W-:Y:S01]  /*16e0*/  FFMA R16, R29, R36.reuse, R16 ;  /* 0x000000241d107223 */ /* 0x082fe20000000010 */
[----:B------:R-:W-:Y:S02]  /*16f0*/  FFMA R3, R31, R36, R3 ;  /* 0x000000241f037223 */ /* 0x000fe40000000003 */
[----:B------:R-:W1:Y:S01]  /*1700*/  LDS R29, [R24+0xcc8] ;  /* 0x000cc800181d7984 */ /* 0x000e620000000800 */
[C---:B--2---:R-:W-:Y:S01]  /*1710*/  FFMA R0, R34.reuse, R2, R17 ;  /* 0x0000000222007223 */ /* 0x044fe20000000011 */
[----:B------:R-:W-:Y:S02]  /*1720*/  FFMA R17, R34, R7, R20 ;  /* 0x0000000722117223 */ /* 0x000fe40000000014 */
[----:B------:R-:W2:Y:S01]  /*1730*/  LDS R31, [R24+0x1108] ;  /* 0x00110800181f7984 */ /* 0x000ea20000000800 */
[-C--:B------:R-:W-:Y:S01]  /*1740*/  FFMA R20, R2, R32.reuse, R25 ;  /* 0x0000002002147223 */ /* 0x080fe20000000019 */
[----:B------:R-:W-:-:S02]  /*1750*/  FFMA R25, R7, R32, R22 ;  /* 0x0000002007197223 */ /* 0x000fc40000000016 */
[----:B------:R-:W3:Y:S04]  /*1760*/  LDS R36, [R24+0x1548] ;  /* 0x0015480018247984 */ /* 0x000ee80000000800 */
[----:B------:R-:W4:Y:S04]  /*1770*/  LDS R34, [R24+0x1988] ;  /* 0x0019880018227984 */ /* 0x000f280000000800 */
[----:B------:R-:W5:Y:S01]  /*1780*/  LDS R32, [R24+0x1dc8] ;  /* 0x001dc80018207984 */ /* 0x000f620000000800 */
[-C--:B0-----:R-:W-:Y:S01]  /*1790*/  FFMA R22, R2, R33.reuse, R23 ;  /* 0x0000002102167223 */ /* 0x081fe20000000017 */
[----:B------:R-:W-:-:S02]  /*17a0*/  FFMA R23, R7, R33, R18 ;  /* 0x0000002107177223 */ /* 0x000fc40000000012 */
[----:B------:R-:W-:Y:S01]  /*17b0*/  LDS R33, [R24+0xccc] ;  /* 0x000ccc0018217984 */ /* 0x000fe20000000800 */
[CC--:B-1----:R-:W-:Y:S01]  /*17c0*/  FFMA R18, R2.reuse, R29.reuse, R19 ;  /* 0x0000001d02127223 */ /* 0x0c2fe20000000013 */
[C---:B------:R-:W-:Y:S01]  /*17d0*/  FFMA R19, R7.reuse, R29, R26 ;  /* 0x0000001d07137223 */ /* 0x040fe2000000001a */
[CC--:B--2---:R-:W-:Y:S01]  /*17e0*/  FFMA R26, R2.reuse, R31.reuse, R21 ;  /* 0x0000001f021a7223 */ /* 0x0c4fe20000000015 */
[C---:B------:R-:W-:Y:S02]  /*17f0*/  FFMA R21, R7.reuse, R31, R6 ;  /* 0x0000001f07157223 */ /* 0x040fe40000000006 */
[----:B------:R-:W-:Y:S01]  /*1800*/  LDS R31, [R24+0x110c] ;  /* 0x00110c00181f7984 */ /* 0x000fe20000000800 */
[CC--:B---3--:R-:W-:Y:S01]  /*1810*/  FFMA R6, R2.reuse, R36.reuse, R5 ;  /* 0x0000002402067223 */ /* 0x0c8fe20000000005 */
[C---:B------:R-:W-:Y:S02]  /*1820*/  FFMA R5, R7.reuse, R36, R4 ;  /* 0x0000002407057223 */ /* 0x040fe40000000004 */
[----:B------:R-:W-:Y:S01]  /*1830*/  LDS R36, [R24+0x894] ;  /* 0x0008940018247984 */ /* 0x000fe20000000800 */
[-C--:B----4-:R-:W-:Y:S01]  /*1840*/  FFMA R4, R2, R34.reuse, R27 ;  /* 0x0000002202047223 */ /* 0x090fe2000000001b */
[----:B------:R-:W-:-:S02]  /*1850*/  FFMA R29, R7, R34, R28 ;  /* 0x00000022071d7223 */ /* 0x000fc4000000001c */
[----:B------:R-:W0:Y:S01]  /*1860*/  LDS R27, [R30+0xc] ;  /* 0x00000c001e1b7984 */ /* 0x000e220000000800 */
[-C--:B-----5:R-:W-:Y:S01]  /*1870*/  FFMA R2, R2, R32.reuse, R3 ;  /* 0x0000002002027223 */ /* 0x0a0fe20000000003 */
[----:B------:R-:W-:Y:S02]  /*1880*/  FFMA R7, R7, R32, R16 ;  /* 0x0000002007077223 */ /* 0x000fe40000000010 */
[----:B------:R-:W1:Y:S04]  /*1890*/  LDS R28, [R30+0x44c] ;  /* 0x00044c001e1c7984 */ /* 0x000e680000000800 */
[----:B------:R-:W2:Y:S04]  /*18a0*/  LDS R3, [R24+0x154c] ;  /* 0x00154c0018037984 */ /* 0x000ea80000000800 */
[----:B------:R-:W3:Y:S04]  /*18b0*/  LDS R16, [R24+0x44c] ;  /* 0x00044c0018107984 */ /* 0x000ee80000000800 */
[----:B------:R-:W4:Y:S04]  /*18c0*/  LDS R32, [R24+0x198c] ;  /* 0x00198c0018207984 */ /* 0x000f280000000800 */
[----:B------:R-:W-:Y:S01]  /*18d0*/  LDS R34, [R24+0xcd4] ;  /* 0x000cd40018227984 */ /* 0x000fe20000000800 */
[C---:B0-----:R-:W-:Y:S01]  /*18e0*/  FFMA R22, R27.reuse, R35, R22 ;  /* 0x000000231b167223 */ /* 0x041fe20000000016 */
[C---:B------:R-:W-:Y:S01]  /*18f0*/  FFMA R18, R27.reuse, R33, R18 ;  /* 0x000000211b127223 */ /* 0x040fe20000000012 */
[----:B------:R-:W-:Y:S01]  /*1900*/  FFMA R26, R27, R31, R26 ;  /* 0x0000001f1b1a7223 */ /* 0x000fe2000000001a */
[----:B------:R-:W-:Y:S01]  /*1910*/  FFMA R0, R37, R27, R0 ;  /* 0x0000001b25007223 */ /* 0x000fe20000000000 */
[C---:B-1----:R-:W-:Y:S01]  /*1920*/  FFMA R23, R28.reuse, R35, R23 ;  /* 0x000000231c177223 */ /* 0x042fe20000000017 */
[C---:B------:R-:W-:Y:S01]  /*1930*/  FFMA R19, R28.reuse, R33, R19 ;  /* 0x000000211c137223 */ /* 0x040fe20000000013 */
[----:B------:R-:W0:Y:S01]  /*1940*/  LDS R35, [R24+0x1dcc] ;  /* 0x001dcc0018237984 */ /* 0x000e220000000800 */
[C---:B------:R-:W-:Y:S01]  /*1950*/  FFMA R21, R28.reuse, R31, R21 ;  /* 0x0000001f1c157223 */ /* 0x040fe20000000015 */
[-C--:B--2---:R-:W-:Y:S01]  /*1960*/  FFMA R6, R27, R3.reuse, R6 ;  /* 0x000000031b067223 */ /* 0x084fe20000000006 */
[C---:B------:R-:W-:Y:S01]  /*1970*/  FFMA R5, R28.reuse, R3, R5 ;  /* 0x000000031c057223 */ /* 0x040fe20000000005 */
[----:B------:R-:W-:Y:S01]  /*1980*/  LDS R33, [R24+0x10] ;  /* 0x0000100018217984 */ /* 0x000fe20000000800 */
[----:B------:R-:W-:Y:S01]  /*1990*/  FFMA R17, R37, R28, R17 ;  /* 0x0000001c25117223 */ /* 0x000fe20000000011 */
[CC--:B---3--:R-:W-:Y:S01]  /*19a0*/  FFMA R20, R27.reuse, R16.reuse, R20 ;  /* 0x000000101b147223 */ /* 0x0c8fe20000000014 */
        /* <DEDUP_REMOVED lines=10> */
[----:B------:R-:W0:Y:S04]  /*1a50*/  LDS R28, [R24+0x1110] ;  /* 0x00111000181c7984 */ /* 0x000e280000000800 */
[----:B------:R-:W0:Y:S01]  /*1a60*/  LDS R35, [R24+0x1550] ;  /* 0x0015500018237984 */ /* 0x000e220000000800 */
[C---:B-1----:R-:W-:Y:S01]  /*1a70*/  FFMA R27, R33.reuse, R3, R0 ;  /* 0x00000003211b7223 */ /* 0x042fe20000000000 */
[----:B--2---:R-:W-:Y:S02]  /*1a80*/  FFMA R0, R33, R16, R17 ;  /* 0x0000001021007223 */ /* 0x004fe40000000011 */
[----:B------:R-:W1:Y:S01]  /*1a90*/  LDS R33, [R24+0x1990] ;  /* 0x0019900018217984 */ /* 0x000e620000000800 */
[-C--:B---3--:R-:W-:Y:S01]  /*1aa0*/  FFMA R17, R3, R31.reuse, R20 ;  /* 0x0000001f03117223 */ /* 0x088fe20000000014 */
[----:B------:R-:W-:-:S02]  /*1ab0*/  FFMA R20, R16, R31, R25 ;  /* 0x0000001f10147223 */ /* 0x000fc40000000019 */
[----:B------:R-:W2:Y:S01]  /*1ac0*/  LDS R31, [R24+0x1dd0] ;  /* 0x001dd000181f7984 */ /* 0x000ea20000000800 */
[CC--:B----4-:R-:W-:Y:S01]  /*1ad0*/  FFMA R25, R3.reuse, R32.reuse, R22 ;  /* 0x0000002003197223 */ /* 0x0d0fe20000000016 */
[C---:B------:R-:W-:Y:S02]  /*1ae0*/  FFMA R22, R16.reuse, R32, R23 ;  /* 0x0000002010167223 */ /* 0x040fe40000000017 */
[----:B------:R-:W-:Y:S01]  /*1af0*/  LDS R32, [R24+0x1114] ;  /* 0x0011140018207984 */ /* 0x000fe20000000800 */
[CC--:B-----5:R-:W-:Y:S01]  /*1b00*/  FFMA R23, R3.reuse, R37.reuse, R18 ;  /* 0x0000002503177223 */ /* 0x0e0fe20000000012 */
[C---:B------:R-:W-:Y:S02]  /*1b10*/  FFMA R18, R16.reuse, R37, R19 ;  /* 0x0000002510127223 */ /* 0x040fe40000000013 */
[----:B------:R-:W-:Y:S01]  /*1b20*/  LDS R37, [R24+0x1c] ;  /* 0x00001c0018257984 */ /* 0x000fe20000000800 */
[CC--:B0-----:R-:W-:Y:S01]  /*1b30*/  FFMA R19, R3.reuse, R28.reuse, R26 ;  /* 0x0000001c03137223 */ /* 0x0c1fe2000000001a */
[C---:B------:R-:W-:Y:S01]  /*1b40*/  FFMA R26, R16.reuse, R28, R21 ;  /* 0x0000001c101a7223 */ /* 0x040fe20000000015 */
[-C--:B------:R-:W-:Y:S01]  /*1b50*/  FFMA R21, R3, R35.reuse, R6 ;  /* 0x0000002303157223 */ /* 0x080fe20000000006 */
[----:B------:R-:W-:-:S02]  /*1b60*/  FFMA R6, R16, R35, R5 ;  /* 0x0000002310067223 */ /* 0x000fc40000000005 */
[----:B------:R-:W-:Y:S01]  /*1b70*/  LDS R35, [R24+0x89c] ;  /* 0x00089c0018237984 */ /* 0x000fe20000000800 */
[CC--:B-1----:R-:W-:Y:S01]  /*1b80*/  FFMA R5, R3.reuse, R33.reuse, R4 ;  /* 0x0000002103057223 */ /* 0x0c2fe20000000004 */
[----:B------:R-:W-:Y:S02]  /*1b90*/  FFMA R28, R16, R33, R29 ;  /* 0x00000021101c7223 */ /* 0x000fe4000000001d */
[----:B------:R-:W-:Y:S01]  /*1ba0*/  LDS R4, [R24+0x1554] ;  /* 0x0015540018047984 */ /* 0x000fe20000000800 */
[----:B--2---:R-:W-:-:S03]  /*1bb0*/  FFMA R3, R3, R31, R2 ;  /* 0x0000001f03037223 */ /* 0x004fc60000000002 */
[----:B------:R-:W0:Y:S01]  /*1bc0*/  LDS R29, [R30+0x454] ;  /* 0x000454001e1d7984 */ /* 0x000e220000000800 */
[----:B------:R-:W-:-:S03]  /*1bd0*/  FFMA R16, R16, R31, R7 ;  /* 0x0000001f10107223 */ /* 0x000fc60000000007 */
[----:B------:R-:W1:Y:S04]  /*1be0*/  LDS R2, [R30+0x14] ;  /* 0x000014001e027984 */ /* 0x000e680000000800 */
[----:B------:R-:W2:Y:S04]  /*1bf0*/  LDS R7, [R24+0x14] ;  /* 0x0000140018077984 */ /* 0x000ea80000000800 */
[----:B------:R-:W3:Y:S04]  /*1c00*/  LDS R31, [R24+0x454] ;  /* 0x00045400181f7984 */ /* 0x000ee80000000800 */
[----:B------:R-:W4:Y:S01]  /*1c10*/  LDS R33, [R24+0x1994] ;  /* 0x0019940018217984 */ /* 0x000f220000000800 */
[C---:B0-----:R-:W-:Y:S01]  /*1c20*/  FFMA R18, R29.reuse, R34, R18 ;  /* 0x000000221d127223 */ /* 0x041fe20000000012 */
[C---:B------:R-:W-:Y:S01]  /*1c30*/  FFMA R26, R29.reuse, R32, R26 ;  /* 0x000000201d1a7223 */ /* 0x040fe2000000001a */
[C---:B------:R-:W-:Y:S01]  /*1c40*/  FFMA R6, R29.reuse, R4, R6 ;  /* 0x000000041d067223 */ /* 0x040fe20000000006 */
[----:B------:R-:W-:Y:S01]  /*1c50*/  FFMA R22, R29, R36, R22 ;  /* 0x000000241d167223 */ /* 0x000fe20000000016 */
[C---:B-1----:R-:W-:Y:S01]  /*1c60*/  FFMA R23, R2.reuse, R34, R23 ;  /* 0x0000002202177223 */ /* 0x042fe20000000017 */
[C---:B------:R-:W-:Y:S01]  /*1c70*/  FFMA R19, R2.reuse, R32, R19 ;  /* 0x0000002002137223 */ /* 0x040fe20000000013 */
[C---:B------:R-:W-:Y:S01]  /*1c80*/  FFMA R21, R2.reuse, R4, R21 ;  /* 0x0000000402157223 */ /* 0x040fe20000000015 */
[----:B------:R-:W0:Y:S01]  /*1c90*/  LDS R34, [R24+0x1dd4] ;  /* 0x001dd40018227984 */ /* 0x000e220000000800 */
[C---:B--2---:R-:W-:Y:S01]  /*1ca0*/  FFMA R27, R7.reuse, R2, R27 ;  /* 0x00000002071b7223 */ /* 0x044fe2000000001b */
[----:B------:R-:W-:Y:S01]  /*1cb0*/  FFMA R0, R7, R29, R0 ;  /* 0x0000001d07007223 */ /* 0x000fe20000000000 */
[C---:B------:R-:W-:Y:S01]  /*1cc0*/  FFMA R25, R2.reuse, R36, R25 ;  /* 0x0000002402197223 */ /* 0x040fe20000000019 */
[----:B------:R-:W-:Y:S01]  /*1cd0*/  LDS R4, [R30+0x18] ;  /* 0x000018001e047984 */ /* 0x000fe20000000800 */
[-C--:B---3--:R-:W-:Y:S01]  /*1ce0*/  FFMA R17, R2, R31.reuse, R17 ;  /* 0x0000001f02117223 */ /* 0x088fe20000000011 */
[----:B------:R-:W-:-:S02]  /*1cf0*/  FFMA R20, R29, R31, R20 ;  /* 0x0000001f1d147223 */ /* 0x000fc40000000014 */
[----:B------:R-:W1:Y:S01]  /*1d00*/  LDS R32, [R24+0x18] ;  /* 0x0000180018207984 */ /* 0x000e620000000800 */
[CC--:B----4-:R-:W-:Y:S01]  /*1d10*/  FFMA R5, R2.reuse, R33.reuse, R5 ;  /* 0x0000002102057223 */ /* 0x0d0fe20000000005 */
[C---:B------:R-:W-:Y:S02]  /*1d20*/  FFMA R28, R29.reuse, R33, R28 ;  /* 0x000000211d1c7223 */ /* 0x040fe4000000001c */
[----:B------:R-:W2:Y:S04]  /*1d30*/  LDS R7, [R30+0x458] ;  /* 0x000458001e077984 */ /* 0x000ea80000000800 */
[----:B------:R-:W3:Y:S04]  /*1d40*/  LDS R31, [R24+0x458] ;  /* 0x00045800181f7984 */ /* 0x000ee80000000800 */
[----:B------:R-:W4:Y:S04]  /*1d50*/  LDS R33, [R24+0x898] ;  /* 0x0008980018217984 */ /* 0x000f280000000800 */
[----:B------:R-:W-:Y:S01]  /*1d60*/  LDS R36, [R24+0x1558] ;  /* 0x0015580018247984 */ /* 0x000fe20000000800 */
[-C--:B0-----:R-:W-:Y:S01]  /*1d70*/  FFMA R3, R2, R34.reuse, R3 ;  /* 0x0000002202037223 */ /* 0x081fe20000000003 */
[----:B------:R-:W-:-:S02]  /*1d80*/  FFMA R16, R29, R34, R16 ;  /* 0x000000221d107223 */ /* 0x000fc40000000010 */
[----:B------:R-:W0:Y:S04]  /*1d90*/  LDS R29, [R24+0xcd8] ;  /* 0x000cd800181d7984 */ /* 0x000e280000000800 */
[----:B------:R-:W5:Y:S01]  /*1da0*/  LDS R34, [R24+0x1998] ;  /* 0x0019980018227984 */ /* 0x000f620000000800 */
[C---:B-1----:R-:W-:Y:S01]  /*1db0*/  FFMA R2, R32.reuse, R4, R27 ;  /* 0x0000000420027223 */ /* 0x042fe2000000001b */
[----:B--2---:R-:W-:Y:S02]  /*1dc0*/  FFMA R27, R32, R7, R0 ;  /* 0x00000007201b7223 */ /* 0x004fe40000000000 */
[----:B------:R-:W-:Y:S01]  /*1dd0*/  LDS R32, [R24+0x1dd8] ;  /* 0x001dd80018207984 */ /* 0x000fe20000000800 */
[-C--:B---3--:R-:W-:Y:S01]  /*1de0*/  FFMA R0, R4, R31.reuse, R17 ;  /* 0x0000001f04007223 */ /* 0x088fe20000000011 */
[----:B------:R-:W-:-:S02]  /*1df0*/  FFMA R17, R7, R31, R20 ;  /* 0x0000001f07117223 */ /* 0x000fc40000000014 */
[----:B------:R-:W1:Y:S01]  /*1e00*/  LDS R31, [R24+0x1118] ;  /* 0x00111800181f7984 */ /* 0x000e620000000800 */
[CC--:B----4-:R-:W-:Y:S01]  /*1e10*/  FFMA R20, R4.reuse, R33.reuse, R25 ;  /* 0x0000002104147223 */ /* 0x0d0fe20000000019 */
[C---:B------:R-:W-:Y:S02]  /*1e20*/  FFMA R25, R7.reuse, R33, R22 ;  /* 0x0000002107197223 */ /* 0x040fe40000000016 */
[----:B------:R-:W-:Y:S01]  /*1e30*/  LDS R33, [R24+0xcdc] ;  /* 0x000cdc0018217984 */ /* 0x000fe20000000800 */
[CC--:B0-----:R-:W-:Y:S01]  /*1e40*/  FFMA R22, R4.reuse, R29.reuse, R23 ;  /* 0x0000001d04167223 */ /* 0x0c1fe20000000017 */
[C---:B------:R-:W-:Y:S01]  /*1e50*/  FFMA R23, R7.reuse, R29, R18 ;  /* 0x0000001d07177223 */ /* 0x040fe20000000012 */
[C---:B-----5:R-:W-:Y:S02]  /*1e60*/  FFMA R29, R7.reuse, R34, R28 ;  /* 0x00000022071d7223 */ /* 0x060fe4000000001c */
[----:B------:R-:W0:Y:S01]  /*1e70*/  LDS R28, [R30+0x45c] ;  /* 0x00045c001e1c7984 */ /* 0x000e220000000800 */
[CC--:B-1----:R-:W-:Y:S01]  /*1e80*/  FFMA R18, R4.reuse, R31.reuse, R19 ;  /* 0x0000001f04127223 */ /* 0x0c2fe20000000013 */
[C---:B------:R-:W-:Y:S01]  /*1e90*/  FFMA R19, R7.reuse, R31, R26 ;  /* 0x0000001f07137223 */ /* 0x040fe2000000001a */
[CC--:B------:R-:W-:Y:S01]  /*1ea0*/  FFMA R26, R4.reuse, R36.reuse, R21 ;  /* 0x00000024041a7223 */ /* 0x0c0fe20000000015 */
[C---:B------:R-:W-:Y:S01]  /*1eb0*/  FFMA R21, R7.reuse, R36, R6 ;  /* 0x0000002407157223 */ /* 0x040fe20000000006 */
[C---:B------:R-:W-:Y:S01]  /*1ec0*/  FFMA R6, R4.reuse, R34, R5 ;  /* 0x0000002204067223 */ /* 0x040fe20000000005 */
[-C--:B------:R-:W-:Y:S01]  /*1ed0*/  FFMA R4, R4, R32.reuse, R3 ;  /* 0x0000002004047223 */ /* 0x080fe20000000003 */
[----:B------:R-:W-:Y:S01]  /*1ee0*/  FFMA R7, R7, R32, R16 ;  /* 0x0000002007077223 */ /* 0x000fe20000000010 */
[----:B------:R-:W1:Y:S04]  /*1ef0*/  LDS R3, [R30+0x1c] ;  /* 0x00001c001e037984 */ /* 0x000e680000000800 */
[----:B------:R-:W2:Y:S04]  /*1f00*/  LDS R5, [R24+0x155c] ;  /* 0x00155c0018057984 */ /* 0x000ea80000000800 */
[----:B------:R-:W3:Y:S04]  /*1f10*/  LDS R16, [R24+0x45c] ;  /* 0x00045c0018107984 */ /* 0x000ee80000000800 */
[----:B------:R-:W4:Y:S04]  /*1f20*/  LDS R31, [R24+0x111c] ;  /* 0x00111c00181f7984 */ /* 0x000f280000000800 */
[----:B------:R-:W5:Y:S04]  /*1f30*/  LDS R32, [R24+0x199c] ;  /* 0x00199c0018207984 */ /* 0x000f680000000800 */
[----:B------:R-:W-:Y:S01]  /*1f40*/  LDS R34, [R24+0xce4] ;  /* 0x000ce40018227984 */ /* 0x000fe20000000800 */
[C---:B0-----:R-:W-:Y:S01]  /*1f50*/  FFMA R25, R28.reuse, R35, R25 ;  /* 0x000000231c197223 */ /* 0x041fe20000000019 */
[----:B------:R-:W-:Y:S01]  /*1f60*/  FFMA R23, R28, R33, R23 ;  /* 0x000000211c177223 */ /* 0x000fe20000000017 */
[----:B------:R-:W-:Y:S01]  /*1f70*/  FFMA R27, R37, R28, R27 ;  /* 0x0000001c251b7223 */ /* 0x000fe2000000001b */
[----:B------:R-:W-:Y:S01]  /*1f80*/  LDS R36, [R24+0x8a4] ;  /* 0x0008a40018247984 */ /* 0x000fe20000000800 */
[C---:B-1----:R-:W-:Y:S01]  /*1f90*/  FFMA R20, R3.reuse, R35, R20 ;  /* 0x0000002303147223 */ /* 0x042fe20000000014 */
[----:B------:R-:W-:-:S02]  /*1fa0*/  FFMA R22, R3, R33, R22 ;  /* 0x0000002103167223 */ /* 0x000fc40000000016 */
[----:B------:R-:W0:Y:S01]  /*1fb0*/  LDS R35, [R24+0x1ddc] ;  /* 0x001ddc0018237984 */ /* 0x000e220000000800 */
[----:B------:R-:W-:Y:S01]  /*1fc0*/  FFMA R2, R37, R3, R2 ;  /* 0x0000000325027223 */ /* 0x000fe20000000002 */
[CC--:B--2---:R-:W-:Y:S01]  /*1fd0*/  FFMA R26, R3.reuse, R5.reuse, R26 ;  /* 0x00000005031a7223 */ /* 0x0c4fe2000000001a */
[C---:B------:R-:W-:Y:S01]  /*1fe0*/  FFMA R21, R28.reuse, R5, R21 ;  /* 0x000000051c157223 */ /* 0x040fe20000000015 */
[----:B------:R-:W-:Y:S01]  /*1ff0*/  LDS R33, [R24+0x20] ;  /* 0x0000200018217984 */ /* 0x000fe20000000800 */
[CC--:B---3--:R-:W-:Y:S01]  /*2000*/  FFMA R0, R3.reuse, R16.reuse, R0 ;  /* 0x0000001003007223 */ /* 0x0c8fe20000000000 */
[C---:B------:R-:W-:Y:S02]  /*2010*/  FFMA R17, R28.reuse, R16, R17 ;  /* 0x000000101c117223 */ /* 0x040fe40000000011 */
[----:B------:R-:W1:Y:S01]  /*2020*/  LDS R5, [R30+0x20] ;  /* 0x000020001e057984 */ /* 0x000e620000000800 */
[-C--:B----4-:R-:W-:Y:S01]  /*2030*/  FFMA R18, R3, R31.reuse, R18 ;  /* 0x0000001f03127223 */ /* 0x090fe20000000012 */
[----:B------:R-:W-:-:S02]  /*2040*/  FFMA R19, R28, R31, R19 ;  /* 0x0000001f1c137223 */ /* 0x000fc40000000013 */
[----:B------:R-:W2:Y:S01]  /*2050*/  LDS R16, [R30+0x460] ;  /* 0x000460001e107984 */ /* 0x000ea20000000800 */
[CC--:B-----5:R-:W-:Y:S01]  /*2060*/  FFMA R6, R3.reuse, R32.reuse, R6 ;  /* 0x0000002003067223 */ /* 0x0e0fe20000000006 */
[C---:B------:R-:W-:Y:S02]  /*2070*/  FFMA R29, R28.reuse, R32, R29 ;  /* 0x000000201c1d7223 */ /* 0x040fe4000000001d */
        /* <DEDUP_REMOVED lines=57> */
[----:B------:R-:W-:Y:S01]  /*2410*/  LDS R34, [R24+0x19a8] ;  /* 0x0019a80018227984 */ /* 0x000fe20000000800 */
[C---:B-1----:R-:W-:Y:S01]  /*2420*/  FFMA R4, R32.reuse, R6, R3 ;  /* 0x0000000620047223 */ /* 0x042fe20000000003 */
[----:B--2---:R-:W-:Y:S02]  /*2430*/  FFMA R3, R32, R7, R2 ;  /* 0x0000000720037223 */ /* 0x004fe40000000002 */
[----:B------:R-:W-:Y:S01]  /*2440*/  LDS R32, [R24+0x1de8] ;  /* 0x001de80018207984 */ /* 0x000fe20000000800 */
[CC--:B---3--:R-:W-:Y:S01]  /*2450*/  FFMA R2, R6.reuse, R31.reuse, R27 ;  /* 0x0000001f06027223 */ /* 0x0c8fe2000000001b */
[C---:B------:R-:W-:Y:S02]  /*2460*/  FFMA R29, R7.reuse, R31, R0 ;  /* 0x0000001f071d7223 */ /* 0x040fe40000000000 */
[----:B------:R-:W0:Y:S01]  /*2470*/  LDS R27, [R24+0x1128] ;  /* 0x00112800181b7984 */ /* 0x000e220000000800 */
[CC--:B------:R-:W-:Y:S01]  /*2480*/  FFMA R0, R6.reuse, R35.reuse, R17 ;  /* 0x0000002306007223 */ /* 0x0c0fe20000000011 */
[C---:B------:R-:W-:Y:S01]  /*2490*/  FFMA R17, R7.reuse, R35, R20 ;  /* 0x0000002307117223 */ /* 0x040fe20000000014 */
[CC--:B----4-:R-:W-:Y:S01]  /*24a0*/  FFMA R20, R6.reuse, R33.reuse, R25 ;  /* 0x0000002106147223 */ /* 0x0d0fe20000000019 */
[C---:B------:R-:W-:Y:S01]  /*24b0*/  FFMA R25, R7.reuse, R33, R22 ;  /* 0x0000002107197223 */ /* 0x040fe20000000016 */
[----:B------:R-:W-:Y:S04]  /*24c0*/  LDS R35, [R24+0x8ac] ;  /* 0x0008ac0018237984 */ /* 0x000fe80000000800 */
[----:B------:R-:W-:Y:S04]  /*24d0*/  LDS R33, [R24+0xcec] ;  /* 0x000cec0018217984 */ /* 0x000fe80000000800 */
[----:B------:R-:W-:Y:S01]  /*24e0*/  LDS R31, [R24+0x112c] ;  /* 0x00112c00181f7984 */ /* 0x000fe20000000800 */
[CC--:B0-----:R-:W-:Y:S01]  /*24f0*/  FFMA R22, R6.reuse, R27.reuse, R23 ;  /* 0x0000001b06167223 */ /* 0x0c1fe20000000017 */
[C---:B------:R-:W-:Y:S01]  /*2500*/  FFMA R23, R7.reuse, R27, R18 ;  /* 0x0000001b07177223 */ /* 0x040fe20000000012 */
[CC--:B------:R-:W-:Y:S01]  /*2510*/  FFMA R18, R6.reuse, R36.reuse, R19 ;  /* 0x0000002406127223 */ /* 0x0c0fe20000000013 */
[C---:B------:R-:W-:Y:S01]  /*2520*/  FFMA R19, R7.reuse, R36, R26 ;  /* 0x0000002407137223 */ /* 0x040fe2000000001a */
[CC--:B------:R-:W-:Y:S01]  /*2530*/  FFMA R26, R6.reuse, R34.reuse, R21 ;  /* 0x00000022061a7223 */ /* 0x0c0fe20000000015 */
[C---:B------:R-:W-:Y:S01]  /*2540*/  FFMA R27, R7.reuse, R34, R28 ;  /* 0x00000022071b7223 */ /* 0x040fe2000000001c */
[-C--:B------:R-:W-:Y:S01]  /*2550*/  FFMA R6, R6, R32.reuse, R5 ;  /* 0x0000002006067223 */ /* 0x080fe20000000005 */
[----:B------:R-:W0:Y:S01]  /*2560*/  LDS R28, [R30+0x46c] ;  /* 0x00046c001e1c7984 */ /* 0x000e220000000800 */
[----:B------:R-:W-:-:S03]  /*2570*/  FFMA R7, R7, R32, R16 ;  /* 0x0000002007077223 */ /* 0x000fc60000000010 */
[----:B------:R-:W1:Y:S04]  /*2580*/  LDS R5, [R30+0x2c] ;  /* 0x00002c001e057984 */ /* 0x000e680000000800 */
[----:B------:R-:W2:Y:S04]  /*2590*/  LDS R21, [R24+0x156c] ;  /* 0x00156c0018157984 */ /* 0x000ea80000000800 */
[----:B------:R-:W3:Y:S04]  /*25a0*/  LDS R16, [R24+0x46c] ;  /* 0x00046c0018107984 */ /* 0x000ee80000000800 */
[----:B------:R-:W4:Y:S04]  /*25b0*/  LDS R32, [R24+0x19ac] ;  /* 0x0019ac0018207984 */ /* 0x000f280000000800 */
[----:B------:R-:W-:Y:S04]  /*25c0*/  LDS R36, [R24+0x34] ;  /* 0x0000340018247984 */ /* 0x000fe80000000800 */
[----:B------:R-:W-:Y:S01]  /*25d0*/  LDS R34, [R24+0x8b4] ;  /* 0x0008b40018227984 */ /* 0x000fe20000000800 */
[C---:B0-----:R-:W-:Y:S01]  /*25e0*/  FFMA R17, R28.reuse, R35, R17 ;  /* 0x000000231c117223 */ /* 0x041fe20000000011 */
[C---:B------:R-:W-:Y:S01]  /*25f0*/  FFMA R25, R28.reuse, R33, R25 ;  /* 0x000000211c197223 */ /* 0x040fe20000000019 */
[C---:B------:R-:W-:Y:S01]  /*2600*/  FFMA R23, R28.reuse, R31, R23 ;  /* 0x0000001f1c177223 */ /* 0x040fe20000000017 */
        /* <DEDUP_REMOVED lines=37> */
[CC--:B------:R-:W-:Y:S01]  /*2860*/  FFMA R23, R21.reuse, R35.reuse, R18 ;  /* 0x0000002315177223 */ /* 0x0c0fe20000000012 */
[C---:B------:R-:W-:Y:S02]  /*2870*/  FFMA R18, R16.reuse, R35, R19 ;  /* 0x0000002310127223 */ /* 0x040fe40000000013 */
[----:B------:R-:W-:Y:S01]  /*2880*/  LDS R35, [R24+0xcf8] ;  /* 0x000cf80018237984 */ /* 0x000fe20000000800 */
[CC--:B-1----:R-:W-:Y:S01]  /*2890*/  FFMA R19, R21.reuse, R33.reuse, R26 ;  /* 0x0000002115137223 */ /* 0x0c2fe2000000001a */
[C---:B------:R-:W-:Y:S02]  /*28a0*/  FFMA R26, R16.reuse, R33, R27 ;  /* 0x00000021101a7223 */ /* 0x040fe4000000001b */
[----:B------:R-:W-:Y:S01]  /*28b0*/  LDS R27, [R24+0x474] ;  /* 0x00047400181b7984 */ /* 0x000fe20000000800 */
[-C--:B--2---:R-:W-:Y:S01]  /*28c0*/  FFMA R21, R21, R31.reuse, R6 ;  /* 0x0000001f15157223 */ /* 0x084fe20000000006 */
[----:B------:R-:W-:-:S02]  /*28d0*/  FFMA R16, R16, R31, R7 ;  /* 0x0000001f10107223 */ /* 0x000fc40000000007 */
[----:B------:R-:W0:Y:S04]  /*28e0*/  LDS R6, [R30+0x34] ;  /* 0x000034001e067984 */ /* 0x000e280000000800 */
[----:B------:R-:W1:Y:S04]  /*28f0*/  LDS R7, [R30+0x474] ;  /* 0x000474001e077984 */ /* 0x000e680000000800 */
[----:B------:R-:W2:Y:S04]  /*2900*/  LDS R31, [R24+0x1574] ;  /* 0x00157400181f7984 */ /* 0x000ea80000000800 */
[----:B------:R-:W-:Y:S01]  /*2910*/  LDS R33, [R24+0x8b8] ;  /* 0x0008b80018217984 */ /* 0x000fe20000000800 */
[----:B0-----:R-:W-:Y:S01]  /*2920*/  FFMA R5, R36, R6, R5 ;  /* 0x0000000624057223 */ /* 0x001fe20000000005 */
[C---:B------:R-:W-:Y:S01]  /*2930*/  FFMA R29, R6.reuse, R34, R29 ;  /* 0x00000022061d7223 */ /* 0x040fe2000000001d */
[C---:B------:R-:W-:Y:S01]  /*2940*/  FFMA R17, R6.reuse, R32, R17 ;  /* 0x0000002006117223 */ /* 0x040fe20000000011 */
[----:B------:R-:W-:Y:S01]  /*2950*/  FFMA R25, R6, R28, R25 ;  /* 0x0000001c06197223 */ /* 0x000fe20000000019 */
[----:B-1----:R-:W-:Y:S01]  /*2960*/  FFMA R4, R36, R7, R4 ;  /* 0x0000000724047223 */ /* 0x002fe20000000004 */
[C---:B------:R-:W-:Y:S01]  /*2970*/  FFMA R0, R7.reuse, R34, R0 ;  /* 0x0000002207007223 */ /* 0x040fe20000000000 */
[----:B------:R-:W0:Y:S01]  /*2980*/  LDS R36, [R24+0x19b4] ;  /* 0x0019b40018247984 */ /* 0x000e220000000800 */
[C---:B------:R-:W-:Y:S01]  /*2990*/  FFMA R20, R7.reuse, R32, R20 ;  /* 0x0000002007147223 */ /* 0x040fe20000000014 */
[C---:B------:R-:W-:Y:S01]  /*29a0*/  FFMA R22, R7.reuse, R28, R22 ;  /* 0x0000001c07167223 */ /* 0x040fe20000000016 */
[CC--:B------:R-:W-:Y:S01]  /*29b0*/  FFMA R3, R6.reuse, R27.reuse, R3 ;  /* 0x0000001b06037223 */ /* 0x0c0fe20000000003 */
[----:B------:R-:W1:Y:S01]  /*29c0*/  LDS R34, [R24+0x1df4] ;  /* 0x001df40018227984 */ /* 0x000e620000000800 */
[C---:B------:R-:W-:Y:S01]  /*29d0*/  FFMA R2, R7.reuse, R27, R2 ;  /* 0x0000001b07027223 */ /* 0x040fe20000000002 */
[CC--:B--2---:R-:W-:Y:S01]  /*29e0*/  FFMA R23, R6.reuse, R31.reuse, R23 ;  /* 0x0000001f06177223 */ /* 0x0c4fe20000000017 */
[C---:B------:R-:W-:Y:S01]  /*29f0*/  FFMA R18, R7.reuse, R31, R18 ;  /* 0x0000001f07127223 */ /* 0x040fe20000000012 */
[----:B------:R-:W-:Y:S04]  /*2a00*/  LDS R28, [R30+0x38] ;  /* 0x000038001e1c7984 */ /* 0x000fe80000000800 */
[----:B------:R-:W2:Y:S04]  /*2a10*/  LDS R32, [R24+0x38] ;  /* 0x0000380018207984 */ /* 0x000ea80000000800 */
[----:B------:R-:W3:Y:S04]  /*2a20*/  LDS R27, [R30+0x478] ;  /* 0x000478001e1b7984 */ /* 0x000ee80000000800 */
[----:B------:R-:W4:Y:S01]  /*2a30*/  LDS R31, [R24+0x478] ;  /* 0x00047800181f7984 */ /* 0x000f220000000800 */
[-C--:B0-----:R-:W-:Y:S01]  /*2a40*/  FFMA R19, R6, R36.reuse, R19 ;  /* 0x0000002406137223 */ /* 0x081fe20000000013 */
[----:B------:R-:W-:-:S02]  /*2a50*/  FFMA R26, R7, R36, R26 ;  /* 0x00000024071a7223 */ /* 0x000fc4000000001a */
[----:B------:R-:W0:Y:S01]  /*2a60*/  LDS R36, [R24+0x1138] ;  /* 0x0011380018247984 */ /* 0x000e220000000800 */
[-C--:B-1----:R-:W-:Y:S01]  /*2a70*/  FFMA R21, R6, R34.reuse, R21 ;  /* 0x0000002206157223 */ /* 0x082fe20000000015 */
[----:B------:R-:W-:Y:S02]  /*2a80*/  FFMA R16, R7, R34, R16 ;  /* 0x0000002207107223 */ /* 0x000fe40000000010 */
[----:B------:R-:W1:Y:S04]  /*2a90*/  LDS R34, [R24+0x1578] ;  /* 0x0015780018227984 */ /* 0x000e680000000800 */
[----:B------:R-:W5:Y:S01]  /*2aa0*/  LDS R7, [R24+0x1df8] ;  /* 0x001df80018077984 */ /* 0x000f620000000800 */
[C---:B--2---:R-:W-:Y:S01]  /*2ab0*/  FFMA R6, R32.reuse, R28, R5 ;  /* 0x0000001c20067223 */ /* 0x044fe20000000005 */
[----:B---3--:R-:W-:-:S02]  /*2ac0*/  FFMA R5, R32, R27, R4 ;  /* 0x0000001b20057223 */ /* 0x008fc40000000004 */
[----:B------:R-:W2:Y:S01]  /*2ad0*/  LDS R32, [R24+0x19b8] ;  /* 0x0019b80018207984 */ /* 0x000ea20000000800 */
[CC--:B----4-:R-:W-:Y:S01]  /*2ae0*/  FFMA R4, R28.reuse, R31.reuse, R3 ;  /* 0x0000001f1c047223 */ /* 0x0d0fe20000000003 */
[C---:B------:R-:W-:Y:S01]  /*2af0*/  FFMA R3, R27.reuse, R31, R2 ;  /* 0x0000001f1b037223 */ /* 0x040fe20000000002 */
[CC--:B------:R-:W-:Y:S01]  /*2b00*/  FFMA R2, R28.reuse, R33.reuse, R29 ;  /* 0x000000211c027223 */ /* 0x0c0fe2000000001d */
[C---:B------:R-:W-:Y:S01]  /*2b10*/  FFMA R33, R27.reuse, R33, R0 ;  /* 0x000000211b217223 */ /* 0x040fe20000000000 */
[CC--:B------:R-:W-:Y:S01]  /*2b20*/  FFMA R0, R28.reuse, R35.reuse, R17 ;  /* 0x000000231c007223 */ /* 0x0c0fe20000000011 */
[C---:B------:R-:W-:Y:S01]  /*2b30*/  FFMA R17, R27.reuse, R35, R20 ;  /* 0x000000231b117223 */ /* 0x040fe20000000014 */
[----:B------:R-:W-:Y:S04]  /*2b40*/  LDS R29, [R24+0x19bc] ;  /* 0x0019bc00181d7984 */ /* 0x000fe80000000800 */
[----:B------:R-:W-:Y:S01]  /*2b50*/  LDS R35, [R24+0x157c] ;  /* 0x00157c0018237984 */ /* 0x000fe20000000800 */
[-C--:B0-----:R-:W-:Y:S01]  /*2b60*/  FFMA R31, R27, R36.reuse, R22 ;  /* 0x000000241b1f7223 */ /* 0x081fe20000000016 */
[----:B------:R-:W-:-:S02]  /*2b70*/  FFMA R20, R28, R36, R25 ;  /* 0x000000241c147223 */ /* 0x000fc40000000019 */
[----:B------:R-:W0:Y:S01]  /*2b80*/  LDS R25, [R30+0x3c] ;  /* 0x00003c001e197984 */ /* 0x000e220000000800 */
[CC--:B-1----:R-:W-:Y:S01]  /*2b90*/  FFMA R22, R28.reuse, R34.reuse, R23 ;  /* 0x000000221c167223 */ /* 0x0c2fe20000000017 */
[----:B------:R-:W-:Y:S02]  /*2ba0*/  FFMA R23, R27, R34, R18 ;  /* 0x000000221b177223 */ /* 0x000fe40000000012 */
[----:B------:R-:W-:Y:S01]  /*2bb0*/  LDS R34, [R24+0x47c] ;  /* 0x00047c0018227984 */ /* 0x000fe20000000800 */
[----:B-----5:R-:W-:-:S03]  /*2bc0*/  FFMA R21, R28, R7, R21 ;  /* 0x000000071c157223 */ /* 0x020fc60000000015 */
[----:B------:R-:W-:Y:S01]  /*2bd0*/  LDS R36, [R24+0x8bc] ;  /* 0x0008bc0018247984 */ /* 0x000fe20000000800 */
[-C--:B--2---:R-:W-:Y:S01]  /*2be0*/  FFMA R18, R28, R32.reuse, R19 ;  /* 0x000000201c127223 */ /* 0x084fe20000000013 */
[C---:B------:R-:W-:Y:S01]  /*2bf0*/  FFMA R19, R27.reuse, R32, R26 ;  /* 0x000000201b137223 */ /* 0x040fe2000000001a */
[----:B------:R-:W-:Y:S01]  /*2c00*/  FFMA R27, R27, R7, R16 ;  /* 0x000000071b1b7223 */ /* 0x000fe20000000010 */
[----:B------:R-:W1:Y:S04]  /*2c10*/  LDS R32, [R24+0x3c] ;  /* 0x00003c0018207984 */ /* 0x000e680000000800 */
[----:B------:R-:W2:Y:S04]  /*2c20*/  LDS R26, [R30+0x47c] ;  /* 0x00047c001e1a7984 */ /* 0x000ea80000000800 */
[----:B------:R-:W3:Y:S04]  /*2c30*/  LDS R16, [R24+0xcfc] ;  /* 0x000cfc0018107984 */ /* 0x000ee80000000800 */
[----:B------:R-:W4:Y:S01]  /*2c40*/  LDS R28, [R24+0x1dfc] ;  /* 0x001dfc00181c7984 */ /* 0x000f220000000800 */
[C---:B0-----:R-:W-:Y:S01]  /*2c50*/  FFMA R22, R25.reuse, R35, R22 ;  /* 0x0000002319167223 */ /* 0x041fe20000000016 */
[C---:B-1----:R-:W-:Y:S01]  /*2c60*/  FFMA R7, R32.reuse, R25, R6 ;  /* 0x0000001920077223 */ /* 0x042fe20000000006 */
[----:B--2---:R-:W-:Y:S01]  /*2c70*/  FFMA R6, R32, R26, R5 ;  /* 0x0000001a20067223 */ /* 0x004fe20000000005 */
[CC--:B------:R-:W-:Y:S01]  /*2c80*/  FFMA R5, R25.reuse, R34.reuse, R4 ;  /* 0x0000002219057223 */ /* 0x0c0fe20000000004 */
[C---:B------:R-:W-:Y:S01]  /*2c90*/  FFMA R4, R26.reuse, R34, R3 ;  /* 0x000000221a047223 */ /* 0x040fe20000000003 */
[C---:B------:R-:W-:Y:S01]  /*2ca0*/  FFMA R3, R25.reuse, R36, R2 ;  /* 0x0000002419037223 */ /* 0x040fe20000000002 */
[CC--:B---3--:R-:W-:Y:S01]  /*2cb0*/  FFMA R0, R25.reuse, R16.reuse, R0 ;  /* 0x0000001019007223 */ /* 0x0c8fe20000000000 */
[C---:B------:R-:W-:Y:S01]  /*2cc0*/  FFMA R16, R26.reuse, R16, R17 ;  /* 0x000000101a107223 */ /* 0x040fe20000000011 */
[CC--:B------:R-:W-:Y:S01]  /*2cd0*/  FFMA R17, R25.reuse, R37.reuse, R20 ;  /* 0x0000002519117223 */ /* 0x0c0fe20000000014 */
[C---:B------:R-:W-:Y:S01]  /*2ce0*/  FFMA R20, R26.reuse, R37, R31 ;  /* 0x000000251a147223 */ /* 0x040fe2000000001f */
[CC--:B----4-:R-:W-:Y:S01]  /*2cf0*/  FFMA R21, R25.reuse, R28.reuse, R21 ;  /* 0x0000001c19157223 */ /* 0x0d0fe20000000015 */
[C---:B------:R-:W-:Y:S01]  /*2d00*/  FFMA R27, R26.reuse, R28, R27 ;  /* 0x0000001c1a1b7223 */ /* 0x040fe2000000001b */
[C---:B------:R-:W-:Y:S01]  /*2d10*/  FFMA R2, R26.reuse, R36, R33 ;  /* 0x000000241a027223 */ /* 0x040fe20000000021 */
[C---:B------:R-:W-:Y:S01]  /*2d20*/  FFMA R23, R26.reuse, R35, R23 ;  /* 0x000000231a177223 */ /* 0x040fe20000000017 */
[-C--:B------:R-:W-:Y:S01]  /*2d30*/  FFMA R28, R25, R29.reuse, R18 ;  /* 0x0000001d191c7223 */ /* 0x080fe20000000012 */
[----:B------:R-:W-:Y:S01]  /*2d40*/  FFMA R31, R26, R29, R19 ;  /* 0x0000001d1a1f7223 */ /* 0x000fe20000000013 */
[----:B------:R-:W-:Y:S06]  /*2d50*/  BAR.SYNC.DEFER_BLOCKING 0x0 ;  /* 0x0000000000007b1d */ /* 0x000fec0000010000 */
[----:B------:R-:W-:Y:S05]  /*2d60*/  BRA.U !UP0, `(.L_x_63) ;  /* 0xffffffd908647547 */ /* 0x000fea000b83ffff */
.L_x_51:
[----:B------:R-:W0:Y:S01]  /*2d70*/  S2R R10, SR_TID.X ;  /* 0x00000000000a7919 */ /* 0x000e220000002100 */
[----:B------:R-:W1:Y:S01]  /*2d80*/  LDC R11, c[0x0][0x3b4] ;  /* 0x0000ed00ff0b7b82 */ /* 0x000e620000000800 */
[----:B------:R-:W2:Y:S01]  /*2d90*/  LDCU UR9, c[0x0][0x3a8] ;  /* 0x00007500ff0977ac */ /* 0x000ea20008000800 */
[----:B------:R-:W3:Y:S01]  /*2da0*/  S2R R13, SR_TID.Y ;  /* 0x00000000000d7919 */ /* 0x000ee20000002200 */
[----:B------:R-:W1:Y:S05]  /*2db0*/  LDCU UR10, c[0x0][0x3b8] ;  /* 0x00007700ff0a77ac */ /* 0x000e6a0008000800 */
[----:B------:R-:W4:Y:S01]  /*2dc0*/  LDC.64 R8, c[0x0][0x390] ;  /* 0x0000e400ff087b82 */ /* 0x000f220000000a00 */
[----:B-1----:R-:W-:-:S05]  /*2dd0*/  IMAD R11, R11, UR10, RZ ;  /* 0x0000000a0b0b7c24 */ /* 0x002fca000f8e02ff */
[----:B------:R-:W-:Y:S02]  /*2de0*/  SHF.L.U32 R25, R11, 0x4, RZ ;  /* 0x000000040b197819 */ /* 0x000fe400000006ff */
[----:B0-----:R-:W-:-:S03]  /*2df0*/  IADD3 R10, PT, PT, R10, UR5, RZ ;  /* 0x000000050a0a7c10 */ /* 0x001fc6000fffe0ff */
[C---:B--2---:R-:W-:Y:S02]  /*2e00*/  IMAD R24, R25.reuse, UR9, RZ ;  /* 0x0000000919187c24 */ /* 0x044fe4000f8e02ff */
[----:B---3--:R-:W-:Y:S02]  /*2e10*/  IMAD R10, R10, UR9, R13 ;  /* 0x000000090a0a7c24 */ /* 0x008fe4000f8e020d */
[C---:B------:R-:W-:Y:S01]  /*2e20*/  IMAD R37, R24.reuse, 0x6, RZ ;  /* 0x0000000618257824 */ /* 0x040fe200078e02ff */
[----:B------:R-:W-:Y:S02]  /*2e30*/  SHF.L.U32 R18, R24, 0x1, RZ ;  /* 0x0000000118127819 */ /* 0x000fe400000006ff */
[----:B------:R-:W-:Y:S02]  /*2e40*/  IADD3 R10, PT, PT, R10, UR6, RZ ;  /* 0x000000060a0a7c10 */ /* 0x000fe4000fffe0ff */
[C---:B------:R-:W-:Y:S02]  /*2e50*/  IADD3 R13, PT, PT, R25.reuse, R24, RZ ;  /* 0x00000018190d7210 */ /* 0x040fe40007ffe0ff */
[----:B------:R-:W-:Y:S01]  /*2e60*/  IADD3 R35, PT, PT, R25, R18, RZ ;  /* 0x0000001219237210 */ /* 0x000fe20007ffe0ff */
[----:B------:R-:W-:Y:S01]  /*2e70*/  IMAD R11, R10, R11, UR7 ;  /* 0x000000070a0b7e24 */ /* 0x000fe2000f8e020b */
[----:B------:R-:W-:-:S02]  /*2e80*/  LEA R32, R24, R24, 0x1 ;  /* 0x0000001818207211 */ /* 0x000fc400078e08ff */
[C---:B------:R-:W-:Y:S01]  /*2e90*/  SHF.L.U32 R30, R24.reuse, 0x2, RZ ;  /* 0x00000002181e7819 */ /* 0x040fe200000006ff */
[----:B----4-:R-:W-:Y:S01]  /*2ea0*/  IMAD.WIDE.U32 R8, R11, 0x4, R8 ;  /* 0x000000040b087825 */ /* 0x010fe200078e0008 */
[CC--:B------:R-:W-:Y:S02]  /*2eb0*/  LEA R36, R24.reuse, R24.reuse, 0x2 ;  /* 0x0000001818247211 */ /* 0x0c0fe400078e10ff */
[----:B------:R-:W-:Y:S02]  /*2ec0*/  LEA R26, R24, -R24, 0x3 ;  /* 0x80000018181a7211 */ /* 0x000fe400078e18ff */
[----:B------:R0:W-:Y:S01]  /*2ed0*/  STG.E desc[UR16][R8.64], R7 ;  /* 0x0000000708007986 */ /* 0x0001e2000c101910 */
[C---:B------:R-:W-:Y:S01]  /*2ee0*/  IMAD.WIDE R10, R25.reuse, 0x4, R8 ;  /* 0x00000004190a7825 */ /* 0x040fe200078e0208 */
[----:B------:R-:W-:-:S03]  /*2ef0*/  IADD3 R29, PT, PT, R25, R26, RZ ;  /* 0x0000001a191d7210 */ /* 0x000fc60007ffe0ff */
[--C-:B------:R-:W-:Y:S01]  /*2f00*/  IMAD.WIDE R14, R24, 0x4, R8.reuse ;  /* 0x00000004180e7825 */ /* 0x100fe200078e0208 */
[----:B------:R1:W-:Y:S03]  /*2f10*/  STG.E desc[UR16][R10.64], R6 ;  /* 0x000000060a007986 */ /* 0x0003e6000c101910 */
[--C-:B------:R-:W-:Y:S01]  /*2f20*/  IMAD.WIDE R12, R13, 0x4, R8.reuse ;  /* 0x000000040d0c7825 */ /* 0x100fe200078e0208 */
[----:B------:R2:W-:Y:S01]  /*2f30*/  STG.E desc[UR16][R14.64], R5 ;  /* 0x000000050e007986 */ /* 0x0005e2000c101910 */
[----:B0-----:R-:W-:Y:S02]  /*2f40*/  IADD3 R7, PT, PT, R25, R32, RZ ;  /* 0x0000002019077210 */ /* 0x001fe40007ffe0ff */
[--C-:B------:R-:W-:Y:S01]  /*2f50*/  IMAD.WIDE R18, R18, 0x4, R8.reuse ;  /* 0x0000000412127825 */ /* 0x100fe200078e0208 */
[----:B------:R0:W-:Y:S03]  /*2f60*/  STG.E desc[UR16][R12.64], R4 ;  /* 0x000000040c007986 */ /* 0x0001e6000c101910 */
[----:B------:R-:W-:Y:S01]  /*2f70*/  IMAD.WIDE R34, R35, 0x4, R8 ;  /* 0x0000000423227825 */ /* 0x000fe200078e0208 */
[----:B------:R-:W-:Y:S01]  /*2f80*/  STG.E desc[UR16][R18.64], R3 ;  /* 0x0000000312007986 */ /* 0x000fe2000c101910 */
[----:B-1----:R-:W-:-:S02]  /*2f90*/  IADD3 R11, PT, PT, R25, R36, RZ ;  /* 0x00000024190b7210 */ /* 0x002fc40007ffe0ff */
[--C-:B------:R-:W-:Y:S01]  /*2fa0*/  IMAD.WIDE R32, R32, 0x4, R8.reuse ;  /* 0x0000000420207825 */ /* 0x100fe200078e0208 */
[C---:B--2---:R-:W-:Y:S01]  /*2fb0*/  IADD3 R5, PT, PT, R25.reuse, R30, RZ ;  /* 0x0000001e19057210 */ /* 0x044fe20007ffe0ff */
[----:B------:R1:W-:Y:S01]  /*2fc0*/  STG.E desc[UR16][R34.64], R2 ;  /* 0x0000000222007986 */ /* 0x0003e2000c101910 */
[----:B------:R-:W-:Y:S01]  /*2fd0*/  IADD3 R15, PT, PT, R25, R37, RZ ;  /* 0x00000025190f7210 */ /* 0x000fe20007ffe0ff */
[--C-:B------:R-:W-:Y:S02]  /*2fe0*/  IMAD.WIDE R24, R7, 0x4, R8.reuse ;  /* 0x0000000407187825 */ /* 0x100fe400078e0208 */
[----:B------:R-:W-:Y:S02]  /*2ff0*/  STG.E desc[UR16][R32.64], R0 ;  /* 0x0000000020007986 */ /* 0x000fe4000c101910 */
[--C-:B0-----:R-:W-:Y:S02]  /*3000*/  IMAD.WIDE R4, R5, 0x4, R8.reuse ;  /* 0x0000000405047825 */ /* 0x101fe400078e0208 */
[----:B------:R-:W-:Y:S02]  /*3010*/  STG.E desc[UR16][R24.64], R16 ;  /* 0x0000001018007986 */ /* 0x000fe4000c101910 */
[----:B------:R-:W-:-:S04]  /*3020*/  IMAD.WIDE R6, R36, 0x4, R8 ;  /* 0x0000000424067825 */ /* 0x000fc800078e0208 */
[----:B-1----:R-:W-:-:S04]  /*3030*/  IMAD.WIDE R2, R30, 0x4, R8 ;  /* 0x000000041e027825 */ /* 0x002fc800078e0208 */
        /* <DEDUP_REMOVED lines=12> */
[----:B------:R-:W-:Y:S01]  /*3100*/  STG.E desc[UR16][R8.64], R27 ;  /* 0x0000001b08007986 */ /* 0x000fe2000c101910 */
[----:B------:R-:W-:Y:S05]  /*3110*/  EXIT ;  /* 0x000000000000794d */ /* 0x000fea0003800000 */
.L_x_64:
        /* <DEDUP_REMOVED lines=14> */
.L_x_168:


//--------------------- .text._Z20conv2d_update_outputILi16ELi16ELi8ELi1ELi16EEvPfS0_S0_iiiiiiiiiii --------------------------
	.section	.text._Z20conv2d_update_outputILi16ELi16ELi8ELi1ELi16EEvPfS0_S0_iiiiiiiiiii,"ax",@progbits
	.align	128
        .global         _Z20conv2d_update_outputILi16ELi16ELi8ELi1ELi16EEvPfS0_S0_iiiiiiiiiii
        .type           _Z20conv2d_update_outputILi16ELi16ELi8ELi1ELi16EEvPfS0_S0_iiiiiiiiiii,@function
        .size           _Z20conv2d_update_outputILi16ELi16ELi8ELi1ELi16EEvPfS0_S0_iiiiiiiiiii,(.L_x_169 - _Z20conv2d_update_outputILi16ELi16ELi8ELi1ELi16EEvPfS0_S0_iiiiiiiiiii)
        .other          _Z20conv2d_update_outputILi16ELi16ELi8ELi1ELi16EEvPfS0_S0_iiiiiiiiiii,@"STO_CUDA_ENTRY STV_DEFAULT"
_Z20conv2d_update_outputILi16ELi16ELi8ELi1ELi16EEvPfS0_S0_iiiiiiiiiii:
.text._Z20conv2d_update_outputILi16ELi16ELi8ELi1ELi16EEvPfS0_S0_iiiiiiiiiii:
[----:B------:R-:W-:Y:S01]  /*0000*/  LDC R1, c[0x0][0x37c] ;  /* 0x0000df00ff017b82 */ /* 0x000fe20000000800 */
[----:B------:R-:W0:Y:S07]  /*0010*/  LDCU.128 UR12, c[0x0][0x3a0] ;  /* 0x00007400ff0c77ac */ /* 0x000e2e0008000c00 */
[----:B------:R-:W1:Y:S01]  /*0020*/  LDC R10, c[0x0][0x3b8] ;  /* 0x0000ee00ff0a7b82 */ /* 0x000e620000000800 */
[----:B------:R-:W2:Y:S01]  /*0030*/  S2R R16, SR_TID.Y ;  /* 0x0000000000107919 */ /* 0x000ea20000002200 */
[----:B------:R-:W-:Y:S01]  /*0040*/  CS2R R8, SRZ ;  /* 0x0000000000087805 */ /* 0x000fe2000001ff00 */
[----:B------:R-:W3:Y:S01]  /*0050*/  LDCU UR11, c[0x0][0x39c] ;  /* 0x00007380ff0b77ac */ /* 0x000ee20008000800 */
[----:B------:R-:W4:Y:S01]  /*0060*/  S2R R11, SR_TID.X ;  /* 0x00000000000b7919 */ /* 0x000f220000002100 */
[----:B------:R-:W1:Y:S03]  /*0070*/  LDCU.64 UR16, c[0x0][0x358] ;  /* 0x00006b00ff1077ac */ /* 0x000e660008000a00 */
[----:B------:R-:W-:Y:S08]  /*0080*/  S2UR UR10, SR_CTAID.Y ;  /* 0x00000000000a79c3 */ /* 0x000ff00000002600 */
[----:B------:R-:W5:Y:S01]  /*0090*/  S2UR UR9, SR_CTAID.X ;  /* 0x00000000000979c3 */ /* 0x000f620000002500 */
[----:B0-----:R-:W-:-:S04]  /*00a0*/  USHF.R.S32.HI UR4, URZ, 0x1f, UR14 ;  /* 0x0000001fff047899 */ /* 0x001fc8000801140e */
[----:B------:R-:W-:Y:S01]  /*00b0*/  ULEA.HI UR4, UR4, UR14, URZ, 0x4 ;  /* 0x0000000e04047291 */ /* 0x000fe2000f8f20ff */
[----:B-1----:R-:W-:-:S03]  /*00c0*/  IABS R5, R10 ;  /* 0x0000000a00057213 */ /* 0x002fc60000000000 */
[----:B------:R-:W-:Y:S01]  /*00d0*/  USHF.R.S32.HI UR7, URZ, 0x4, UR4 ;  /* 0x00000004ff077899 */ /* 0x000fe20008011404 */
[----:B------:R-:W0:Y:S03]  /*00e0*/  I2F.RP R4, R5 ;  /* 0x0000000500047306 */ /* 0x000e260000209400 */
[----:B------:R-:W-:Y:S01]  /*00f0*/  UIADD3 UR6, UPT, UPT, URZ, -UR7, URZ ;  /* 0x80000007ff067290 */ /* 0x000fe2000fffe0ff */
[----:B------:R-:W-:Y:S01]  /*0100*/  UMOV UR4, URZ ;  /* 0x000000ff00047c82 */ /* 0x000fe20008000000 */
[----:B------:R-:W-:-:S03]  /*0110*/  UISETP.NE.U32.AND UP2, UPT, UR7, URZ, UPT ;  /* 0x000000ff0700728c */ /* 0x000fc6000bf45070 */
[----:B------:R-:W1:Y:S01]  /*0120*/  I2F.U32.RP R0, UR7 ;  /* 0x0000000700007d06 */ /* 0x000e620008209000 */
[----:B-----5:R-:W-:-:S07]  /*0130*/  USHF.L.U32 UR9, UR9, 0x7, URZ ;  /* 0x0000000709097899 */ /* 0x020fce00080006ff */
[----:B0-----:R-:W-:Y:S08]  /*0140*/  MUFU.RCP R4, R4 ;  /* 0x0000000400047308 */ /* 0x001ff00000001000 */
[----:B-1----:R-:W0:Y:S02]  /*0150*/  MUFU.RCP R0, R0 ;  /* 0x0000000000007308 */ /* 0x002e240000001000 */
[----:B0-----:R-:W-:-:S06]  /*0160*/  IADD3 R2, PT, PT, R0, 0xffffffe, RZ ;  /* 0x0ffffffe00027810 */ /* 0x001fcc0007ffe0ff */
[----:B------:R-:W0:Y:S02]  /*0170*/  F2I.FTZ.U32.TRUNC.NTZ R2, R2 ;  /* 0x0000000200027305 */ /* 0x000e24000021f000 */
[----:B0-----:R-:W-:Y:S02]  /*0180*/  R2UR UR5, R2 ;  /* 0x00000000020572ca */ /* 0x001fe400000e0000 */
[----:B------:R-:W-:-:S04]  /*0190*/  IADD3 R2, PT, PT, R4, 0xffffffe, RZ ;  /* 0x0ffffffe04027810 */ /* 0x000fc80007ffe0ff */
[----:B------:R0:W1:Y:S07]  /*01a0*/  F2I.FTZ.U32.TRUNC.NTZ R3, R2 ;  /* 0x0000000200037305 */ /* 0x00006e000021f000 */
[----:B------:R-:W-:Y:S01]  /*01b0*/  UIMAD UR6, UR6, UR5, URZ ;  /* 0x00000005060672a4 */ /* 0x000fe2000f8e02ff */
[----:B0-----:R-:W-:-:S03]  /*01c0*/  HFMA2 R2, -RZ, RZ, 0, 0 ;  /* 0x00000000ff027431 */ /* 0x001fc600000001ff */
[----:B------:R-:W-:-:S04]  /*01d0*/  UIMAD.WIDE.U32 UR4, UR5, UR6, UR4 ;  /* 0x00000006050472a5 */ /* 0x000fc8000f8e0004 */
[----:B------:R-:W-:Y:S01]  /*01e0*/  UIMAD.WIDE.U32 UR4, UR5, UR10, URZ ;  /* 0x0000000a050472a5 */ /* 0x000fe2000f8e00ff */
[----:B-1----:R-:W-:Y:S02]  /*01f0*/  IADD3 R0, PT, PT, RZ, -R3, RZ ;  /* 0x80000003ff007210 */ /* 0x002fe40007ffe0ff */
[----:B------:R-:W0:Y:S03]  /*0200*/  LDCU UR6, c[0x0][0x3b0] ;  /* 0x00007600ff0677ac */ /* 0x000e260008000800 */
[----:B------:R-:W-:Y:S01]  /*0210*/  IMAD R7, R0, R5, RZ ;  /* 0x0000000500077224 */ /* 0x000fe200078e02ff */
[----:B------:R-:W-:Y:S01]  /*0220*/  UMOV UR8, UR5 ;  /* 0x0000000500087c82 */ /* 0x000fe20008000000 */
[----:B------:R-:W-:Y:S02]  /*0230*/  UIMAD UR5, UR13, UR12, URZ ;  /* 0x0000000c0d0572a4 */ /* 0x000fe4000f8e02ff */
[----:B------:R-:W-:Y:S01]  /*0240*/  UIADD3 UR4, UPT, UPT, -UR8, URZ, URZ ;  /* 0x000000ff08047290 */ /* 0x000fe2000fffe1ff */
[----:B------:R-:W-:Y:S01]  /*0250*/  IMAD.HI.U32 R2, R3, R7, R2 ;  /* 0x0000000703027227 */ /* 0x000fe200078e0002 */
[----:B------:R-:W1:Y:S01]  /*0260*/  LDCU UR12, c[0x0][0x3c0] ;  /* 0x00007800ff0c77ac */ /* 0x000e620008000800 */
[----:B------:R-:W-:Y:S01]  /*0270*/  CS2R R6, SRZ ;  /* 0x0000000000067805 */ /* 0x000fe2000001ff00 */
[----:B------:R-:W-:-:S04]  /*0280*/  UIMAD UR4, UR7, UR4, UR10 ;  /* 0x00000004070472a4 */ /* 0x000fc8000f8e020a */
[----:B------:R-:W-:Y:S02]  /*0290*/  UISETP.GE.U32.AND UP0, UPT, UR4, UR7, UPT ;  /* 0x000000070400728c */ /* 0x000fe4000bf06070 */
[----:B0-----:R-:W-:-:S04]  /*02a0*/  UIMAD UR6, UR6, UR15, URZ ;  /* 0x0000000f060672a4 */ /* 0x001fc8000f8e02ff */
[----:B---3--:R-:W-:-:S05]  /*02b0*/  UIMAD UR14, UR6, UR11, URZ ;  /* 0x0000000b060e72a4 */ /* 0x008fca000f8e02ff */
[----:B------:R-:W-:Y:S02]  /*02c0*/  @UP0 UIADD3 UR4, UPT, UPT, -UR7, UR4, URZ ;  /* 0x0000000407040290 */ /* 0x000fe4000fffe1ff */
[----:B------:R-:W-:Y:S02]  /*02d0*/  @UP0 UIADD3 UR8, UPT, UPT, UR8, 0x1, URZ ;  /* 0x0000000108080890 */ /* 0x000fe4000fffe0ff */
[----:B------:R-:W-:Y:S02]  /*02e0*/  UISETP.GE.U32.AND UP1, UPT, UR4, UR7, UPT ;  /* 0x000000070400728c */ /* 0x000fe4000bf26070 */
[----:B------:R-:W-:-:S09]  /*02f0*/  UISETP.GE.AND UP0, UPT, UR14, 0x1, UPT ;  /* 0x000000010e00788c */ /* 0x000fd2000bf06270 */
[----:B------:R-:W-:Y:S02]  /*0300*/  @UP1 UIADD3 UR8, UPT, UPT, UR8, 0x1, URZ ;  /* 0x0000000108081890 */ /* 0x000fe4000fffe0ff */
[----:B------:R-:W-:-:S04]  /*0310*/  @!UP2 ULOP3.LUT UR8, URZ, UR7, URZ, 0x33, !UPT ;  /* 0x00000007ff08a292 */ /* 0x000fc8000f8e33ff */
[----:B------:R-:W-:Y:S02]  /*0320*/  UIADD3 UR4, UPT, UPT, -UR8, URZ, URZ ;  /* 0x000000ff08047290 */ /* 0x000fe4000fffe1ff */
[----:B------:R-:W-:Y:S02]  /*0330*/  IABS R0, UR8 ;  /* 0x0000000800007c13 */ /* 0x000fe40008000000 */
[----:B------:R-:W-:Y:S02]  /*0340*/  UIMAD UR7, UR7, UR4, UR10 ;  /* 0x00000004070772a4 */ /* 0x000fe4000f8e020a */
[----:B------:R-:W-:Y:S02]  /*0350*/  MOV R3, R0 ;  /* 0x0000000000037202 */ /* 0x000fe40000000f00 */
[----:B------:R-:W-:-:S03]  /*0360*/  USHF.L.U32 UR7, UR7, 0x4, URZ ;  /* 0x0000000407077899 */ /* 0x000fc600080006ff */
[----:B------:R-:W-:-:S05]  /*0370*/  IMAD.HI.U32 R0, R2, R3, RZ ;  /* 0x0000000302007227 */ /* 0x000fca00078e00ff */
[----:B------:R-:W-:-:S05]  /*0380*/  IADD3 R2, PT, PT, -R0, RZ, RZ ;  /* 0x000000ff00027210 */ /* 0x000fca0007ffe1ff */
[C---:B------:R-:W-:Y:S01]  /*0390*/  IMAD R2, R5.reuse, R2, R3 ;  /* 0x0000000205027224 */ /* 0x040fe200078e0203 */
[----:B------:R-:W-:Y:S04]  /*03a0*/  BAR.SYNC.DEFER_BLOCKING 0x0 ;  /* 0x0000000000007b1d */ /* 0x000fe80000010000 */
[----:B------:R-:W-:-:S13]  /*03b0*/  ISETP.GT.U32.AND P1, PT, R5, R2, PT ;  /* 0x000000020500720c */ /* 0x000fda0003f24070 */
[-C--:B------:R-:W-:Y:S02]  /*03c0*/  @!P1 IADD3 R2, PT, PT, R2, -R5.reuse, RZ ;  /* 0x8000000502029210 */ /* 0x080fe40007ffe0ff */
[----:B------:R-:W-:Y:S02]  /*03d0*/  @!P1 IADD3 R0, PT, PT, R0, 0x1, RZ ;  /* 0x0000000100009810 */ /* 0x000fe40007ffe0ff */
[----:B------:R-:W-:Y:S02]  /*03e0*/  ISETP.GE.U32.AND P0, PT, R2, R5, PT ;  /* 0x000000050200720c */ /* 0x000fe40003f06070 */
[----:B------:R-:W-:Y:S02]  /*03f0*/  CS2R R4, SRZ ;  /* 0x0000000000047805 */ /* 0x000fe4000001ff00 */
[C---:B------:R-:W-:Y:S02]  /*0400*/  LOP3.LUT R2, R10.reuse, UR8, RZ, 0x3c, !PT ;  /* 0x000000080a027c12 */ /* 0x040fe4000f8e3cff */
[----:B------:R-:W-:-:S02]  /*0410*/  ISETP.NE.AND P1, PT, R10, RZ, PT ;  /* 0x000000ff0a00720c */ /* 0x000fc40003f25270 */
[----:B------:R-:W-:-:S05]  /*0420*/  ISETP.GE.AND P2, PT, R2, RZ, PT ;  /* 0x000000ff0200720c */ /* 0x000fca0003f46270 */
[----:B------:R-:W-:-:S08]  /*0430*/  @P0 IADD3 R0, PT, PT, R0, 0x1, RZ ;  /* 0x0000000100000810 */ /* 0x000fd00007ffe0ff */
[----:B------:R-:W-:Y:S02]  /*0440*/  @!P2 IADD3 R0, PT, PT, -R0, RZ, RZ ;  /* 0x000000ff0000a210 */ /* 0x000fe40007ffe1ff */
[----:B------:R-:W-:-:S04]  /*0450*/  @!P1 LOP3.LUT R0, RZ, R10, RZ, 0x33, !PT ;  /* 0x0000000aff009212 */ /* 0x000fc800078e33ff */
[----:B------:R-:W-:-:S05]  /*0460*/  IADD3 R3, PT, PT, -R0, RZ, RZ ;  /* 0x000000ff00037210 */ /* 0x000fca0007ffe1ff */
[----:B------:R-:W-:Y:S01]  /*0470*/  IMAD R10, R10, R3, UR8 ;  /* 0x000000080a0a7e24 */ /* 0x000fe2000f8e0203 */
[----:B------:R-:W-:-:S03]  /*0480*/  CS2R R2, SRZ ;  /* 0x0000000000027805 */ /* 0x000fc6000001ff00 */
[----:B-1----:R-:W-:Y:S01]  /*0490*/  IMAD R10, R10, UR12, RZ ;  /* 0x0000000c0a0a7c24 */ /* 0x002fe2000f8e02ff */
[----:B--2-4-:R-:W-:Y:S06]  /*04a0*/  BRA.U !UP0, `(.L_x_65) ;  /* 0x0000001d089c7547 */ /* 0x014fec000b800000 */
[----:B------:R-:W0:Y:S01]  /*04b0*/  S2R R14, SR_CgaCtaId ;  /* 0x00000000000e7919 */ /* 0x000e220000008800 */
[----:B------:R-:W-:Y:S01]  /*04c0*/  MOV R2, 0x400 ;  /* 0x0000040000027802 */ /* 0x000fe20000000f00 */
[----:B------:R-:W-:Y:S01]  /*04d0*/  UIMAD UR4, UR9, UR11, URZ ;  /* 0x0000000b090472a4 */ /* 0x000fe2000f8e02ff */
[C---:B------:R-:W-:Y:S01]  /*04e0*/  SHF.L.U32 R12, R11.reuse, 0x2, RZ ;  /* 0x000000020b0c7819 */ /* 0x040fe200000006ff */
[----:B------:R-:W-:Y:S01]  /*04f0*/  UIMAD UR11, UR5, UR11, URZ ;  /* 0x0000000b050b72a4 */ /* 0x000fe2000f8e02ff */
[----:B------:R-:W-:Y:S01]  /*0500*/  IADD3 R13, PT, PT, R2, 0x440, RZ ;  /* 0x00000440020d7810 */ /* 0x000fe20007ffe0ff */
[----:B------:R-:W-:Y:S01]  /*0510*/  UIMAD UR10, UR5, UR4, URZ ;  /* 0x00000004050a72a4 */ /* 0x000fe2000f8e02ff */
[----:B------:R-:W-:Y:S02]  /*0520*/  LEA.HI R16, R11, R16, RZ, 0x1c ;  /* 0x000000100b107211 */ /* 0x000fe400078fe0ff */
[----:B------:R-:W-:Y:S01]  /*0530*/  LOP3.LUT R12, R12, 0x3c, RZ, 0xc0, !PT ;  /* 0x0000003c0c0c7812 */ /* 0x000fe200078ec0ff */
[----:B------:R-:W-:Y:S01]  /*0540*/  UMOV UR4, URZ ;  /* 0x000000ff00047c82 */ /* 0x000fe20008000000 */
[----:B0-----:R-:W-:-:S02]  /*0550*/  LEA R11, R14, R2, 0x18 ;  /* 0x000000020e0b7211 */ /* 0x001fc400078ec0ff */
[----:B------:R-:W-:Y:S02]  /*0560*/  LEA R13, R14, R13, 0x18 ;  /* 0x0000000d0e0d7211 */ /* 0x000fe400078ec0ff */
[----:B------:R-:W-:Y:S01]  /*0570*/  MOV R2, RZ ;  /* 0x000000ff00027202 */ /* 0x000fe20000000f00 */
[----:B------:R-:W-:Y:S01]  /*0580*/  IMAD R11, R16, 0x44, R11 ;  /* 0x00000044100b7824 */ /* 0x000fe200078e020b */
[----:B------:R-:W-:-:S04]  /*0590*/  IADD3 R13, PT, PT, R12, R13, RZ ;  /* 0x0000000d0c0d7210 */ /* 0x000fc80007ffe0ff */
[----:B------:R-:W-:Y:S01]  /*05a0*/  IADD3 R11, PT, PT, R11, R12, RZ ;  /* 0x0000000c0b0b7210 */ /* 0x000fe20007ffe0ff */
[----:B------:R-:W-:-:S07]  /*05b0*/  IMAD R16, R16, 0x44, R13 ;  /* 0x0000004410107824 */ /* 0x000fce00078e020d */
.L_x_72:
[----:B------:R-:W0:Y:S01]  /*05c0*/  S2R R17, SR_TID.X ;  /* 0x0000000000117919 */ /* 0x000e220000002100 */
[----:B------:R-:W1:Y:S01]  /*05d0*/  LDCU.64 UR18, c[0x0][0x380] ;  /* 0x00007000ff1277ac */ /* 0x000e620008000a00 */
[----:B------:R-:W-:Y:S01]  /*05e0*/  BSSY.RECONVERGENT B0, `(.L_x_66) ;  /* 0x00000b5000007945 */ /* 0x000fe20003800200 */
[----:B------:R-:W2:Y:S01]  /*05f0*/  S2R R18, SR_TID.Y ;  /* 0x0000000000127919 */ /* 0x000ea20000002200 */
[----:B0-----:R-:W-:-:S04]  /*0600*/  LOP3.LUT R19, R17, 0xf, RZ, 0xc0, !PT ;  /* 0x0000000f11137812 */ /* 0x001fc800078ec0ff */
[----:B------:R-:W-:Y:S02]  /*0610*/  IADD3 R19, PT, PT, R19, UR4, RZ ;  /* 0x0000000413137c10 */ /* 0x000fe4000fffe0ff */
[----:B--2---:R-:W-:Y:S02]  /*0620*/  LEA.HI R18, R17, R18, RZ, 0x1c ;  /* 0x0000001211127211 */ /* 0x004fe400078fe0ff */
[----:B------:R-:W-:-:S13]  /*0630*/  ISETP.GE.AND P0, PT, R19, UR14, PT ;  /* 0x0000000e13007c0c */ /* 0x000fda000bf06270 */
[----:B-1----:R-:W-:Y:S05]  /*0640*/  @!P0 BRA `(.L_x_67) ;  /* 0x00000000000c8947 */ /* 0x002fea0003800000 */
[----:B------:R-:W-:-:S13]  /*0650*/  ISETP.GE.U32.AND P0, PT, R18, 0x10, PT ;  /* 0x000000101200780c */ /* 0x000fda0003f06070 */
[----:B------:R0:W-:Y:S01]  /*0660*/  @!P0 STS [R11], RZ ;  /* 0x000000ff0b008388 */ /* 0x0001e20000000800 */
[----:B------:R-:W-:Y:S05]  /*0670*/  BRA `(.L_x_68) ;  /* 0x0000000800ac7947 */ /* 0x000fea0003800000 */
.L_x_67:
[----:B------:R-:W-:Y:S01]  /*0680*/  ISETP.GT.U32.AND P0, PT, R18, 0xf, PT ;  /* 0x0000000f1200780c */ /* 0x000fe20003f04070 */
[----:B------:R-:W0:-:S12]  /*0690*/  LDC R20, c[0x0][0x3b0] ;  /* 0x0000ec00ff147b82 */ /* 0x000e180000000800 */
[----:B------:R-:W1:Y:S01]  /*06a0*/  @!P0 LDC.64 R12, c[0x0][0x388] ;  /* 0x0000e200ff0c8b82 */ /* 0x000e620000000a00 */
[----:B------:R-:W-:Y:S01]  /*06b0*/  VOTEU.ALL UP0, P0 ;  /* 0x0000000000ff7886 */ /* 0x000fe20000000000 */
[----:B------:R-:W-:-:S04]  /*06c0*/  @!P0 IMAD R14, R18, UR14, RZ ;  /* 0x0000000e120e8c24 */ /* 0x000fc8000f8e02ff */
[----:B------:R-:W-:-:S04]  /*06d0*/  @!UP0 UIMAD UR12, UR14, UR7, URZ ;  /* 0x000000070e0c82a4 */ /* 0x000fc8000f8e02ff */
[----:B------:R-:W-:Y:S02]  /*06e0*/  @!UP0 USHF.R.S32.HI UR13, URZ, 0x1f, UR12 ;  /* 0x0000001fff0d8899 */ /* 0x000fe4000801140c */
[----:B------:R-:W-:-:S04]  /*06f0*/  @!P0 IADD3 R14, P1, P2, R19, UR12, R14 ;  /* 0x0000000c130e8c10 */ /* 0x000fc8000fa3e00e */
[----:B------:R-:W-:Y:S01]  /*0700*/  @!P0 IADD3.X R15, PT, PT, RZ, UR13, RZ, P1, P2 ;  /* 0x0000000dff0f8c10 */ /* 0x000fe20008fe44ff */
[----:B------:R-:W2:Y:S01]  /*0710*/  LDCU UR12, c[0x0][0x3bc] ;  /* 0x00007780ff0c77ac */ /* 0x000ea20008000800 */
[----:B------:R-:W-:-:S03]  /*0720*/  IABS R21, UR6 ;  /* 0x0000000600157c13 */ /* 0x000fc60008000000 */
[----:B------:R-:W3:Y:S01]  /*0730*/  LDCU UR13, c[0x0][0x3a4] ;  /* 0x00007480ff0d77ac */ /* 0x000ee20008000800 */
[----:B-1----:R-:W-:-:S04]  /*0740*/  @!P0 LEA R12, P1, R14, R12, 0x2 ;  /* 0x0000000c0e0c8211 */ /* 0x002fc800078210ff */
[----:B------:R-:W-:-:S05]  /*0750*/  @!P0 LEA.HI.X R13, R14, R13, R15, 0x2, P1 ;  /* 0x0000000d0e0d8211 */ /* 0x000fca00008f140f */
[----:B------:R1:W4:Y:S01]  /*0760*/  @!P0 LDG.E R22, desc[UR16][R12.64] ;  /* 0x000000100c168981 */ /* 0x000322000c1e1900 */
[----:B------:R-:W5:Y:S01]  /*0770*/  I2F.RP R23, R21 ;  /* 0x0000001500177306 */ /* 0x000f620000209400 */
[----:B-1----:R-:W-:Y:S02]  /*0780*/  IABS R12, R19 ;  /* 0x00000013000c7213 */ /* 0x002fe40000000000 */
[----:B------:R-:W-:-:S05]  /*0790*/  IABS R13, UR6 ;  /* 0x00000006000d7c13 */ /* 0x000fca0008000000 */
[----:B-----5:R-:W1:Y:S01]  /*07a0*/  MUFU.RCP R23, R23 ;  /* 0x0000001700177308 */ /* 0x020e620000001000 */
[----:B------:R-:W-:Y:S02]  /*07b0*/  IADD3 R13, PT, PT, RZ, -R13, RZ ;  /* 0x8000000dff0d7210 */ /* 0x000fe40007ffe0ff */
[----:B-1----:R-:W-:-:S05]  /*07c0*/  IADD3 R14, PT, PT, R23, 0xffffffe, RZ ;  /* 0x0ffffffe170e7810 */ /* 0x002fca0007ffe0ff */
[----:B------:R1:W5:Y:S02]  /*07d0*/  F2I.FTZ.U32.TRUNC.NTZ R15, R14 ;  /* 0x0000000e000f7305 */ /* 0x000364000021f000 */
[----:B-1----:R-:W-:Y:S01]  /*07e0*/  HFMA2 R14, -RZ, RZ, 0, 0 ;  /* 0x00000000ff0e7431 */ /* 0x002fe200000001ff */
[----:B-----5:R-:W-:-:S05]  /*07f0*/  IADD3 R24, PT, PT, RZ, -R15, RZ ;  /* 0x8000000fff187210 */ /* 0x020fca0007ffe0ff */
[----:B------:R-:W-:-:S04]  /*0800*/  IMAD R25, R24, R21, RZ ;  /* 0x0000001518197224 */ /* 0x000fc800078e02ff */
[----:B------:R-:W-:Y:S01]  /*0810*/  IMAD.HI.U32 R15, R15, R25, R14 ;  /* 0x000000190f0f7227 */ /* 0x000fe200078e000e */
[----:B0-----:R-:W-:-:S04]  /*0820*/  IABS R14, R20 ;  /* 0x00000014000e7213 */ /* 0x001fc80000000000 */
        /* <DEDUP_REMOVED lines=9> */
[----:B------:R-:W-:Y:S02]  /*08c0*/  ISETP.NE.AND P3, PT, RZ, UR6, PT ;  /* 0x00000006ff007c0c */ /* 0x000fe4000bf65270 */
[----:B------:R-:W-:-:S02]  /*08d0*/  ISETP.GE.AND P2, PT, R12, RZ, PT ;  /* 0x000000ff0c00720c */ /* 0x000fc40003f46270 */
[----:B0-----:R-:W-:-:S04]  /*08e0*/  IADD3 R12, PT, PT, R23, 0xffffffe, RZ ;  /* 0x0ffffffe170c7810 */ /* 0x001fc80007ffe0ff */
[----:B------:R0:W1:Y:S01]  /*08f0*/  F2I.FTZ.U32.TRUNC.NTZ R13, R12 ;  /* 0x0000000c000d7305 */ /* 0x000062000021f000 */
[----:B------:R-:W-:-:S06]  /*0900*/  @P1 IADD3 R15, PT, PT, R15, 0x1, RZ ;  /* 0x000000010f0f1810 */ /* 0x000fcc0007ffe0ff */
[----:B------:R-:W-:Y:S02]  /*0910*/  @!P2 IADD3 R15, PT, PT, -R15, RZ, RZ ;  /* 0x000000ff0f0fa210 */ /* 0x000fe40007ffe1ff */
[----:B------:R-:W-:Y:S02]  /*0920*/  @!P3 LOP3.LUT R15, RZ, UR6, RZ, 0x33, !PT ;  /* 0x00000006ff0fbc12 */ /* 0x000fe4000f8e33ff */
[----:B0-----:R-:W-:Y:S02]  /*0930*/  MOV R12, RZ ;  /* 0x000000ff000c7202 */ /* 0x001fe40000000f00 */
[----:B------:R-:W-:Y:S02]  /*0940*/  IADD3 R24, PT, PT, -R15, RZ, RZ ;  /* 0x000000ff0f187210 */ /* 0x000fe40007ffe1ff */
[----:B-1----:R-:W-:-:S03]  /*0950*/  IADD3 R21, PT, PT, RZ, -R13, RZ ;  /* 0x8000000dff157210 */ /* 0x002fc60007ffe0ff */
[----:B------:R-:W-:Y:S02]  /*0960*/  IMAD R19, R24, UR6, R19 ;  /* 0x0000000618137c24 */ /* 0x000fe4000f8e0213 */
[----:B------:R-:W-:-:S03]  /*0970*/  IMAD R21, R21, R14, RZ ;  /* 0x0000000e15157224 */ /* 0x000fc600078e02ff */
[----:B------:R-:W-:Y:S01]  /*0980*/  IABS R23, R19 ;  /* 0x0000001300177213 */ /* 0x000fe20000000000 */
[----:B------:R-:W-:-:S03]  /*0990*/  IMAD.HI.U32 R12, R13, R21, R12 ;  /* 0x000000150d0c7227 */ /* 0x000fc600078e000c */
[----:B------:R-:W-:-:S05]  /*09a0*/  MOV R13, R23 ;  /* 0x00000017000d7202 */ /* 0x000fca0000000f00 */
[----:B------:R-:W-:-:S05]  /*09b0*/  IMAD.HI.U32 R12, R12, R13, RZ ;  /* 0x0000000d0c0c7227 */ /* 0x000fca00078e00ff */
[----:B------:R-:W-:-:S05]  /*09c0*/  IADD3 R21, PT, PT, -R12, RZ, RZ ;  /* 0x000000ff0c157210 */ /* 0x000fca0007ffe1ff */
[----:B------:R-:W-:-:S05]  /*09d0*/  IMAD R13, R14, R21, R13 ;  /* 0x000000150e0d7224 */ /* 0x000fca00078e020d */
[----:B------:R-:W-:-:S13]  /*09e0*/  ISETP.GT.U32.AND P3, PT, R14, R13, PT ;  /* 0x0000000d0e00720c */ /* 0x000fda0003f64070 */
[-C--:B------:R-:W-:Y:S02]  /*09f0*/  @!P3 IADD3 R13, PT, PT, R13, -R14.reuse, RZ ;  /* 0x8000000e0d0db210 */ /* 0x080fe40007ffe0ff */
[----:B------:R-:W-:Y:S02]  /*0a00*/  @!P3 IADD3 R12, PT, PT, R12, 0x1, RZ ;  /* 0x000000010c0cb810 */ /* 0x000fe40007ffe0ff */
[----:B------:R-:W-:Y:S01]  /*0a10*/  ISETP.GE.U32.AND P1, PT, R13, R14, PT ;  /* 0x0000000e0d00720c */ /* 0x000fe20003f26070 */
[----:B------:R-:W-:Y:S01]  /*0a20*/  IMAD R14, R15, UR5, R10 ;  /* 0x000000050f0e7c24 */ /* 0x000fe2000f8e020a */
[----:B------:R-:W-:Y:S02]  /*0a30*/  LOP3.LUT R13, R19, R20, RZ, 0x3c, !PT ;  /* 0x00000014130d7212 */ /* 0x000fe400078e3cff */
[----:B------:R-:W-:Y:S02]  /*0a40*/  ISETP.NE.AND P3, PT, R20, RZ, PT ;  /* 0x000000ff1400720c */ /* 0x000fe40003f65270 */
[----:B------:R-:W-:-:S07]  /*0a50*/  ISETP.GE.AND P2, PT, R13, RZ, PT ;  /* 0x000000ff0d00720c */ /* 0x000fce0003f46270 */
[----:B------:R-:W-:Y:S02]  /*0a60*/  @P1 IADD3 R12, PT, PT, R12, 0x1, RZ ;  /* 0x000000010c0c1810 */ /* 0x000fe40007ffe0ff */
[----:B------:R-:W-:-:S04]  /*0a70*/  ISETP.GT.U32.AND P1, PT, R18, 0x7f, PT ;  /* 0x0000007f1200780c */ /* 0x000fc80003f24070 */
[----:B------:R-:W-:Y:S02]  /*0a80*/  @!P2 IADD3 R12, PT, PT, -R12, RZ, RZ ;  /* 0x000000ff0c0ca210 */ /* 0x000fe40007ffe1ff */
[----:B------:R-:W-:-:S04]  /*0a90*/  @!P3 LOP3.LUT R12, RZ, R20, RZ, 0x33, !PT ;  /* 0x00000014ff0cb212 */ /* 0x000fc800078e33ff */
[----:B------:R-:W-:Y:S01]  /*0aa0*/  IADD3 R13, PT, PT, -R12, RZ, RZ ;  /* 0x000000ff0c0d7210 */ /* 0x000fe20007ffe1ff */
[----:B--2---:R-:W-:-:S04]  /*0ab0*/  IMAD R12, R0, UR12, R12 ;  /* 0x0000000c000c7c24 */ /* 0x004fc8000f8e020c */
[----:B------:R-:W-:Y:S01]  /*0ac0*/  IMAD R19, R20, R13, R19 ;  /* 0x0000000d14137224 */ /* 0x000fe200078e0213 */
[----:B------:R-:W-:-:S04]  /*0ad0*/  MOV R13, UR10 ;  /* 0x0000000a000d7c02 */ /* 0x000fc80008000f00 */
[----:B------:R-:W-:-:S05]  /*0ae0*/  IADD3 R19, PT, PT, R19, R14, RZ ;  /* 0x0000000e13137210 */ /* 0x000fca0007ffe0ff */
[----:B---3--:R-:W-:-:S05]  /*0af0*/  IMAD R12, R12, UR13, R19 ;  /* 0x0000000d0c0c7c24 */ /* 0x008fca000f8e0213 */
[----:B------:R-:W-:Y:S01]  /*0b00*/  SHF.R.S32.HI R20, RZ, 0x1f, R12 ;  /* 0x0000001fff147819 */ /* 0x000fe2000001140c */
[----:B----4-:R1:W-:Y:S01]  /*0b10*/  @!P0 STS [R11], R22 ;  /* 0x000000160b008388 */ /* 0x0103e20000000800 */
[----:B------:R-:W-:-:S04]  /*0b20*/  IADD3 R19, P0, PT, R12, UR10, RZ ;  /* 0x0000000a0c137c10 */ /* 0x000fc8000ff1e0ff */
[----:B------:R-:W-:Y:S01]  /*0b30*/  LEA.HI.X.SX32 R20, R13, R20, 0x1, P0 ;  /* 0x000000140d147211 */ /* 0x000fe200000f0eff */
[----:B------:R-:W-:Y:S08]  /*0b40*/  @P1 BRA `(.L_x_68) ;  /* 0x0000000400781947 */ /* 0x000ff00003800000 */
[----:B------:R-:W-:Y:S01]  /*0b50*/  VIMNMX.U32 R13, PT, PT, R18, 0x70, !PT ;  /* 0x00000070120d7848 */ /* 0x000fe20007fe0000 */
[----:B------:R-:W-:Y:S01]  /*0b60*/  BSSY.RECONVERGENT B1, `(.L_x_69) ;  /* 0x0000028000017945 */ /* 0x000fe20003800200 */
[----:B------:R-:W-:Y:S02]  /*0b70*/  MOV R21, R18 ;  /* 0x0000001200157202 */ /* 0x000fe40000000f00 */
[C-C-:B------:R-:W-:Y:S02]  /*0b80*/  IADD3 R12, PT, PT, R13.reuse, 0xf, -R18.reuse ;  /* 0x0000000f0d0c7810 */ /* 0x140fe40007ffe812 */
[----:B------:R-:W-:Y:S02]  /*0b90*/  IADD3 R13, PT, PT, R13, 0xf, -R18 ;  /* 0x0000000f0d0d7810 */ /* 0x000fe40007ffe812 */
[----:B------:R-:W-:Y:S02]  /*0ba0*/  LOP3.LUT R23, R12, 0x30, RZ, 0xc0, !PT ;  /* 0x000000300c177812 */ /* 0x000fe400078ec0ff */
[----:B------:R-:W-:-:S02]  /*0bb0*/  ISETP.GE.U32.AND P0, PT, R13, 0x30, PT ;  /* 0x000000300d00780c */ /* 0x000fc40003f06070 */
[----:B------:R-:W-:-:S13]  /*0bc0*/  ISETP.NE.AND P1, PT, R23, 0x30, PT ;  /* 0x000000301700780c */ /* 0x000fda0003f25270 */
[----:B------:R-:W-:Y:S05]  /*0bd0*/  @!P1 BRA `(.L_x_70) ;  /* 0x0000000000809947 */ /* 0x000fea0003800000 */
[----:B------:R-:W0:Y:S01]  /*0be0*/  LDC.64 R12, c[0x0][0x380] ;  /* 0x0000e000ff0c7b82 */ /* 0x000e220000000a00 */
[----:B------:R-:W-:-:S05]  /*0bf0*/  IMAD R14, R18, UR11, RZ ;  /* 0x0000000b120e7c24 */ /* 0x000fca000f8e02ff */
[----:B------:R-:W-:-:S04]  /*0c00*/  IADD3 R15, P1, PT, R14, R19, RZ ;  /* 0x000000130e0f7210 */ /* 0x000fc80007f3e0ff */
[----:B-1----:R-:W-:Y:S02]  /*0c10*/  LEA.HI.X.SX32 R22, R14, R20, 0x1, P1 ;  /* 0x000000140e167211 */ /* 0x002fe400008f0eff */
[----:B0-----:R-:W-:-:S04]  /*0c20*/  LEA R14, P1, R15, R12, 0x2 ;  /* 0x0000000c0f0e7211 */ /* 0x001fc800078210ff */
[----:B------:R-:W-:-:S06]  /*0c30*/  LEA.HI.X R15, R15, R13, R22, 0x2, P1 ;  /* 0x0000000d0f0f7211 */ /* 0x000fcc00008f1416 */
[----:B------:R-:W2:Y:S01]  /*0c40*/  LDG.E R15, desc[UR16][R14.64] ;  /* 0x000000100e0f7981 */ /* 0x000ea2000c1e1900 */
[----:B------:R-:W-:Y:S02]  /*0c50*/  ISETP.NE.AND P1, PT, R23, RZ, PT ;  /* 0x000000ff1700720c */ /* 0x000fe40003f25270 */
[----:B------:R-:W-:Y:S01]  /*0c60*/  IADD3 R21, PT, PT, R18, 0x10, RZ ;  /* 0x0000001012157810 */ /* 0x000fe20007ffe0ff */
[----:B--2---:R0:W-:Y:S10]  /*0c70*/  STS [R16], R15 ;  /* 0x0000000f10007388 */ /* 0x0041f40000000800 */
[----:B------:R-:W-:Y:S05]  /*0c80*/  @!P1 BRA `(.L_x_70) ;  /* 0x0000000000549947 */ /* 0x000fea0003800000 */
[----:B------:R-:W-:Y:S01]  /*0c90*/  ISETP.NE.AND P1, PT, R23, 0x10, PT ;  /* 0x000000101700780c */ /* 0x000fe20003f25270 */
[----:B------:R-:W-:Y:S02]  /*0ca0*/  USHF.L.U32 UR12, UR11, 0x4, URZ ;  /* 0x000000040b0c7899 */ /* 0x000fe400080006ff */
[----:B0-----:R-:W-:Y:S02]  /*0cb0*/  MOV R15, UR11 ;  /* 0x0000000b000f7c02 */ /* 0x001fe40008000f00 */
[----:B------:R-:W-:-:S05]  /*0cc0*/  MOV R21, UR11 ;  /* 0x0000000b00157c02 */ /* 0x000fca0008000f00 */
[----:B------:R-:W-:-:S03]  /*0cd0*/  IMAD R14, R18, R21, UR12 ;  /* 0x0000000c120e7e24 */ /* 0x000fc6000f8e0215 */
[----:B------:R-:W-:Y:S02]  /*0ce0*/  @P1 SHF.L.U32 R15, R15, 0x5, RZ ;  /* 0x000000050f0f1819 */ /* 0x000fe400000006ff */
[----:B------:R-:W-:-:S03]  /*0cf0*/  IADD3 R23, P3, PT, R14, R19, RZ ;  /* 0x000000130e177210 */ /* 0x000fc60007f7e0ff */
[----:B------:R-:W-:Y:S01]  /*0d00*/  @P1 IMAD R15, R18, UR11, R15 ;  /* 0x0000000b120f1c24 */ /* 0x000fe2000f8e020f */
[----:B------:R-:W-:Y:S02]  /*0d10*/  LEA.HI.X.SX32 R24, R14, R20, 0x1, P3 ;  /* 0x000000140e187211 */ /* 0x000fe400018f0eff */
[----:B------:R-:W-:Y:S02]  /*0d20*/  LEA R14, P3, R23, R12, 0x2 ;  /* 0x0000000c170e7211 */ /* 0x000fe400078610ff */
[----:B------:R-:W-:-:S04]  /*0d30*/  @P1 IADD3 R21, P2, PT, R15, R19, RZ ;  /* 0x000000130f151210 */ /* 0x000fc80007f5e0ff */
[----:B------:R-:W-:Y:S02]  /*0d40*/  @P1 LEA.HI.X.SX32 R22, R15, R20, 0x1, P2 ;  /* 0x000000140f161211 */ /* 0x000fe400010f0eff */
[----:B------:R-:W-:Y:S02]  /*0d50*/  @P1 LEA R12, P2, R21, R12, 0x2 ;  /* 0x0000000c150c1211 */ /* 0x000fe400078410ff */
[-C--:B------:R-:W-:Y:S02]  /*0d60*/  LEA.HI.X R15, R23, R13.reuse, R24, 0x2, P3 ;  /* 0x0000000d170f7211 */ /* 0x080fe400018f1418 */
[----:B------:R-:W-:-:S04]  /*0d70*/  @P1 LEA.HI.X R13, R21, R13, R22, 0x2, P2 ;  /* 0x0000000d150d1211 */ /* 0x000fc800010f1416 */
[----:B------:R-:W2:Y:S04]  /*0d80*/  LDG.E R15, desc[UR16][R14.64] ;  /* 0x000000100e0f7981 */ /* 0x000ea8000c1e1900 */
[----:B------:R-:W3:Y:S01]  /*0d90*/  @P1 LDG.E R13, desc[UR16][R12.64] ;  /* 0x000000100c0d1981 */ /* 0x000ee2000c1e1900 */
[C---:B------:R-:W-:Y:S02]  /*0da0*/  IADD3 R21, PT, PT, R18.reuse, 0x20, RZ ;  /* 0x0000002012157810 */ /* 0x040fe40007ffe0ff */
[----:B------:R-:W-:Y:S01]  /*0db0*/  @P1 IADD3 R21, PT, PT, R18, 0x30, RZ ;  /* 0x0000003012151810 */ /* 0x000fe20007ffe0ff */
[----:B--2---:R2:W-:Y:S04]  /*0dc0*/  STS [R16+0x440], R15 ;  /* 0x0004400f10007388 */ /* 0x0045e80000000800 */
[----:B---3--:R2:W-:Y:S02]  /*0dd0*/  @P1 STS [R16+0x880], R13 ;  /* 0x0008800d10001388 */ /* 0x0085e40000000800 */
.L_x_70:
[----:B------:R-:W-:Y:S05]  /*0de0*/  BSYNC.RECONVERGENT B1 ;  /* 0x0000000000017941 */ /* 0x000fea0003800200 */
.L_x_69:
[----:B------:R-:W-:Y:S05]  /*0df0*/  @!P0 BRA `(.L_x_68) ;  /* 0x0000000000cc8947 */ /* 0x000fea0003800000 */
[----:B------:R-:W3:Y:S01]  /*0e00*/  S2UR UR13, SR_CgaCtaId ;  /* 0x00000000000d79c3 */ /* 0x000ee20000008800 */
[----:B------:R-:W-:Y:S01]  /*0e10*/  UMOV UR12, 0x400 ;  /* 0x00000400000c7882 */ /* 0x000fe20000000000 */
[----:B------:R-:W-:Y:S01]  /*0e20*/  SHF.L.U32 R17, R17, 0x2, RZ ;  /* 0x0000000211117819 */ /* 0x000fe200000006ff */
[----:B------:R-:W-:Y:S01]  /*0e30*/  UIADD3 UR12, UPT, UPT, UR12, 0x440, URZ ;  /* 0x000004400c0c7890 */ /* 0x000fe2000fffe0ff */
[C---:B------:R-:W-:Y:S01]  /*0e40*/  IADD3 R25, PT, PT, R21.reuse, 0x10, RZ ;  /* 0x0000001015197810 */ /* 0x040fe20007ffe0ff */
[----:B------:R-:W-:Y:S01]  /*0e50*/  IMAD R26, R21, UR11, RZ ;  /* 0x0000000b151a7c24 */ /* 0x000fe2000f8e02ff */
[----:B------:R-:W-:Y:S02]  /*0e60*/  LOP3.LUT R17, R17, 0x3c, RZ, 0xc0, !PT ;  /* 0x0000003c11117812 */ /* 0x000fe400078ec0ff */
[----:B------:R-:W-:Y:S01]  /*0e70*/  IADD3 R18, PT, PT, R21, 0x20, RZ ;  /* 0x0000002015127810 */ /* 0x000fe20007ffe0ff */
[----:B------:R-:W-:Y:S01]  /*0e80*/  IMAD R25, R25, UR11, RZ ;  /* 0x0000000b19197c24 */ /* 0x000fe2000f8e02ff */
[----:B------:R-:W-:-:S03]  /*0e90*/  IADD3 R24, PT, PT, R21, 0x30, RZ ;  /* 0x0000003015187810 */ /* 0x000fc60007ffe0ff */
[----:B------:R-:W-:Y:S02]  /*0ea0*/  IMAD R18, R18, UR11, RZ ;  /* 0x0000000b12127c24 */ /* 0x000fe4000f8e02ff */
[----:B------:R-:W-:Y:S01]  /*0eb0*/  IMAD R24, R24, UR11, RZ ;  /* 0x0000000b18187c24 */ /* 0x000fe2000f8e02ff */
[----:B---3--:R-:W-:-:S06]  /*0ec0*/  ULEA UR12, UR13, UR12, 0x18 ;  /* 0x0000000c0d0c7291 */ /* 0x008fcc000f8ec0ff */
[----:B------:R-:W-:-:S05]  /*0ed0*/  IADD3 R12, PT, PT, R17, UR12, RZ ;  /* 0x0000000c110c7c10 */ /* 0x000fca000fffe0ff */
[----:B------:R-:W-:-:S05]  /*0ee0*/  IMAD R17, R21, 0x44, R12 ;  /* 0x0000004415117824 */ /* 0x000fca00078e020c */
[----:B------:R-:W-:-:S07]  /*0ef0*/  IADD3 R17, PT, PT, R17, 0x880, RZ ;  /* 0x0000088011117810 */ /* 0x000fce0007ffe0ff */
.L_x_71:
[CC--:B------:R-:W-:Y:S02]  /*0f00*/  IADD3 R12, P0, PT, R26.reuse, R19.reuse, RZ ;  /* 0x000000131a0c7210 */ /* 0x0c0fe40007f1e0ff */
[C---:B--2---:R-:W-:Y:S02]  /*0f10*/  IADD3 R13, P1, PT, R25.reuse, R19, RZ ;  /* 0x00000013190d7210 */ /* 0x044fe40007f3e0ff */
[-C--:B0-----:R-:W-:Y:S02]  /*0f20*/  LEA.HI.X.SX32 R15, R26, R20.reuse, 0x1, P0 ;  /* 0x000000141a0f7211 */ /* 0x081fe400000f0eff */
[C---:B-1----:R-:W-:Y:S02]  /*0f30*/  LEA R22, P0, R12.reuse, UR18, 0x2 ;  /* 0x000000120c167c11 */ /* 0x042fe4000f8010ff */
[----:B------:R-:W-:Y:S02]  /*0f40*/  LEA.HI.X.SX32 R14, R25, R20, 0x1, P1 ;  /* 0x00000014190e7211 */ /* 0x000fe400008f0eff */
[----:B------:R-:W-:-:S02]  /*0f50*/  LEA.HI.X R23, R12, UR19, R15, 0x2, P0 ;  /* 0x000000130c177c11 */ /* 0x000fc400080f140f */
[C---:B------:R-:W-:Y:S02]  /*0f60*/  LEA R12, P0, R13.reuse, UR18, 0x2 ;  /* 0x000000120d0c7c11 */ /* 0x040fe4000f8010ff */
[C---:B------:R-:W-:Y:S01]  /*0f70*/  IADD3 R15, P1, PT, R18.reuse, R19, RZ ;  /* 0x00000013120f7210 */ /* 0x040fe20007f3e0ff */
[----:B------:R0:W2:Y:S01]  /*0f80*/  LDG.E R28, desc[UR16][R22.64] ;  /* 0x00000010161c7981 */ /* 0x0000a2000c1e1900 */
[----:B------:R-:W-:Y:S02]  /*0f90*/  LEA.HI.X R13, R13, UR19, R14, 0x2, P0 ;  /* 0x000000130d0d7c11 */ /* 0x000fe400080f140e */
[----:B------:R-:W-:Y:S02]  /*0fa0*/  LEA.HI.X.SX32 R27, R18, R20, 0x1, P1 ;  /* 0x00000014121b7211 */ /* 0x000fe400008f0eff */
[C---:B------:R-:W-:Y:S01]  /*0fb0*/  LEA R14, P0, R15.reuse, UR18, 0x2 ;  /* 0x000000120f0e7c11 */ /* 0x040fe2000f8010ff */
[----:B------:R1:W3:Y:S03]  /*0fc0*/  LDG.E R12, desc[UR16][R12.64] ;  /* 0x000000100c0c7981 */ /* 0x0002e6000c1e1900 */
[----:B------:R-:W-:-:S02]  /*0fd0*/  LEA.HI.X R15, R15, UR19, R27, 0x2, P0 ;  /* 0x000000130f0f7c11 */ /* 0x000fc400080f141b */
[----:B------:R-:W-:-:S03]  /*0fe0*/  IADD3 R27, P0, PT, R24, R19, RZ ;  /* 0x00000013181b7210 */ /* 0x000fc60007f1e0ff */
[----:B------:R4:W5:Y:S01]  /*0ff0*/  LDG.E R14, desc[UR16][R14.64] ;  /* 0x000000100e0e7981 */ /* 0x000962000c1e1900 */
[----:B------:R-:W-:Y:S02]  /*1000*/  LEA.HI.X.SX32 R29, R24, R20, 0x1, P0 ;  /* 0x00000014181d7211 */ /* 0x000fe400000f0eff */
[----:B0-----:R-:W-:-:S04]  /*1010*/  LEA R22, P0, R27, UR18, 0x2 ;  /* 0x000000121b167c11 */ /* 0x001fc8000f8010ff */
[----:B------:R-:W-:-:S05]  /*1020*/  LEA.HI.X R23, R27, UR19, R29, 0x2, P0 ;  /* 0x000000131b177c11 */ /* 0x000fca00080f141d */
[----:B------:R-:W5:Y:S01]  /*1030*/  LDG.E R22, desc[UR16][R22.64] ;  /* 0x0000001016167981 */ /* 0x000f62000c1e1900 */
[----:B------:R-:W-:Y:S02]  /*1040*/  ISETP.GE.U32.AND P0, PT, R21, 0x40, PT ;  /* 0x000000401500780c */ /* 0x000fe40003f06070 */
[----:B-1----:R-:W-:Y:S02]  /*1050*/  MOV R13, UR11 ;  /* 0x0000000b000d7c02 */ /* 0x002fe40008000f00 */
[----:B----4-:R-:W-:Y:S02]  /*1060*/  MOV R15, UR11 ;  /* 0x0000000b000f7c02 */ /* 0x010fe40008000f00 */
        /* <DEDUP_REMOVED lines=8> */
[----:B-----5:R-:W-:Y:S04]  /*10f0*/  STS [R17], R14 ;  /* 0x0000000e11007388 */ /* 0x020fe80000000800 */
[----:B------:R0:W-:Y:S02]  /*1100*/  STS [R17+0x440], R22 ;  /* 0x0004401611007388 */ /* 0x0001e40000000800 */
[----:B0-----:R-:W-:Y:S01]  /*1110*/  IADD3 R17, PT, PT, R17, 0x1100, RZ ;  /* 0x0000110011117810 */ /* 0x001fe20007ffe0ff */
[----:B------:R-:W-:Y:S06]  /*1120*/  @!P0 BRA `(.L_x_71) ;  /* 0xfffffffc00748947 */ /* 0x000fec000383ffff */
.L_x_68:
[----:B------:R-:W-:Y:S05]  /*1130*/  BSYNC.RECONVERGENT B0 ;  /* 0x0000000000007941 */ /* 0x000fea0003800200 */
.L_x_66:
[----:B--2---:R-:W2:Y:S01]  /*1140*/  S2R R13, SR_CgaCtaId ;  /* 0x00000000000d7919 */ /* 0x004ea20000008800 */
[----:B------:R-:W-:Y:S01]  /*1150*/  MOV R12, 0x400 ;  /* 0x00000400000c7802 */ /* 0x000fe20000000f00 */
[----:B------:R-:W-:Y:S01]  /*1160*/  UIADD3 UR4, UPT, UPT, UR4, 0x10, URZ ;  /* 0x0000001004047890 */ /* 0x000fe2000fffe0ff */
[----:B------:R-:W3:Y:S02]  /*1170*/  S2R R17, SR_TID.Y ;  /* 0x0000000000117919 */ /* 0x000ee40000002200 */
[----:B------:R-:W-:Y:S01]  /*1180*/  IADD3 R14, PT, PT, R12, 0x440, RZ ;  /* 0x000004400c0e7810 */ /* 0x000fe20007ffe0ff */
[----:B------:R-:W-:Y:S01]  /*1190*/  UISETP.GE.AND UP0, UPT, UR4, UR14, UPT ;  /* 0x0000000e0400728c */ /* 0x000fe2000bf06270 */
[----:B0-----:R-:W0:Y:S01]  /*11a0*/  S2R R15, SR_TID.X ;  /* 0x00000000000f7919 */ /* 0x001e220000002100 */
[----:B------:R-:W-:Y:S01]  /*11b0*/  BAR.SYNC.DEFER_BLOCKING 0x0 ;  /* 0x0000000000007b1d */ /* 0x000fe20000010000 */
[C---:B--2---:R-:W-:Y:S02]  /*11c0*/  LEA R12, R13.reuse, R12, 0x18 ;  /* 0x0000000c0d0c7211 */ /* 0x044fe400078ec0ff */
[----:B------:R-:W-:-:S03]  /*11d0*/  LEA R14, R13, R14, 0x18 ;  /* 0x0000000e0d0e7211 */ /* 0x000fc600078ec0ff */
[----:B---3--:R-:W-:Y:S02]  /*11e0*/  IMAD R12, R17, 0x44, R12 ;  /* 0x00000044110c7824 */ /* 0x008fe400078e020c */
[----:B0-----:R-:W-:-:S03]  /*11f0*/  IMAD R14, R15, 0x44, R14 ;  /* 0x000000440f0e7824 */ /* 0x001fc600078e020e */
[----:B------:R-:W-:Y:S04]  /*1200*/  LDS R18, [R12] ;  /* 0x000000000c127984 */ /* 0x000fe80000000800 */
[----:B------:R-:W0:Y:S04]  /*1210*/  LDS R15, [R14+0x440] ;  /* 0x000440000e0f7984 */ /* 0x000e280000000800 */
[----:B------:R-:W2:Y:S04]  /*1220*/  LDS R19, [R14+0xcc0] ;  /* 0x000cc0000e137984 */ /* 0x000ea80000000800 */
[----:B------:R-:W3:Y:S04]  /*1230*/  LDS R20, [R14+0x880] ;  /* 0x000880000e147984 */ /* 0x000ee80000000800 */
[----:B------:R-:W4:Y:S04]  /*1240*/  LDS R13, [R14] ;  /* 0x000000000e0d7984 */ /* 0x000f280000000800 */
[----:B-1----:R-:W1:Y:S04]  /*1250*/  LDS R22, [R14+0x1100] ;  /* 0x001100000e167984 */ /* 0x002e680000000800 */
[----:B------:R-:W5:Y:S04]  /*1260*/  LDS R23, [R14+0x1540] ;  /* 0x001540000e177984 */ /* 0x000f680000000800 */
[----:B------:R-:W5:Y:S04]  /*1270*/  LDS R28, [R14+0x1980] ;  /* 0x001980000e1c7984 */ /* 0x000f680000000800 */
[----:B------:R-:W5:Y:S04]  /*1280*/  LDS R25, [R14+0x1dc0] ;  /* 0x001dc0000e197984 */ /* 0x000f680000000800 */
[----:B------:R-:W-:Y:S04]  /*1290*/  LDS R21, [R14+0x4] ;  /* 0x000004000e157984 */ /* 0x000fe80000000800 */
[----:B------:R-:W-:Y:S01]  /*12a0*/  LDS R24, [R14+0x444] ;  /* 0x000444000e187984 */ /* 0x000fe20000000800 */
[----:B0-----:R-:W-:-:S03]  /*12b0*/  FFMA R15, R18, R15, R8 ;  /* 0x0000000f120f7223 */ /* 0x001fc60000000008 */
[----:B------:R-:W-:Y:S01]  /*12c0*/  LDS R27, [R14+0x1dd8] ;  /* 0x001dd8000e1b7984 */ /* 0x000fe20000000800 */
[----:B--2---:R-:W-:-:S03]  /*12d0*/  FFMA R19, R18, R19, R6 ;  /* 0x0000001312137223 */ /* 0x004fc60000000006 */
[----:B------:R-:W-:Y:S01]  /*12e0*/  LDS R8, [R14+0x884] ;  /* 0x000884000e087984 */ /* 0x000fe20000000800 */
[----:B---3--:R-:W-:-:S03]  /*12f0*/  FFMA R17, R18, R20, R7 ;  /* 0x0000001412117223 */ /* 0x008fc60000000007 */
[----:B------:R-:W0:Y:S01]  /*1300*/  LDS R6, [R12+0x4] ;  /* 0x000004000c067984 */ /* 0x000e220000000800 */
[----:B----4-:R-:W-:-:S03]  /*1310*/  FFMA R13, R18, R13, R9 ;  /* 0x0000000d120d7223 */ /* 0x010fc60000000009 */
[----:B------:R-:W2:Y:S01]  /*1320*/  LDS R20, [R14+0xcc4] ;  /* 0x000cc4000e147984 */ /* 0x000ea20000000800 */
[----:B-1----:R-:W-:-:S03]  /*1330*/  FFMA R22, R18, R22, R5 ;  /* 0x0000001612167223 */ /* 0x002fc60000000005 */
[----:B------:R-:W1:Y:S01]  /*1340*/  LDS R9, [R14+0x1104] ;  /* 0x001104000e097984 */ /* 0x000e620000000800 */
[----:B-----5:R-:W-:-:S03]  /*1350*/  FFMA R26, R18, R23, R4 ;  /* 0x00000017121a7223 */ /* 0x020fc60000000004 */
[----:B------:R-:W3:Y:S01]  /*1360*/  LDS R7, [R14+0x1544] ;  /* 0x001544000e077984 */ /* 0x000ee20000000800 */
[----:B------:R-:W-:-:S03]  /*1370*/  FFMA R3, R18, R28, R3 ;  /* 0x0000001c12037223 */ /* 0x000fc60000000003 */
[----:B------:R-:W-:Y:S01]  /*1380*/  LDS R23, [R14+0x8] ;  /* 0x000008000e177984 */ /* 0x000fe20000000800 */
[----:B------:R-:W-:-:S03]  /*1390*/  FFMA R5, R18, R25, R2 ;  /* 0x0000001912057223 */ /* 0x000fc60000000002 */
[----:B------:R-:W4:Y:S04]  /*13a0*/  LDS R28, [R14+0x1dc4] ;  /* 0x001dc4000e1c7984 */ /* 0x000f280000000800 */
[----:B------:R-:W-:Y:S04]  /*13b0*/  LDS R25, [R14+0x448] ;  /* 0x000448000e197984 */ /* 0x000fe80000000800 */
[----:B------:R-:W-:Y:S01]  /*13c0*/  LDS R18, [R14+0x1dc8] ;  /* 0x001dc8000e127984 */ /* 0x000fe20000000800 */
[C---:B0-----:R-:W-:Y:S01]  /*13d0*/  FFMA R8, R6.reuse, R8, R17 ;  /* 0x0000000806087223 */ /* 0x041fe20000000011 */
[----:B------:R-:W-:-:S02]  /*13e0*/  FFMA R2, R6, R21, R13 ;  /* 0x0000001506027223 */ /* 0x000fc4000000000d */
[----:B------:R-:W0:Y:S01]  /*13f0*/  LDS R17, [R14+0x1984] ;  /* 0x001984000e117984 */ /* 0x000e220000000800 */
[C---:B------:R-:W-:Y:S01]  /*1400*/  FFMA R4, R6.reuse, R24, R15 ;  /* 0x0000001806047223 */ /* 0x040fe2000000000f */
[C---:B--2---:R-:W-:Y:S02]  /*1410*/  FFMA R13, R6.reuse, R20, R19 ;  /* 0x00000014060d7223 */ /* 0x044fe40000000013 */
[----:B------:R-:W-:Y:S01]  /*1420*/  LDS R19, [R14+0x888] ;  /* 0x000888000e137984 */ /* 0x000fe20000000800 */
[----:B-1----:R-:W-:-:S03]  /*1430*/  FFMA R20, R6, R9, R22 ;  /* 0x0000000906147223 */ /* 0x002fc60000000016 */
[----:B------:R-:W-:Y:S01]  /*1440*/  LDS R9, [R14+0x1108] ;  /* 0x001108000e097984 */ /* 0x000fe20000000800 */
[----:B---3--:R-:W-:-:S03]  /*1450*/  FFMA R26, R6, R7, R26 ;  /* 0x00000007061a7223 */ /* 0x008fc6000000001a */
[----:B------:R-:W1:Y:S04]  /*1460*/  LDS R7, [R12+0x8] ;  /* 0x000008000c077984 */ /* 0x000e680000000800 */
[----:B------:R-:W2:Y:S01]  /*1470*/  LDS R24, [R14+0xcc8] ;  /* 0x000cc8000e187984 */ /* 0x000ea20000000800 */
[----:B----4-:R-:W-:-:S03]  /*1480*/  FFMA R21, R6, R28, R5 ;  /* 0x0000001c06157223 */ /* 0x010fc60000000005 */
[----:B------:R-:W3:Y:S04]  /*1490*/  LDS R15, [R14+0x1548] ;  /* 0x001548000e0f7984 */ /* 0x000ee80000000800 */
[----:B------:R-:W4:Y:S04]  /*14a0*/  LDS R22, [R14+0x1988] ;  /* 0x001988000e167984 */ /* 0x000f280000000800 */
[----:B------:R-:W-:Y:S01]  /*14b0*/  LDS R28, [R14+0xcd0] ;  /* 0x000cd0000e1c7984 */ /* 0x000fe20000000800 */
[----:B0-----:R-:W-:-:S03]  /*14c0*/  FFMA R17, R6, R17, R3 ;  /* 0x0000001106117223 */ /* 0x001fc60000000003 */
[----:B------:R-:W-:Y:S01]  /*14d0*/  LDS R6, [R12+0xc] ;  /* 0x00000c000c067984 */ /* 0x000fe20000000800 */
[C---:B-1----:R-:W-:Y:S01]  /*14e0*/  FFMA R5, R7.reuse, R19, R8 ;  /* 0x0000001307057223 */ /* 0x042fe20000000008 */
[C---:B------:R-:W-:Y:S01]  /*14f0*/  FFMA R20, R7.reuse, R9, R20 ;  /* 0x0000000907147223 */ /* 0x040fe20000000014 */
[C---:B------:R-:W-:Y:S01]  /*1500*/  FFMA R3, R7.reuse, R23, R2 ;  /* 0x0000001707037223 */ /* 0x040fe20000000002 */
[C---:B------:R-:W-:Y:S01]  /*1510*/  FFMA R4, R7.reuse, R25, R4 ;  /* 0x0000001907047223 */ /* 0x040fe20000000004 */
[C---:B--2---:R-:W-:Y:S01]  /*1520*/  FFMA R13, R7.reuse, R24, R13 ;  /* 0x00000018070d7223 */ /* 0x044fe2000000000d */
[C---:B------:R-:W-:Y:S01]  /*1530*/  FFMA R19, R7.reuse, R18, R21 ;  /* 0x0000001207137223 */ /* 0x040fe20000000015 */
[----:B------:R-:W0:Y:S01]  /*1540*/  LDS R9, [R14+0xc] ;  /* 0x00000c000e097984 */ /* 0x000e220000000800 */
[----:B---3--:R-:W-:-:S03]  /*1550*/  FFMA R15, R7, R15, R26 ;  /* 0x0000000f070f7223 */ /* 0x008fc6000000001a */
[----:B------:R-:W-:Y:S01]  /*1560*/  LDS R26, [R14+0xccc] ;  /* 0x000ccc000e1a7984 */ /* 0x000fe20000000800 */
[----:B----4-:R-:W-:-:S03]  /*1570*/  FFMA R22, R7, R22, R17 ;  /* 0x0000001607167223 */ /* 0x010fc60000000011 */
[----:B------:R-:W1:Y:S04]  /*1580*/  LDS R7, [R14+0x44c] ;  /* 0x00044c000e077984 */ /* 0x000e680000000800 */
[----:B------:R-:W2:Y:S04]  /*1590*/  LDS R17, [R14+0x110c] ;  /* 0x00110c000e117984 */ /* 0x000ea80000000800 */
[----:B------:R-:W3:Y:S04]  /*15a0*/  LDS R8, [R14+0x88c] ;  /* 0x00088c000e087984 */ /* 0x000ee80000000800 */
[----:B------:R-:W4:Y:S04]  /*15b0*/  LDS R24, [R14+0x154c] ;  /* 0x00154c000e187984 */ /* 0x000f280000000800 */
[----:B------:R-:W5:Y:S04]  /*15c0*/  LDS R23, [R14+0x198c] ;  /* 0x00198c000e177984 */ /* 0x000f680000000800 */
[----:B------:R-:W-:Y:S04]  /*15d0*/  LDS R2, [R12+0x10] ;  /* 0x000010000c027984 */ /* 0x000fe80000000800 */
[----:B------:R-:W5:Y:S04]  /*15e0*/  LDS R18, [R14+0x1dcc] ;  /* 0x001dcc000e127984 */ /* 0x000f680000000800 */
[----:B------:R-:W5:Y:S01]  /*15f0*/  LDS R21, [R14+0x10] ;  /* 0x000010000e157984 */ /* 0x000f620000000800 */
[C---:B0-----:R-:W-:Y:S01]  /*1600*/  FFMA R9, R6.reuse, R9, R3 ;  /* 0x0000000906097223 */ /* 0x041fe20000000003 */
[C---:B-1----:R-:W-:Y:S01]  /*1610*/  FFMA R3, R6.reuse, R7, R4 ;  /* 0x0000000706037223 */ /* 0x042fe20000000004 */
[C---:B------:R-:W-:Y:S01]  /*1620*/  FFMA R7, R6.reuse, R26, R13 ;  /* 0x0000001a06077223 */ /* 0x040fe2000000000d */
[----:B------:R-:W-:Y:S01]  /*1630*/  LDS R4, [R12+0x14] ;  /* 0x000014000c047984 */ /* 0x000fe20000000800 */
[----:B--2---:R-:W-:-:S03]  /*1640*/  FFMA R13, R6, R17, R20 ;  /* 0x00000011060d7223 */ /* 0x004fc60000000014 */
[----:B------:R-:W0:Y:S01]  /*1650*/  LDS R20, [R14+0x890] ;  /* 0x000890000e147984 */ /* 0x000e220000000800 */
[----:B---3--:R-:W-:-:S03]  /*1660*/  FFMA R5, R6, R8, R5 ;  /* 0x0000000806057223 */ /* 0x008fc60000000005 */
[----:B------:R-:W1:Y:S01]  /*1670*/  LDS R26, [R14+0x1110] ;  /* 0x001110000e1a7984 */ /* 0x000e620000000800 */
[----:B----4-:R-:W-:-:S03]  /*1680*/  FFMA R15, R6, R24, R15 ;  /* 0x00000018060f7223 */ /* 0x010fc6000000000f */
[----:B------:R-:W2:Y:S01]  /*1690*/  LDS R8, [R14+0x450] ;  /* 0x000450000e087984 */ /* 0x000ea20000000800 */
[----:B-----5:R-:W-:-:S03]  /*16a0*/  FFMA R23, R6, R23, R22 ;  /* 0x0000001706177223 */ /* 0x020fc60000000016 */
[----:B------:R-:W3:Y:S04]  /*16b0*/  LDS R24, [R14+0x1550] ;  /* 0x001550000e187984 */ /* 0x000ee80000000800 */
[----:B------:R-:W4:Y:S01]  /*16c0*/  LDS R22, [R14+0x1990] ;  /* 0x001990000e167984 */ /* 0x000f220000000800 */
[----:B------:R-:W-:-:S03]  /*16d0*/  FFMA R19, R6, R18, R19 ;  /* 0x0000001206137223 */ /* 0x000fc60000000013 */
[----:B------:R-:W5:Y:S01]  /*16e0*/  LDS R18, [R14+0x1dd0] ;  /* 0x001dd0000e127984 */ /* 0x000f620000000800 */
[----:B------:R-:W-:-:S03]  /*16f0*/  FFMA R21, R2, R21, R9 ;  /* 0x0000001502157223 */ /* 0x000fc60000000009 */
[----:B------:R-:W5:Y:S04]  /*1700*/  LDS R9, [R14+0x894] ;  /* 0x000894000e097984 */ /* 0x000f680000000800 */
[----:B------:R-:W5:Y:S04]  /*1710*/  LDS R17, [R14+0x454] ;  /* 0x000454000e117984 */ /* 0x000f680000000800 */
[----:B------:R-:W5:Y:S01]  /*1720*/  LDS R6, [R14+0x14] ;  /* 0x000014000e067984 */ /* 0x000f620000000800 */
[C---:B0-----:R-:W-:Y:S01]  /*1730*/  FFMA R20, R2.reuse, R20, R5 ;  /* 0x0000001402147223 */ /* 0x041fe20000000005 */
[----:B------:R-:W-:-:S02]  /*1740*/  FFMA R5, R2, R28, R7 ;  /* 0x0000001c02057223 */ /* 0x000fc40000000007 */
[----:B------:R-:W0:Y:S01]  /*1750*/  LDS R28, [R14+0x1114] ;  /* 0x001114000e1c7984 */ /* 0x000e220000000800 */
[----:B-1----:R-:W-:-:S03]  /*1760*/  FFMA R7, R2, R26, R13 ;  /* 0x0000001a02077223 */ /* 0x002fc6000000000d */
[----:B------:R-:W1:Y:S01]  /*1770*/  LDS R26, [R14+0x1554] ;  /* 0x001554000e1a7984 */ /* 0x000e620000000800 */
[----:B--2---:R-:W-:-:S03]  /*1780*/  FFMA R8, R2, R8, R3 ;  /* 0x0000000802087223 */ /* 0x004fc60000000003 */
[----:B------:R-:W2:Y:S01]  /*1790*/  LDS R3, [R14+0xcd4] ;  /* 0x000cd4000e037984 */ /* 0x000ea20000000800 */
[C---:B---3--:R-:W-:Y:S01]  /*17a0*/  FFMA R13, R2.reuse, R24, R15 ;  /* 0x00000018020d7223 */ /* 0x048fe2000000000f */
[C---:B----4-:R-:W-:Y:S02]  /*17b0*/  FFMA R15, R2.reuse, R22, R23 ;  /* 0x00000016020f7223 */ /* 0x050fe40000000017 */
[----:B------:R-:W3:Y:S01]  /*17c0*/  LDS R22, [R14+0x1994] ;  /* 0x001994000e167984 */ /* 0x000ee20000000800 */
[----:B-----5:R-:W-:-:S03]  /*17d0*/  FFMA R19, R2, R18, R19 ;  /* 0x0000001202137223 */ /* 0x020fc60000000013 */
[----:B------:R-:W-:Y:S01]  /*17e0*/  LDS R2, [R12+0x18] ;  /* 0x000018000c027984 */ /* 0x000fe20000000800 */
[----:B------:R-:W-:-:S03]  /*17f0*/  FFMA R25, R4, R9, R20 ;  /* 0x0000000904197223 */ /* 0x000fc60000000014 */
[----:B------:R-:W4:Y:S01]  /*1800*/  LDS R9, [R14+0x1118] ;  /* 0x001118000e097984 */ /* 0x000f220000000800 */
[----:B------:R-:W-:-:S03]  /*1810*/  FFMA R17, R4, R17, R8 ;  /* 0x0000001104117223 */ /* 0x000fc60000000008 */
[----:B------:R-:W5:Y:S01]  /*1820*/  LDS R20, [R14+0x1dd4] ;  /* 0x001dd4000e147984 */ /* 0x000f620000000800 */
[----:B------:R-:W-:-:S03]  /*1830*/  FFMA R21, R4, R6, R21 ;  /* 0x0000000604157223 */ /* 0x000fc60000000015 */
[----:B------:R-:W5:Y:S04]  /*1840*/  LDS R8, [R14+0x898] ;  /* 0x000898000e087984 */ /* 0x000f680000000800 */
[----:B------:R-:W5:Y:S04]  /*1850*/  LDS R6, [R14+0x18] ;  /* 0x000018000e067984 */ /* 0x000f680000000800 */
[----:B------:R-:W5:Y:S01]  /*1860*/  LDS R18, [R14+0x458] ;  /* 0x000458000e127984 */ /* 0x000f620000000800 */
[----:B0-----:R-:W-:-:S03]  /*1870*/  FFMA R28, R4, R28, R7 ;  /* 0x0000001c041c7223 */ /* 0x001fc60000000007 */
[----:B------:R-:W0:Y:S01]  /*1880*/  LDS R23, [R14+0xcd8] ;  /* 0x000cd8000e177984 */ /* 0x000e220000000800 */
[----:B-1----:R-:W-:-:S03]  /*1890*/  FFMA R13, R4, R26, R13 ;  /* 0x0000001a040d7223 */ /* 0x002fc6000000000d */
[----:B------:R-:W-:Y:S01]  /*18a0*/  LDS R26, [R14+0x155c] ;  /* 0x00155c000e1a7984 */ /* 0x000fe20000000800 */
[----:B--2---:R-:W-:-:S03]  /*18b0*/  FFMA R24, R4, R3, R5 ;  /* 0x0000000304187223 */ /* 0x004fc60000000005 */
[----:B------:R-:W1:Y:S01]  /*18c0*/  LDS R3, [R14+0x1558] ;  /* 0x001558000e037984 */ /* 0x000e620000000800 */
[----:B---3--:R-:W-:-:S03]  /*18d0*/  FFMA R15, R4, R22, R15 ;  /* 0x00000016040f7223 */ /* 0x008fc6000000000f */
[----:B------:R-:W-:Y:S04]  /*18e0*/  LDS R5, [R12+0x1c] ;  /* 0x00001c000c057984 */ /* 0x000fe80000000800 */
        /* <DEDUP_REMOVED lines=11> */
[----:B0-----:R-:W-:-:S03]  /*19a0*/  FFMA R24, R2, R23, R24 ;  /* 0x0000001702187223 */ /* 0x001fc60000000018 */
[----:B------:R-:W0:Y:S04]  /*19b0*/  LDS R17, [R14+0x45c] ;  /* 0x00045c000e117984 */ /* 0x000e280000000800 */
[----:B------:R-:W0:Y:S01]  /*19c0*/  LDS R4, [R14+0x1ddc] ;  /* 0x001ddc000e047984 */ /* 0x000e220000000800 */
[C---:B-1----:R-:W-:Y:S01]  /*19d0*/  FFMA R3, R2.reuse, R3, R13 ;  /* 0x0000000302037223 */ /* 0x042fe2000000000d */
[C---:B--2---:R-:W-:Y:S01]  /*19e0*/  FFMA R23, R2.reuse, R22, R15 ;  /* 0x0000001602177223 */ /* 0x044fe2000000000f */
[----:B------:R-:W-:Y:S02]  /*19f0*/  FFMA R22, R2, R27, R19 ;  /* 0x0000001b02167223 */ /* 0x000fe40000000013 */
[----:B------:R-:W-:Y:S01]  /*1a00*/  LDS R2, [R14+0x1560] ;  /* 0x001560000e027984 */ /* 0x000fe20000000800 */
[----:B---3--:R-:W-:-:S03]  /*1a10*/  FFMA R15, R5, R7, R28 ;  /* 0x00000007050f7223 */ /* 0x008fc6000000001c */
[----:B------:R-:W-:Y:S01]  /*1a20*/  LDS R28, [R14+0x20] ;  /* 0x000020000e1c7984 */ /* 0x000fe20000000800 */
[C---:B----4-:R-:W-:Y:S01]  /*1a30*/  FFMA R19, R5.reuse, R9, R8 ;  /* 0x0000000905137223 */ /* 0x050fe20000000008 */
[C---:B------:R-:W-:Y:S02]  /*1a40*/  FFMA R9, R5.reuse, R26, R3 ;  /* 0x0000001a05097223 */ /* 0x040fe40000000003 */
[----:B------:R-:W-:Y:S01]  /*1a50*/  LDS R26, [R14+0x1de0] ;  /* 0x001de0000e1a7984 */ /* 0x000fe20000000800 */
[----:B-----5:R-:W-:-:S03]  /*1a60*/  FFMA R3, R5, R20, R23 ;  /* 0x0000001405037223 */ /* 0x020fc60000000017 */
[----:B------:R-:W1:Y:S01]  /*1a70*/  LDS R20, [R12+0x20] ;  /* 0x000020000c147984 */ /* 0x000e620000000800 */
[----:B------:R-:W-:-:S03]  /*1a80*/  FFMA R13, R5, R25, R6 ;  /* 0x00000019050d7223 */ /* 0x000fc60000000006 */
[----:B------:R-:W2:Y:S01]  /*1a90*/  LDS R25, [R14+0x460] ;  /* 0x000460000e197984 */ /* 0x000ea20000000800 */
[----:B------:R-:W-:-:S03]  /*1aa0*/  FFMA R21, R5, R21, R24 ;  /* 0x0000001505157223 */ /* 0x000fc60000000018 */
[----:B------:R-:W3:Y:S01]  /*1ab0*/  LDS R23, [R14+0xce0] ;  /* 0x000ce0000e177984 */ /* 0x000ee20000000800 */
[----:B0-----:R-:W-:-:S03]  /*1ac0*/  FFMA R17, R5, R17, R18 ;  /* 0x0000001105117223 */ /* 0x001fc60000000012 */
[----:B------:R-:W0:Y:S01]  /*1ad0*/  LDS R6, [R14+0x8a0] ;  /* 0x0008a0000e067984 */ /* 0x000e220000000800 */
[----:B------:R-:W-:-:S03]  /*1ae0*/  FFMA R5, R5, R4, R22 ;  /* 0x0000000405057223 */ /* 0x000fc60000000016 */
[----:B------:R-:W4:Y:S04]  /*1af0*/  LDS R24, [R14+0x1120] ;  /* 0x001120000e187984 */ /* 0x000f280000000800 */
[----:B------:R-:W5:Y:S04]  /*1b00*/  LDS R22, [R14+0x19a0] ;  /* 0x0019a0000e167984 */ /* 0x000f680000000800 */
[----:B------:R-:W-:Y:S04]  /*1b10*/  LDS R7, [R12+0x24] ;  /* 0x000024000c077984 */ /* 0x000fe80000000800 */
[----:B------:R-:W5:Y:S04]  /*1b20*/  LDS R18, [R14+0x24] ;  /* 0x000024000e127984 */ /* 0x000f680000000800 */
[----:B------:R-:W5:Y:S04]  /*1b30*/  LDS R8, [R14+0x464] ;  /* 0x000464000e087984 */ /* 0x000f680000000800 */
[----:B------:R-:W5:Y:S01]  /*1b40*/  LDS R27, [R14+0x19a4] ;  /* 0x0019a4000e1b7984 */ /* 0x000f620000000800 */
[C---:B-1----:R-:W-:Y:S01]  /*1b50*/  FFMA R28, R20.reuse, R28, R13 ;  /* 0x0000001c141c7223 */ /* 0x042fe2000000000d */
[----:B------:R-:W-:-:S02]  /*1b60*/  FFMA R2, R20, R2, R9 ;  /* 0x0000000214027223 */ /* 0x000fc40000000009 */
[----:B------:R-:W1:Y:S01]  /*1b70*/  LDS R9, [R14+0xce4] ;  /* 0x000ce4000e097984 */ /* 0x000e620000000800 */
[----:B--2---:R-:W-:-:S03]  /*1b80*/  FFMA R13, R20, R25, R17 ;  /* 0x00000019140d7223 */ /* 0x004fc60000000011 */
[----:B------:R-:W2:Y:S01]  /*1b90*/  LDS R25, [R14+0x1124] ;  /* 0x001124000e197984 */ /* 0x000ea20000000800 */
[----:B---3--:R-:W-:-:S03]  /*1ba0*/  FFMA R4, R20, R23, R21 ;  /* 0x0000001714047223 */ /* 0x008fc60000000015 */
[----:B------:R-:W3:Y:S01]  /*1bb0*/  LDS R21, [R14+0x8a4] ;  /* 0x0008a4000e157984 */ /* 0x000ee20000000800 */
[----:B0-----:R-:W-:-:S03]  /*1bc0*/  FFMA R6, R20, R6, R19 ;  /* 0x0000000614067223 */ /* 0x001fc60000000013 */
[----:B------:R-:W-:Y:S01]  /*1bd0*/  LDS R19, [R14+0x8a8] ;  /* 0x0008a8000e137984 */ /* 0x000fe20000000800 */
[----:B----4-:R-:W-:-:S03]  /*1be0*/  FFMA R24, R20, R24, R15 ;  /* 0x0000001814187223 */ /* 0x010fc6000000000f */
[----:B------:R-:W0:Y:S01]  /*1bf0*/  LDS R15, [R14+0x1564] ;  /* 0x001564000e0f7984 */ /* 0x000e220000000800 */
[C---:B-----5:R-:W-:Y:S01]  /*1c00*/  FFMA R22, R20.reuse, R22, R3 ;  /* 0x0000001614167223 */ /* 0x060fe20000000003 */
[----:B------:R-:W-:Y:S02]  /*1c10*/  FFMA R20, R20, R26, R5 ;  /* 0x0000001a14147223 */ /* 0x000fe40000000005 */
[----:B------:R-:W-:Y:S04]  /*1c20*/  LDS R3, [R14+0x28] ;  /* 0x000028000e037984 */ /* 0x000fe80000000800 */
[----:B------:R-:W-:Y:S01]  /*1c30*/  LDS R17, [R14+0xce8] ;  /* 0x000ce8000e117984 */ /* 0x000fe20000000800 */
[----:B------:R-:W-:-:S03]  /*1c40*/  FFMA R23, R7, R18, R28 ;  /* 0x0000001207177223 */ /* 0x000fc6000000001c */
[----:B------:R-:W-:Y:S01]  /*1c50*/  LDS R18, [R14+0x468] ;  /* 0x000468000e127984 */ /* 0x000fe20000000800 */
[----:B------:R-:W-:-:S03]  /*1c60*/  FFMA R5, R7, R8, R13 ;  /* 0x0000000807057223 */ /* 0x000fc6000000000d */
[----:B------:R-:W4:Y:S01]  /*1c70*/  LDS R8, [R12+0x28] ;  /* 0x000028000c087984 */ /* 0x000f220000000800 */
[----:B------:R-:W-:-:S03]  /*1c80*/  FFMA R27, R7, R27, R22 ;  /* 0x0000001b071b7223 */ /* 0x000fc60000000016 */
[----:B------:R-:W5:Y:S01]  /*1c90*/  LDS R13, [R14+0x1de4] ;  /* 0x001de4000e0d7984 */ /* 0x000f620000000800 */
[----:B-1----:R-:W-:-:S03]  /*1ca0*/  FFMA R4, R7, R9, R4 ;  /* 0x0000000907047223 */ /* 0x002fc60000000004 */
[----:B------:R-:W1:Y:S01]  /*1cb0*/  LDS R26, [R14+0x19a8] ;  /* 0x0019a8000e1a7984 */ /* 0x000e620000000800 */
[----:B--2---:R-:W-:-:S03]  /*1cc0*/  FFMA R25, R7, R25, R24 ;  /* 0x0000001907197223 */ /* 0x004fc60000000018 */
[----:B------:R-:W2:Y:S01]  /*1cd0*/  LDS R9, [R14+0x1568] ;  /* 0x001568000e097984 */ /* 0x000ea20000000800 */
[----:B---3--:R-:W-:-:S03]  /*1ce0*/  FFMA R6, R7, R21, R6 ;  /* 0x0000001507067223 */ /* 0x008fc60000000006 */
[----:B------:R-:W-:Y:S04]  /*1cf0*/  LDS R24, [R12+0x2c] ;  /* 0x00002c000c187984 */ /* 0x000fe80000000800 */
[----:B------:R-:W3:Y:S01]  /*1d00*/  LDS R21, [R14+0x1128] ;  /* 0x001128000e157984 */ /* 0x000ee20000000800 */
[----:B0-----:R-:W-:-:S03]  /*1d10*/  FFMA R2, R7, R15, R2 ;  /* 0x0000000f07027223 */ /* 0x001fc60000000002 */
[----:B------:R-:W0:Y:S04]  /*1d20*/  LDS R22, [R14+0x1de8] ;  /* 0x001de8000e167984 */ /* 0x000e280000000800 */
[----:B------:R-:W0:Y:S04]  /*1d30*/  LDS R15, [R14+0x112c] ;  /* 0x00112c000e0f7984 */ /* 0x000e280000000800 */
[----:B------:R-:W-:Y:S01]  /*1d40*/  LDS R28, [R14+0x30] ;  /* 0x000030000e1c7984 */ /* 0x000fe20000000800 */
[C---:B----4-:R-:W-:Y:S01]  /*1d50*/  FFMA R5, R8.reuse, R18, R5 ;  /* 0x0000001208057223 */ /* 0x050fe20000000005 */
[C---:B------:R-:W-:Y:S01]  /*1d60*/  FFMA R19, R8.reuse, R19, R6 ;  /* 0x0000001308137223 */ /* 0x040fe20000000006 */
[C---:B------:R-:W-:Y:S01]  /*1d70*/  FFMA R23, R8.reuse, R3, R23 ;  /* 0x0000000308177223 */ /* 0x040fe20000000017 */
[----:B------:R-:W4:Y:S01]  /*1d80*/  LDS R18, [R14+0x8ac] ;  /* 0x0008ac000e127984 */ /* 0x000f220000000800 */
[----:B-----5:R-:W-:Y:S01]  /*1d90*/  FFMA R7, R7, R13, R20 ;  /* 0x0000000d07077223 */ /* 0x020fe20000000014 */
[----:B------:R-:W-:-:S02]  /*1da0*/  FFMA R17, R8, R17, R4 ;  /* 0x0000001108117223 */ /* 0x000fc40000000004 */
[----:B------:R-:W5:Y:S01]  /*1db0*/  LDS R20, [R14+0x46c] ;  /* 0x00046c000e147984 */ /* 0x000f620000000800 */
[----:B-1----:R-:W-:-:S03]  /*1dc0*/  FFMA R27, R8, R26, R27 ;  /* 0x0000001a081b7223 */ /* 0x002fc6000000001b */
[----:B------:R-:W1:Y:S01]  /*1dd0*/  LDS R6, [R14+0xcec] ;  /* 0x000cec000e067984 */ /* 0x000e620000000800 */
[----:B--2---:R-:W-:-:S03]  /*1de0*/  FFMA R2, R8, R9, R2 ;  /* 0x0000000908027223 */ /* 0x004fc60000000002 */
[----:B------:R-:W2:Y:S04]  /*1df0*/  LDS R13, [R14+0x156c] ;  /* 0x00156c000e0d7984 */ /* 0x000ea80000000800 */
[----:B------:R-:W2:Y:S01]  /*1e00*/  LDS R3, [R14+0x2c] ;  /* 0x00002c000e037984 */ /* 0x000ea20000000800 */
[----:B---3--:R-:W-:-:S03]  /*1e10*/  FFMA R4, R8, R21, R25 ;  /* 0x0000001508047223 */ /* 0x008fc60000000019 */
[----:B------:R-:W3:Y:S01]  /*1e20*/  LDS R25, [R14+0x19ac] ;  /* 0x0019ac000e197984 */ /* 0x000ee20000000800 */
[----:B0-----:R-:W-:-:S03]  /*1e30*/  FFMA R8, R8, R22, R7 ;  /* 0x0000001608087223 */ /* 0x001fc60000000007 */
[----:B------:R-:W0:Y:S01]  /*1e40*/  LDS R9, [R14+0x1dec] ;  /* 0x001dec000e097984 */ /* 0x000e220000000800 */
[----:B------:R-:W-:-:S03]  /*1e50*/  FFMA R15, R24, R15, R4 ;  /* 0x0000000f180f7223 */ /* 0x000fc60000000004 */
[----:B------:R-:W-:Y:S04]  /*1e60*/  LDS R21, [R14+0x470] ;  /* 0x000470000e157984 */ /* 0x000fe80000000800 */
[----:B------:R-:W-:Y:S04]  /*1e70*/  LDS R22, [R14+0x8b0] ;  /* 0x0008b0000e167984 */ /* 0x000fe80000000800 */
[----:B------:R-:W-:Y:S01]  /*1e80*/  LDS R7, [R14+0x19b0] ;  /* 0x0019b0000e077984 */ /* 0x000fe20000000800 */
[----:B----4-:R-:W-:-:S03]  /*1e90*/  FFMA R19, R24, R18, R19 ;  /* 0x0000001218137223 */ /* 0x010fc60000000013 */
[----:B------:R-:W-:Y:S01]  /*1ea0*/  LDS R26, [R14+0x34] ;  /* 0x000034000e1a7984 */ /* 0x000fe20000000800 */
[----:B-----5:R-:W-:-:S03]  /*1eb0*/  FFMA R5, R24, R20, R5 ;  /* 0x0000001418057223 */ /* 0x020fc60000000005 */
[----:B------:R-:W-:Y:S01]  /*1ec0*/  LDS R18, [R14+0x1130] ;  /* 0x001130000e127984 */ /* 0x000fe20000000800 */
[----:B-1----:R-:W-:-:S03]  /*1ed0*/  FFMA R17, R24, R6, R17 ;  /* 0x0000000618117223 */ /* 0x002fc60000000011 */
[----:B------:R-:W-:Y:S01]  /*1ee0*/  LDS R20, [R14+0xcf0] ;  /* 0x000cf0000e147984 */ /* 0x000fe20000000800 */
[----:B--2---:R-:W-:-:S03]  /*1ef0*/  FFMA R13, R24, R13, R2 ;  /* 0x0000000d180d7223 */ /* 0x004fc60000000002 */
[----:B------:R-:W-:Y:S01]  /*1f00*/  LDS R6, [R14+0x1570] ;  /* 0x001570000e067984 */ /* 0x000fe20000000800 */
[----:B------:R-:W-:-:S03]  /*1f10*/  FFMA R23, R24, R3, R23 ;  /* 0x0000000318177223 */ /* 0x000fc60000000017 */
[----:B------:R-:W1:Y:S01]  /*1f20*/  LDS R2, [R12+0x30] ;  /* 0x000030000c027984 */ /* 0x000e620000000800 */
[----:B---3--:R-:W-:-:S03]  /*1f30*/  FFMA R4, R24, R25, R27 ;  /* 0x0000001918047223 */ /* 0x008fc6000000001b */
[----:B------:R-:W2:Y:S01]  /*1f40*/  LDS R3, [R14+0x1df0] ;  /* 0x001df0000e037984 */ /* 0x000ea20000000800 */
[----:B0-----:R-:W-:-:S03]  /*1f50*/  FFMA R24, R24, R9, R8 ;  /* 0x0000000918187223 */ /* 0x001fc60000000008 */
[----:B------:R-:W-:Y:S04]  /*1f60*/  LDS R27, [R14+0xcf4] ;  /* 0x000cf4000e1b7984 */ /* 0x000fe80000000800 */
[----:B------:R-:W0:Y:S04]  /*1f70*/  LDS R9, [R12+0x34] ;  /* 0x000034000c097984 */ /* 0x000e280000000800 */
[----:B------:R-:W3:Y:S04]  /*1f80*/  LDS R8, [R14+0x474] ;  /* 0x000474000e087984 */ /* 0x000ee80000000800 */
[----:B------:R-:W-:Y:S01]  /*1f90*/  LDS R25, [R14+0x1df4] ;  /* 0x001df4000e197984 */ /* 0x000fe20000000800 */
[C---:B-1----:R-:W-:Y:S01]  /*1fa0*/  FFMA R28, R2.reuse, R28, R23 ;  /* 0x0000001c021c7223 */ /* 0x042fe20000000017 */
[C---:B------:R-:W-:Y:S01]  /*1fb0*/  FFMA R5, R2.reuse, R21, R5 ;  /* 0x0000001502057223 */ /* 0x040fe20000000005 */
[C---:B------:R-:W-:Y:S01]  /*1fc0*/  FFMA R22, R2.reuse, R22, R19 ;  /* 0x0000001602167223 */ /* 0x040fe20000000013 */
[C---:B------:R-:W-:Y:S01]  /*1fd0*/  FFMA R20, R2.reuse, R20, R17 ;  /* 0x0000001402147223 */ /* 0x040fe20000000011 */
[C---:B------:R-:W-:Y:S01]  /*1fe0*/  FFMA R18, R2.reuse, R18, R15 ;  /* 0x0000001202127223 */ /* 0x040fe2000000000f */
[C---:B------:R-:W-:Y:S01]  /*1ff0*/  FFMA R6, R2.reuse, R6, R13 ;  /* 0x0000000602067223 */ /* 0x040fe2000000000d */
[C---:B------:R-:W-:Y:S01]  /*2000*/  FFMA R4, R2.reuse, R7, R4 ;  /* 0x0000000702047223 */ /* 0x040fe20000000004 */
[----:B--2---:R-:W-:Y:S01]  /*2010*/  FFMA R2, R2, R3, R24 ;  /* 0x0000000302027223 */ /* 0x004fe20000000018 */
[----:B------:R-:W1:Y:S04]  /*2020*/  LDS R19, [R14+0x8b4] ;  /* 0x0008b4000e137984 */ /* 0x000e680000000800 */
[----:B------:R-:W-:Y:S01]  /*2030*/  LDS R24, [R12+0x38] ;  /* 0x000038000c187984 */ /* 0x000fe20000000800 */
[C---:B0-----:R-:W-:Y:S01]  /*2040*/  FFMA R23, R9.reuse, R26, R28 ;  /* 0x0000001a09177223 */ /* 0x041fe2000000001c */
[----:B------:R-:W-:-:S02]  /*2050*/  FFMA R27, R9, R27, R20 ;  /* 0x0000001b091b7223 */ /* 0x000fc40000000014 */
[----:B------:R-:W0:Y:S01]  /*2060*/  LDS R17, [R14+0x1134] ;  /* 0x001134000e117984 */ /* 0x000e220000000800 */
[----:B---3--:R-:W-:-:S03]  /*2070*/  FFMA R8, R9, R8, R5 ;  /* 0x0000000809087223 */ /* 0x008fc60000000005 */
[----:B------:R-:W2:Y:S04]  /*2080*/  LDS R15, [R14+0x1574] ;  /* 0x001574000e0f7984 */ /* 0x000ea80000000800 */
[----:B------:R-:W3:Y:S04]  /*2090*/  LDS R13, [R14+0x19b4] ;  /* 0x0019b4000e0d7984 */ /* 0x000ee80000000800 */
[----:B------:R-:W4:Y:S04]  /*20a0*/  LDS R21, [R14+0x38] ;  /* 0x000038000e157984 */ /* 0x000f280000000800 */
[----:B------:R-:W5:Y:S04]  /*20b0*/  LDS R3, [R14+0x478] ;  /* 0x000478000e037984 */ /* 0x000f680000000800 */
[----:B------:R-:W5:Y:S04]  /*20c0*/  LDS R7, [R14+0x8b8] ;  /* 0x0008b8000e077984 */ /* 0x000f680000000800 */
[----:B------:R-:W5:Y:S04]  /*20d0*/  LDS R5, [R14+0xcf8] ;  /* 0x000cf8000e057984 */ /* 0x000f680000000800 */
[----:B------:R-:W-:Y:S01]  /*20e0*/  LDS R26, [R14+0x1df8] ;  /* 0x001df8000e1a7984 */ /* 0x000fe20000000800 */
[----:B-1----:R-:W-:-:S03]  /*20f0*/  FFMA R19, R9, R19, R22 ;  /* 0x0000001309137223 */ /* 0x002fc60000000016 */
[----:B------:R-:W1:Y:S01]  /*2100*/  LDS R28, [R14+0x19b8] ;  /* 0x0019b8000e1c7984 */ /* 0x000e620000000800 */
[----:B0-----:R-:W-:-:S03]  /*2110*/  FFMA R17, R9, R17, R18 ;  /* 0x0000001109117223 */ /* 0x001fc60000000012 */
[----:B------:R-:W-:Y:S01]  /*2120*/  LDS R18, [R14+0x113c] ;  /* 0x00113c000e127984 */ /* 0x000fe20000000800 */
[----:B--2---:R-:W-:-:S03]  /*2130*/  FFMA R15, R9, R15, R6 ;  /* 0x0000000f090f7223 */ /* 0x004fc60000000006 */
[----:B------:R-:W-:Y:S01]  /*2140*/  LDS R6, [R14+0xcfc] ;  /* 0x000cfc000e067984 */ /* 0x000fe20000000800 */
[C---:B---3--:R-:W-:Y:S01]  /*2150*/  FFMA R13, R9.reuse, R13, R4 ;  /* 0x0000000d090d7223 */ /* 0x048fe20000000004 */
[----:B------:R-:W-:Y:S02]  /*2160*/  FFMA R9, R9, R25, R2 ;  /* 0x0000001909097223 */ /* 0x000fe40000000002 */
[----:B------:R-:W-:Y:S01]  /*2170*/  LDS R4, [R14+0x157c] ;  /* 0x00157c000e047984 */ /* 0x000fe20000000800 */
[----:B----4-:R-:W-:-:S03]  /*2180*/  FFMA R22, R24, R21, R23 ;  /* 0x0000001518167223 */ /* 0x010fc60000000017 */
[----:B------:R-:W0:Y:S01]  /*2190*/  LDS R23, [R14+0x1578] ;  /* 0x001578000e177984 */ /* 0x000e220000000800 */
[----:B-----5:R-:W-:-:S03]  /*21a0*/  FFMA R8, R24, R3, R8 ;  /* 0x0000000318087223 */ /* 0x020fc60000000008 */
[----:B------:R-:W2:Y:S01]  /*21b0*/  LDS R25, [R14+0x1138] ;  /* 0x001138000e197984 */ /* 0x000ea20000000800 */
[----:B------:R-:W-:-:S03]  /*21c0*/  FFMA R20, R24, R7, R19 ;  /* 0x0000000718147223 */ /* 0x000fc60000000013 */
[----:B------:R-:W3:Y:S01]  /*21d0*/  LDS R3, [R12+0x3c] ;  /* 0x00003c000c037984 */ /* 0x000ee20000000800 */
[----:B------:R-:W-:-:S03]  /*21e0*/  FFMA R5, R24, R5, R27 ;  /* 0x0000000518057223 */ /* 0x000fc6000000001b */
[----:B------:R-:W4:Y:S04]  /*21f0*/  LDS R21, [R14+0x3c] ;  /* 0x00003c000e157984 */ /* 0x000f280000000800 */
[----:B------:R-:W5:Y:S01]  /*2200*/  LDS R19, [R14+0x47c] ;  /* 0x00047c000e137984 */ /* 0x000f620000000800 */
[----:B-1----:R-:W-:-:S03]  /*2210*/  FFMA R13, R24, R28, R13 ;  /* 0x0000001c180d7223 */ /* 0x002fc6000000000d */
[----:B------:R-:W1:Y:S04]  /*2220*/  LDS R7, [R14+0x8bc] ;  /* 0x0008bc000e077984 */ /* 0x000e680000000800 */
[----:B------:R-:W1:Y:S04]  /*2230*/  LDS R2, [R14+0x1dfc] ;  /* 0x001dfc000e027984 */ /* 0x000e680000000800 */
[----:B------:R-:W1:Y:S01]  /*2240*/  LDS R12, [R14+0x19bc] ;  /* 0x0019bc000e0c7984 */ /* 0x000e620000000800 */
[C---:B0-----:R-:W-:Y:S01]  /*2250*/  FFMA R15, R24.reuse, R23, R15 ;  /* 0x00000017180f7223 */ /* 0x041fe2000000000f */
[C---:B------:R-:W-:Y:S01]  /*2260*/  FFMA R23, R24.reuse, R26, R9 ;  /* 0x0000001a18177223 */ /* 0x040fe20000000009 */
[----:B--2---:R-:W-:Y:S01]  /*2270*/  FFMA R17, R24, R25, R17 ;  /* 0x0000001918117223 */ /* 0x004fe20000000011 */
[----:B---3--:R-:W-:-:S03]  /*2280*/  FFMA R6, R3, R6, R5 ;  /* 0x0000000603067223 */ /* 0x008fc60000000005 */
[C---:B------:R-:W-:Y:S01]  /*2290*/  FFMA R5, R3.reuse, R18, R17 ;  /* 0x0000001203057223 */ /* 0x040fe20000000011 */
[C---:B------:R-:W-:Y:S01]  /*22a0*/  FFMA R4, R3.reuse, R4, R15 ;  /* 0x0000000403047223 */ /* 0x040fe2000000000f */
[C---:B----4-:R-:W-:Y:S01]  /*22b0*/  FFMA R9, R3.reuse, R21, R22 ;  /* 0x0000001503097223 */ /* 0x050fe20000000016 */
[C---:B-----5:R-:W-:Y:S01]  /*22c0*/  FFMA R8, R3.reuse, R19, R8 ;  /* 0x0000001303087223 */ /* 0x060fe20000000008 */
[C---:B-1----:R-:W-:Y:S01]  /*22d0*/  FFMA R7, R3.reuse, R7, R20 ;  /* 0x0000000703077223 */ /* 0x042fe20000000014 */
[C---:B------:R-:W-:Y:S01]  /*22e0*/  FFMA R2, R3.reuse, R2, R23 ;  /* 0x0000000203027223 */ /* 0x040fe20000000017 */
[----:B------:R-:W-:Y:S01]  /*22f0*/  FFMA R3, R3, R12, R13 ;  /* 0x0000000c03037223 */ /* 0x000fe2000000000d */
[----:B------:R-:W-:Y:S06]  /*2300*/  BAR.SYNC.DEFER_BLOCKING 0x0 ;  /* 0x0000000000007b1d */ /* 0x000fec0000010000 */
[----:B------:R-:W-:Y:S05]  /*2310*/  BRA.U !UP0, `(.L_x_72) ;  /* 0xffffffe108a87547 */ /* 0x000fea000b83ffff */
.L_x_65:
[----:B------:R-:W0:Y:S01]  /*2320*/  S2R R0, SR_TID.X ;  /* 0x0000000000007919 */ /* 0x000e220000002100 */
[----:B------:R-:W1:Y:S01]  /*2330*/  LDC R15, c[0x0][0x3a8] ;  /* 0x0000ea00ff0f7b82 */ /* 0x000e620000000800 */
[----:B------:R-:W2:Y:S01]  /*2340*/  LDCU UR12, c[0x0][0x3b8] ;  /* 0x00007700ff0c77ac */ /* 0x000ea20008000800 */
[----:B------:R-:W1:Y:S01]  /*2350*/  S2R R12, SR_TID.Y ;  /* 0x00000000000c7919 */ /* 0x000e620000002200 */
[----:B------:R-:W2:Y:S05]  /*2360*/  LDCU UR13, c[0x0][0x3b4] ;  /* 0x00007680ff0d77ac */ /* 0x000eaa0008000800 */
[----:B------:R-:W3:Y:S01]  /*2370*/  LDC.64 R10, c[0x0][0x390] ;  /* 0x0000e400ff0a7b82 */ /* 0x000ee20000000a00 */
[----:B--2---:R-:W-:-:S06]  /*2380*/  UIMAD UR12, UR12, UR13, URZ ;  /* 0x0000000d0c0c72a4 */ /* 0x004fcc000f8e02ff */
[----:B------:R-:W-:Y:S02]  /*2390*/  MOV R13, UR12 ;  /* 0x0000000c000d7c02 */ /* 0x000fe40008000f00 */
[----:B0-----:R-:W-:-:S05]  /*23a0*/  IADD3 R0, PT, PT, R0, UR9, RZ ;  /* 0x0000000900007c10 */ /* 0x001fca000fffe0ff */
[----:B-1----:R-:W-:-:S05]  /*23b0*/  IMAD R0, R0, R15, R12 ;  /* 0x0000000f00007224 */ /* 0x002fca00078e020c */
[----:B------:R-:W-:-:S05]  /*23c0*/  IADD3 R0, PT, PT, R0, UR7, RZ ;  /* 0x0000000700007c10 */ /* 0x000fca000fffe0ff */
[----:B------:R-:W-:Y:S02]  /*23d0*/  IMAD R13, R0, R13, UR8 ;  /* 0x00000008000d7e24 */ /* 0x000fe4000f8e020d */
[----:B------:R-:W-:Y:S02]  /*23e0*/  IMAD R0, R15, UR12, RZ ;  /* 0x0000000c0f007c24 */ /* 0x000fe4000f8e02ff */
[----:B---3--:R-:W-:-:S03]  /*23f0*/  IMAD.WIDE.U32 R10, R13, 0x4, R10 ;  /* 0x000000040d0a7825 */ /* 0x008fc600078e000a */
[C---:B------:R-:W-:Y:S01]  /*2400*/  SHF.L.U32 R23, R0.reuse, 0x4, RZ ;  /* 0x0000000400177819 */ /* 0x040fe200000006ff */
[C---:B------:R-:W-:Y:S01]  /*2410*/  IMAD R19, R0.reuse, 0x30, RZ ;  /* 0x0000003000137824 */ /* 0x040fe200078e02ff */
[C---:B------:R-:W-:Y:S01]  /*2420*/  SHF.L.U32 R21, R0.reuse, 0x5, RZ ;  /* 0x0000000500157819 */ /* 0x040fe200000006ff */
[C---:B------:R-:W-:Y:S01]  /*2430*/  IMAD R15, R0.reuse, 0x50, RZ ;  /* 0x00000050000f7824 */ /* 0x040fe200078e02ff */
[C---:B------:R-:W-:Y:S01]  /*2440*/  SHF.L.U32 R17, R0.reuse, 0x6, RZ ;  /* 0x0000000600117819 */ /* 0x040fe200000006ff */
[--C-:B------:R-:W-:Y:S01]  /*2450*/  IMAD.WIDE R22, R23, 0x4, R10.reuse ;  /* 0x0000000417167825 */ /* 0x100fe200078e020a */
[----:B------:R0:W-:Y:S03]  /*2460*/  STG.E desc[UR16][R10.64], R9 ;  /* 0x000000090a007986 */ /* 0x0001e6000c101910 */
        /* <DEDUP_REMOVED lines=8> */
[--C-:B------:R-:W-:Y:S01]  /*24f0*/  IMAD.WIDE R14, R15, 0x4, R10.reuse ;  /* 0x000000040f0e7825 */ /* 0x100fe200078e020a */
[----:B------:R-:W-:Y:S03]  /*2500*/  STG.E desc[UR16][R16.64], R5 ;  /* 0x0000000510007986 */ /* 0x000fe6000c101910 */
[--C-:B------:R-:W-:Y:S01]  /*2510*/  IMAD.WIDE R12, R13, 0x4, R10.reuse ;  /* 0x000000040d0c7825 */ /* 0x100fe200078e020a */
[----:B------:R-:W-:Y:S03]  /*2520*/  STG.E desc[UR16][R14.64], R4 ;  /* 0x000000040e007986 */ /* 0x000fe6000c101910 */
[----:B0-----:R-:W-:Y:S01]  /*2530*/  IMAD.WIDE R10, R25, 0x4, R10 ;  /* 0x00000004190a7825 */ /* 0x001fe200078e020a */
[----:B------:R-:W-:Y:S04]  /*2540*/  STG.E desc[UR16][R12.64], R3 ;  /* 0x000000030c007986 */ /* 0x000fe8000c101910 */
[----:B------:R-:W-:Y:S01]  /*2550*/  STG.E desc[UR16][R10.64], R2 ;  /* 0x000000020a007986 */ /* 0x000fe2000c101910 */
[----:B------:R-:W-:Y:S05]  /*2560*/  EXIT ;  /* 0x000000000000794d */ /* 0x000fea0003800000 */
.L_x_73:
        /* <DEDUP_REMOVED lines=9> */
.L_x_169:


//--------------------- .text._Z20conv2d_update_outputILi16ELi16ELi4ELi4ELi16EEvPfS0_S0_iiiiiiiiiii --------------------------
	.section	.text._Z20conv2d_update_outputILi16ELi16ELi4ELi4ELi16EEvPfS0_S0_iiiiiiiiiii,"ax",@progbits
	.align	128
        .global         _Z20conv2d_update_outputILi16ELi16ELi4ELi4ELi16EEvPfS0_S0_iiiiiiiiiii
        .type           _Z20conv2d_update_outputILi16ELi16ELi4ELi4ELi16EEvPfS0_S0_iiiiiiiiiii,@function
        .size           _Z20conv2d_update_outputILi16ELi16ELi4ELi4ELi16EEvPfS0_S0_iiiiiiiiiii,(.L_x_170 - _Z20conv2d_update_outputILi16ELi16ELi4ELi4ELi16EEvPfS0_S0_iiiiiiiiiii)
        .other          _Z20conv2d_update_outputILi16ELi16ELi4ELi4ELi16EEvPfS0_S0_iiiiiiiiiii,@"STO_CUDA_ENTRY STV_DEFAULT"
_Z20conv2d_update_outputILi16ELi16ELi4ELi4ELi16EEvPfS0_S0_iiiiiiiiiii:
.text._Z20conv2d_update_outputILi16ELi16ELi4ELi4ELi16EEvPfS0_S0_iiiiiiiiiii:
[----:B------:R-:W-:Y:S01]  /*0000*/  LDC R1, c[0x0][0x37c] ;  /* 0x0000df00ff017b82 */ /* 0x000fe20000000800 */
[----:B------:R-:W0:Y:S01]  /*0010*/  LDCU.128 UR8, c[0x0][0x3a0] ;  /* 0x00007400ff0877ac */ /* 0x000e220008000c00 */
[----:B------:R-:W-:Y:S01]  /*0020*/  HFMA2 R11, -RZ, RZ, 0, 0 ;  /* 0x00000000ff0b7431 */ /* 0x000fe200000001ff */
[----:B------:R-:W-:Y:S01]  /*0030*/  MOV R12, RZ ;  /* 0x000000ff000c7202 */ /* 0x000fe20000000f00 */
[----:B------:R-:W-:Y:S01]  /*0040*/  HFMA2 R20, -RZ, RZ, 0, 0 ;  /* 0x00000000ff147431 */ /* 0x000fe200000001ff */
[----:B------:R-:W1:Y:S01]  /*0050*/  LDCU UR13, c[0x0][0x3b8] ;  /* 0x00007700ff0d77ac */ /* 0x000e620008000800 */
[----:B------:R-:W-:Y:S02]  /*0060*/  MOV R29, RZ ;  /* 0x000000ff001d7202 */ /* 0x000fe40000000f00 */
[----:B------:R-:W-:Y:S02]  /*0070*/  CS2R R14, SRZ ;  /* 0x00000000000e7805 */ /* 0x000fe4000001ff00 */
[----:B------:R-:W-:Y:S01]  /*0080*/  CS2R R24, SRZ ;  /* 0x0000000000187805 */ /* 0x000fe2000001ff00 */
[----:B------:R-:W2:Y:S01]  /*0090*/  LDCU UR12, c[0x0][0x39c] ;  /* 0x00007380ff0c77ac */ /* 0x000ea20008000800 */
[----:B------:R-:W-:-:S02]  /*00a0*/  CS2R R18, SRZ ;  /* 0x0000000000127805 */ /* 0x000fc4000001ff00 */
[----:B------:R-:W-:Y:S02]  /*00b0*/  CS2R R26, SRZ ;  /* 0x00000000001a7805 */ /* 0x000fe4000001ff00 */
[----:B------:R-:W-:Y:S01]  /*00c0*/  CS2R R22, SRZ ;  /* 0x0000000000167805 */ /* 0x000fe2000001ff00 */
[----:B------:R-:W3:Y:S01]  /*00d0*/  LDCU UR14, c[0x0][0x3b4] ;  /* 0x00007680ff0e77ac */ /* 0x000ee20008000800 */
[----:B------:R-:W-:Y:S01]  /*00e0*/  CS2R R16, SRZ ;  /* 0x0000000000107805 */ /* 0x000fe2000001ff00 */
[----:B------:R-:W4:Y:S01]  /*00f0*/  LDCU UR15, c[0x0][0x3c0] ;  /* 0x00007800ff0f77ac */ /* 0x000f220008000800 */
[----:B0-----:R-:W-:Y:S01]  /*0100*/  USHF.R.S32.HI UR4, URZ, 0x1f, UR10 ;  /* 0x0000001fff047899 */ /* 0x001fe2000801140a */
[----:B-1----:R-:W-:Y:S01]  /*0110*/  IABS R5, UR13 ;  /* 0x0000000d00057c13 */ /* 0x002fe20008000000 */
[----:B------:R-:W-:Y:S02]  /*0120*/  UIMAD UR8, UR9, UR8, URZ ;  /* 0x00000008090872a4 */ /* 0x000fe4000f8e02ff */
[----:B------:R-:W-:Y:S01]  /*0130*/  ULEA.HI UR4, UR4, UR10, URZ, 0x6 ;  /* 0x0000000a04047291 */ /* 0x000fe2000f8f30ff */
[----:B------:R-:W0:Y:S01]  /*0140*/  S2UR UR10, SR_CTAID.Y ;  /* 0x00000000000a79c3 */ /* 0x000e220000002600 */
[----:B------:R-:W1:Y:S01]  /*0150*/  I2F.RP R4, R5 ;  /* 0x0000000500047306 */ /* 0x000e620000209400 */
[----:B------:R-:W0:Y:S01]  /*0160*/  LDCU.64 UR16, c[0x0][0x358] ;  /* 0x00006b00ff1077ac */ /* 0x000e220008000a00 */
[----:B------:R-:W-:-:S02]  /*0170*/  USHF.R.S32.HI UR6, URZ, 0x6, UR4 ;  /* 0x00000006ff067899 */ /* 0x000fc40008011404 */
[----:B---3--:R-:W-:Y:S02]  /*0180*/  UIMAD UR14, UR13, UR14, URZ ;  /* 0x0000000e0d0e72a4 */ /* 0x008fe4000f8e02ff */
[----:B------:R-:W-:Y:S01]  /*0190*/  UIADD3 UR7, UPT, UPT, URZ, -UR6, URZ ;  /* 0x80000006ff077290 */ /* 0x000fe2000fffe0ff */
[----:B------:R-:W-:Y:S01]  /*01a0*/  UMOV UR4, URZ ;  /* 0x000000ff00047c82 */ /* 0x000fe20008000000 */
[----:B------:R-:W-:-:S03]  /*01b0*/  UISETP.NE.U32.AND UP2, UPT, UR6, URZ, UPT ;  /* 0x000000ff0600728c */ /* 0x000fc6000bf45070 */
[----:B------:R-:W3:Y:S08]  /*01c0*/  I2F.U32.RP R0, UR6 ;  /* 0x0000000600007d06 */ /* 0x000ef00008209000 */
[----:B-1----:R-:W-:Y:S08]  /*01d0*/  MUFU.RCP R4, R4 ;  /* 0x0000000400047308 */ /* 0x002ff00000001000 */
[----:B---3--:R-:W1:Y:S02]  /*01e0*/  MUFU.RCP R0, R0 ;  /* 0x0000000000007308 */ /* 0x008e640000001000 */
[----:B-1----:R-:W-:-:S06]  /*01f0*/  IADD3 R2, PT, PT, R0, 0xffffffe, RZ ;  /* 0x0ffffffe00027810 */ /* 0x002fcc0007ffe0ff */
[----:B------:R-:W1:Y:S02]  /*0200*/  F2I.FTZ.U32.TRUNC.NTZ R2, R2 ;  /* 0x0000000200027305 */ /* 0x000e64000021f000 */
[----:B-1----:R-:W-:Y:S02]  /*0210*/  R2UR UR5, R2 ;  /* 0x00000000020572ca */ /* 0x002fe400000e0000 */
[----:B------:R-:W-:-:S04]  /*0220*/  IADD3 R2, PT, PT, R4, 0xffffffe, RZ ;  /* 0x0ffffffe04027810 */ /* 0x000fc80007ffe0ff */
[----:B------:R1:W3:Y:S07]  /*0230*/  F2I.FTZ.U32.TRUNC.NTZ R3, R2 ;  /* 0x0000000200037305 */ /* 0x0002ee000021f000 */
[----:B------:R-:W-:Y:S01]  /*0240*/  UIMAD UR7, UR7, UR5, URZ ;  /* 0x00000005070772a4 */ /* 0x000fe2000f8e02ff */
[----:B-1----:R-:W-:-:S03]  /*0250*/  HFMA2 R2, -RZ, RZ, 0, 0 ;  /* 0x00000000ff027431 */ /* 0x002fc600000001ff */
[----:B------:R-:W-:-:S04]  /*0260*/  UIMAD.WIDE.U32 UR4, UR5, UR7, UR4 ;  /* 0x00000007050472a5 */ /* 0x000fc8000f8e0004 */
[----:B0-----:R-:W-:Y:S01]  /*0270*/  UIMAD.WIDE.U32 UR4, UR5, UR10, URZ ;  /* 0x0000000a050472a5 */ /* 0x001fe2000f8e00ff */
[----:B---3--:R-:W-:-:S03]  /*0280*/  IADD3 R0, PT, PT, RZ, -R3, RZ ;  /* 0x80000003ff007210 */ /* 0x008fc60007ffe0ff */
[----:B------:R-:W-:Y:S02]  /*0290*/  UIADD3 UR4, UPT, UPT, -UR5, URZ, URZ ;  /* 0x000000ff05047290 */ /* 0x000fe4000fffe1ff */
[----:B------:R-:W-:Y:S02]  /*02a0*/  IMAD R7, R0, R5, RZ ;  /* 0x0000000500077224 */ /* 0x000fe400078e02ff */
[----:B------:R-:W-:Y:S02]  /*02b0*/  UIMAD UR4, UR6, UR4, UR10 ;  /* 0x00000004060472a4 */ /* 0x000fe4000f8e020a */
[----:B------:R-:W-:Y:S02]  /*02c0*/  IMAD.HI.U32 R2, R3, R7, R2 ;  /* 0x0000000703027227 */ /* 0x000fe400078e0002 */
[----:B------:R-:W-:-:S11]  /*02d0*/  UISETP.GE.U32.AND UP0, UPT, UR4, UR6, UPT ;  /* 0x000000060400728c */ /* 0x000fd6000bf06070 */
[----:B------:R-:W-:Y:S02]  /*02e0*/  @UP0 UIADD3 UR4, UPT, UPT, -UR6, UR4, URZ ;  /* 0x0000000406040290 */ /* 0x000fe4000fffe1ff */
[----:B------:R-:W-:Y:S02]  /*02f0*/  @UP0 UIADD3 UR5, UPT, UPT, UR5, 0x1, URZ ;  /* 0x0000000105050890 */ /* 0x000fe4000fffe0ff */
[----:B------:R-:W-:Y:S02]  /*0300*/  UISETP.GE.U32.AND UP1, UPT, UR4, UR6, UPT ;  /* 0x000000060400728c */ /* 0x000fe4000bf26070 */
[----:B------:R-:W-:-:S05]  /*0310*/  UISETP.NE.AND UP0, UPT, UR13, URZ, UPT ;  /* 0x000000ff0d00728c */ /* 0x000fca000bf05270 */
[----:B------:R-:W0:Y:S04]  /*0320*/  LDCU UR4, c[0x0][0x3b0] ;  /* 0x00007600ff0477ac */ /* 0x000e280008000800 */
[----:B------:R-:W-:Y:S02]  /*0330*/  @UP1 UIADD3 UR5, UPT, UPT, UR5, 0x1, URZ ;  /* 0x0000000105051890 */ /* 0x000fe4000fffe0ff */
[----:B------:R-:W-:-:S04]  /*0340*/  @!UP2 ULOP3.LUT UR5, URZ, UR6, URZ, 0x33, !UPT ;  /* 0x00000006ff05a292 */ /* 0x000fc8000f8e33ff */
[----:B------:R-:W-:Y:S02]  /*0350*/  ULOP3.LUT UR7, UR5, UR13, URZ, 0x3c, !UPT ;  /* 0x0000000d05077292 */ /* 0x000fe4000f8e3cff */
[----:B------:R-:W-:-:S05]  /*0360*/  IABS R0, UR5 ;  /* 0x0000000500007c13 */ /* 0x000fca0008000000 */
[----:B------:R-:W-:Y:S01]  /*0370*/  IMAD.HI.U32 R2, R2, R0, RZ ;  /* 0x0000000002027227 */ /* 0x000fe200078e00ff */
[----:B0-----:R-:W-:Y:S02]  /*0380*/  UIMAD UR11, UR4, UR11, URZ ;  /* 0x0000000b040b72a4 */ /* 0x001fe4000f8e02ff */
[----:B------:R-:W-:Y:S02]  /*0390*/  UIADD3 UR4, UPT, UPT, -UR5, URZ, URZ ;  /* 0x000000ff05047290 */ /* 0x000fe4000fffe1ff */
[----:B------:R-:W-:Y:S01]  /*03a0*/  IADD3 R3, PT, PT, -R2, RZ, RZ ;  /* 0x000000ff02037210 */ /* 0x000fe20007ffe1ff */
[----:B--2---:R-:W-:Y:S02]  /*03b0*/  UIMAD UR18, UR11, UR12, URZ ;  /* 0x0000000c0b1272a4 */ /* 0x004fe4000f8e02ff */
[----:B------:R-:W-:Y:S02]  /*03c0*/  UIMAD UR6, UR6, UR4, UR10 ;  /* 0x00000004060672a4 */ /* 0x000fe4000f8e020a */
[----:B------:R-:W-:-:S02]  /*03d0*/  IMAD R0, R5, R3, R0 ;  /* 0x0000000305007224 */ /* 0x000fc400078e0200 */
[----:B------:R-:W-:Y:S01]  /*03e0*/  USHF.L.U32 UR6, UR6, 0x6, URZ ;  /* 0x0000000606067899 */ /* 0x000fe200080006ff */
[----:B------:R-:W-:Y:S02]  /*03f0*/  BAR.SYNC.DEFER_BLOCKING 0x0 ;  /* 0x0000000000007b1d */ /* 0x000fe40000010000 */
[----:B------:R-:W-:-:S13]  /*0400*/  ISETP.GT.U32.AND P1, PT, R5, R0, PT ;  /* 0x000000000500720c */ /* 0x000fda0003f24070 */
[-C--:B------:R-:W-:Y:S02]  /*0410*/  @!P1 IADD3 R0, PT, PT, R0, -R5.reuse, RZ ;  /* 0x8000000500009210 */ /* 0x080fe40007ffe0ff */
[----:B------:R-:W-:Y:S02]  /*0420*/  @!P1 IADD3 R2, PT, PT, R2, 0x1, RZ ;  /* 0x0000000102029810 */ /* 0x000fe40007ffe0ff */
[----:B------:R-:W-:-:S13]  /*0430*/  ISETP.GE.U32.AND P0, PT, R0, R5, PT ;  /* 0x000000050000720c */ /* 0x000fda0003f06070 */
[----:B------:R-:W-:Y:S02]  /*0440*/  @P0 IADD3 R2, PT, PT, R2, 0x1, RZ ;  /* 0x0000000102020810 */ /* 0x000fe40007ffe0ff */
[----:B------:R-:W-:Y:S01]  /*0450*/  ISETP.LE.AND P0, PT, RZ, UR7, PT ;  /* 0x00000007ff007c0c */ /* 0x000fe2000bf03270 */
[----:B------:R-:W0:Y:S01]  /*0460*/  S2UR UR7, SR_CTAID.X ;  /* 0x00000000000779c3 */ /* 0x000e220000002500 */
[----:B------:R-:W-:Y:S02]  /*0470*/  R2UR UR25, R2 ;  /* 0x00000000021972ca */ /* 0x000fe400000e0000 */
[----:B------:R-:W1:Y:S11]  /*0480*/  S2R R2, SR_TID.X ;  /* 0x0000000000027919 */ /* 0x000e760000002100 */
[----:B------:R-:W-:-:S04]  /*0490*/  @!P0 IADD3 R0, PT, PT, RZ, -UR25, RZ ;  /* 0x80000019ff008c10 */ /* 0x000fc8000fffe0ff */
[----:B------:R-:W-:Y:S02]  /*04a0*/  @!P0 R2UR UR25, R0 ;  /* 0x00000000001982ca */ /* 0x000fe400000e0000 */
[----:B------:R-:W2:Y:S01]  /*04b0*/  S2R R0, SR_TID.Y ;  /* 0x0000000000007919 */ /* 0x000ea20000002200 */
[----:B0-----:R-:W-:-:S06]  /*04c0*/  USHF.L.U32 UR7, UR7, 0x6, URZ ;  /* 0x0000000607077899 */ /* 0x001fcc00080006ff */
[----:B------:R-:W-:Y:S02]  /*04d0*/  @!UP0 ULOP3.LUT UR25, URZ, UR13, URZ, 0x33, !UPT ;  /* 0x0000000dff198292 */ /* 0x000fe4000f8e33ff */
[----:B------:R-:W-:Y:S02]  /*04e0*/  UISETP.GE.AND UP0, UPT, UR18, 0x1, UPT ;  /* 0x000000011200788c */ /* 0x000fe4000bf06270 */
[----:B------:R-:W-:-:S04]  /*04f0*/  UIADD3 UR9, UPT, UPT, -UR25, URZ, URZ ;  /* 0x000000ff19097290 */ /* 0x000fc8000fffe1ff */
[----:B------:R-:W-:-:S04]  /*0500*/  UIMAD UR4, UR13, UR9, UR5 ;  /* 0x000000090d0472a4 */ /* 0x000fc8000f8e0205 */
[----:B----4-:R-:W-:Y:S01]  /*0510*/  UIMAD UR15, UR4, UR15, URZ ;  /* 0x0000000f040f72a4 */ /* 0x010fe2000f8e02ff */
[----:B-1----:R-:W-:Y:S11]  /*0520*/  BRA.U !UP0, `(.L_x_74) ;  /* 0x0000002108707547 */ /* 0x002ff6000b800000 */
[----:B------:R-:W0:Y:S01]  /*0530*/  S2UR UR13, SR_CgaCtaId ;  /* 0x00000000000d79c3 */ /* 0x000e220000008800 */
[C---:B------:R-:W-:Y:S01]  /*0540*/  SHF.L.U32 R3, R2.reuse, 0x2, RZ ;  /* 0x0000000202037819 */ /* 0x040fe200000006ff */
[----:B------:R-:W-:Y:S01]  /*0550*/  UIMAD UR4, UR7, UR12, URZ ;  /* 0x0000000c070472a4 */ /* 0x000fe2000f8e02ff */
[----:B--2---:R-:W-:Y:S01]  /*0560*/  LEA.HI R4, R2, R0, RZ, 0x1c ;  /* 0x0000000002047211 */ /* 0x004fe200078fe0ff */
[----:B------:R-:W-:Y:S01]  /*0570*/  UIMAD UR10, UR8, UR12, URZ ;  /* 0x0000000c080a72a4 */ /* 0x000fe2000f8e02ff */
[----:B------:R-:W-:Y:S01]  /*0580*/  LOP3.LUT R3, R3, 0x3c, RZ, 0xe2, !PT ;  /* 0x0000003c03037812 */ /* 0x000fe200078ee2ff */
[----:B------:R-:W-:Y:S01]  /*0590*/  UIMAD UR9, UR8, UR4, URZ ;  /* 0x00000004080972a4 */ /* 0x000fe2000f8e02ff */
[----:B------:R-:W-:Y:S01]  /*05a0*/  MOV R12, RZ ;  /* 0x000000ff000c7202 */ /* 0x000fe20000000f00 */
[----:B------:R-:W-:Y:S01]  /*05b0*/  UMOV UR12, 0x400 ;  /* 0x00000400000c7882 */ /* 0x000fe20000000000 */
[----:B------:R-:W-:Y:S01]  /*05c0*/  UMOV UR4, URZ ;  /* 0x000000ff00047c82 */ /* 0x000fe20008000000 */
[----:B------:R-:W-:Y:S01]  /*05d0*/  IMAD R3, R4, 0x44, R3 ;  /* 0x0000004404037824 */ /* 0x000fe200078e0203 */
[----:B0-----:R-:W-:-:S06]  /*05e0*/  ULEA UR12, UR13, UR12, 0x18 ;  /* 0x0000000c0d0c7291 */ /* 0x001fcc000f8ec0ff */
[----:B------:R-:W-:-:S07]  /*05f0*/  IADD3 R3, PT, PT, R3, UR12, RZ ;  /* 0x0000000c03037c10 */ /* 0x000fce000fffe0ff */
.L_x_84:
[----:B------:R-:W-:Y:S01]  /*0600*/  LOP3.LUT R5, R2, 0xf, RZ, 0xc0, !PT ;  /* 0x0000000f02057812 */ /* 0x000fe200078ec0ff */
[----:B------:R-:W0:Y:S01]  /*0610*/  LDCU.64 UR20, c[0x0][0x388] ;  /* 0x00007100ff1477ac */ /* 0x000e220008000a00 */
[----:B------:R-:W-:Y:S02]  /*0620*/  BSSY.RECONVERGENT B0, `(.L_x_75) ;  /* 0x0000080000007945 */ /* 0x000fe40003800200 */
[----:B------:R-:W-:Y:S01]  /*0630*/  IADD3 R5, PT, PT, R5, UR4, RZ ;  /* 0x0000000405057c10 */ /* 0x000fe2000fffe0ff */
[----:B------:R-:W1:Y:S03]  /*0640*/  LDCU.64 UR22, c[0x0][0x380] ;  /* 0x00007000ff1677ac */ /* 0x000e660008000a00 */
[----:B------:R-:W-:-:S13]  /*0650*/  ISETP.GE.AND P0, PT, R5, UR18, PT ;  /* 0x0000001205007c0c */ /* 0x000fda000bf06270 */
[----:B0-----:R-:W-:Y:S05]  /*0660*/  @!P0 BRA `(.L_x_76) ;  /* 0x0000000000308947 */ /* 0x001fea0003800000 */
[----:B------:R-:W-:-:S13]  /*0670*/  ISETP.GT.U32.AND P0, PT, R4, 0x3f, PT ;  /* 0x0000003f0400780c */ /* 0x000fda0003f04070 */
[----:B------:R-:W-:Y:S05]  /*0680*/  @P0 BRA `(.L_x_77) ;  /* 0x0000000400e40947 */ /* 0x000fea0003800000 */
[----:B------:R-:W-:Y:S01]  /*0690*/  BSSY.RECONVERGENT B1, `(.L_x_78) ;  /* 0x0000008000017945 */ /* 0x000fe20003800200 */
[----:B------:R-:W-:Y:S02]  /*06a0*/  MOV R5, R3 ;  /* 0x0000000300057202 */ /* 0x000fe40000000f00 */
[----:B------:R-:W-:-:S07]  /*06b0*/  MOV R6, R4 ;  /* 0x0000000400067202 */ /* 0x000fce0000000f00 */
.L_x_79:
[C---:B------:R-:W-:Y:S01]  /*06c0*/  ISETP.GE.U32.AND P0, PT, R6.reuse, 0x30, PT ;  /* 0x000000300600780c */ /* 0x040fe20003f06070 */
[----:B------:R0:W-:Y:S01]  /*06d0*/  STS [R5], RZ ;  /* 0x000000ff05007388 */ /* 0x0001e20000000800 */
[----:B------:R-:W-:Y:S02]  /*06e0*/  IADD3 R6, PT, PT, R6, 0x10, RZ ;  /* 0x0000001006067810 */ /* 0x000fe40007ffe0ff */
[----:B0-----:R-:W-:-:S09]  /*06f0*/  IADD3 R5, PT, PT, R5, 0x440, RZ ;  /* 0x0000044005057810 */ /* 0x001fd20007ffe0ff */
[----:B------:R-:W-:Y:S05]  /*0700*/  @!P0 BRA `(.L_x_79) ;  /* 0xfffffffc00ec8947 */ /* 0x000fea000383ffff */
[----:B-1----:R-:W-:Y:S05]  /*0710*/  BSYNC.RECONVERGENT B1 ;  /* 0x0000000000017941 */ /* 0x002fea0003800200 */
.L_x_78:
[----:B------:R-:W-:Y:S05]  /*0720*/  BRA `(.L_x_77) ;  /* 0x0000000400bc7947 */ /* 0x000fea0003800000 */
.L_x_76:
[----:B------:R-:W-:Y:S01]  /*0730*/  ISETP.GT.U32.AND P0, PT, R4, 0x3f, PT ;  /* 0x0000003f0400780c */ /* 0x000fe20003f04070 */
[----:B------:R-:W-:-:S12]  /*0740*/  BSSY.RECONVERGENT B1, `(.L_x_80) ;  /* 0x0000018000017945 */ /* 0x000fd80003800200 */
[----:B------:R-:W-:Y:S05]  /*0750*/  @P0 BRA `(.L_x_81) ;  /* 0x0000000000580947 */ /* 0x000fea0003800000 */
        /* <DEDUP_REMOVED lines=11> */
.L_x_82:
        /* <DEDUP_REMOVED lines=11> */
.L_x_81:
[----:B-1----:R-:W-:Y:S05]  /*08c0*/  BSYNC.RECONVERGENT B1 ;  /* 0x0000000000017941 */ /* 0x002fea0003800200 */
.L_x_80:
[----:B------:R-:W-:Y:S05]  /*08d0*/  @P0 BRA `(.L_x_77) ;  /* 0x0000000400500947 */ /* 0x000fea0003800000 */
[----:B------:R-:W-:Y:S01]  /*08e0*/  IABS R10, UR11 ;  /* 0x0000000b000a7c13 */ /* 0x000fe20008000000 */
[----:B------:R-:W1:Y:S01]  /*08f0*/  LDC R8, c[0x0][0x3b0] ;  /* 0x0000ec00ff087b82 */ /* 0x000e620000000800 */
[----:B------:R-:W-:Y:S01]  /*0900*/  IABS R21, R5 ;  /* 0x0000000500157213 */ /* 0x000fe20000000000 */
[----:B------:R-:W2:Y:S01]  /*0910*/  LDCU UR12, c[0x0][0x3bc] ;  /* 0x00007780ff0c77ac */ /* 0x000ea20008000800 */
[----:B------:R-:W3:Y:S01]  /*0920*/  I2F.RP R9, R10 ;  /* 0x0000000a00097306 */ /* 0x000ee20000209400 */
[----:B------:R-:W-:Y:S01]  /*0930*/  IABS R28, UR11 ;  /* 0x0000000b001c7c13 */ /* 0x000fe20008000000 */
[----:B------:R-:W4:Y:S03]  /*0940*/  LDCU UR19, c[0x0][0x3a4] ;  /* 0x00007480ff1377ac */ /* 0x000f260008000800 */
[----:B------:R-:W-:Y:S01]  /*0950*/  IADD3 R28, PT, PT, RZ, -R28, RZ ;  /* 0x8000001cff1c7210 */ /* 0x000fe20007ffe0ff */
[----:B------:R-:W5:Y:S02]  /*0960*/  S2UR UR13, SR_CgaCtaId ;  /* 0x00000000000d79c3 */ /* 0x000f640000008800 */
[----:B---3--:R-:W0:Y:S02]  /*0970*/  MUFU.RCP R9, R9 ;  /* 0x0000000900097308 */ /* 0x008e240000001000 */
[----:B0-----:R-:W-:-:S02]  /*0980*/  IADD3 R6, PT, PT, R9, 0xffffffe, RZ ;  /* 0x0ffffffe09067810 */ /* 0x001fc40007ffe0ff */
[----:B-1----:R-:W-:-:S04]  /*0990*/  IABS R9, R8 ;  /* 0x0000000800097213 */ /* 0x002fc80000000000 */
[----:B------:R0:W1:Y:S02]  /*09a0*/  F2I.FTZ.U32.TRUNC.NTZ R7, R6 ;  /* 0x0000000600077305 */ /* 0x000064000021f000 */
[----:B0-----:R-:W-:Y:S01]  /*09b0*/  HFMA2 R6, -RZ, RZ, 0, 0 ;  /* 0x00000000ff067431 */ /* 0x001fe200000001ff */
[----:B-1----:R-:W-:-:S05]  /*09c0*/  IADD3 R13, PT, PT, RZ, -R7, RZ ;  /* 0x80000007ff0d7210 */ /* 0x002fca0007ffe0ff */
[----:B------:R-:W-:-:S04]  /*09d0*/  IMAD R13, R13, R10, RZ ;  /* 0x0000000a0d0d7224 */ /* 0x000fc800078e02ff */
[----:B------:R-:W-:Y:S02]  /*09e0*/  IMAD.HI.U32 R7, R7, R13, R6 ;  /* 0x0000000d07077227 */ /* 0x000fe400078e0006 */
[----:B------:R-:W0:Y:S04]  /*09f0*/  I2F.RP R13, R9 ;  /* 0x00000009000d7306 */ /* 0x000e280000209400 */
[----:B------:R-:W-:-:S04]  /*0a00*/  IMAD.HI.U32 R6, R7, R21, RZ ;  /* 0x0000001507067227 */ /* 0x000fc800078e00ff */
[----:B------:R-:W-:Y:S01]  /*0a10*/  IMAD R7, R6, R28, R21 ;  /* 0x0000001c06077224 */ /* 0x000fe200078e0215 */
[----:B------:R-:W-:-:S04]  /*0a20*/  MOV R21, UR9 ;  /* 0x0000000900157c02 */ /* 0x000fc80008000f00 */
        /* <DEDUP_REMOVED lines=8> */
[----:B0-----:R-:W-:-:S05]  /*0ab0*/  IADD3 R7, PT, PT, R13, 0xffffffe, RZ ;  /* 0x0ffffffe0d077810 */ /* 0x001fca0007ffe0ff */
[----:B------:R-:W-:Y:S01]  /*0ac0*/  @P0 IADD3 R6, PT, PT, R6, 0x1, RZ ;  /* 0x0000000106060810 */ /* 0x000fe20007ffe0ff */
[----:B------:R-:W0:Y:S03]  /*0ad0*/  F2I.FTZ.U32.TRUNC.NTZ R7, R7 ;  /* 0x0000000700077305 */ /* 0x000e26000021f000 */
[----:B------:R-:W-:-:S04]  /*0ae0*/  MOV R10, R6 ;  /* 0x00000006000a7202 */ /* 0x000fc80000000f00 */
[----:B------:R-:W-:Y:S02]  /*0af0*/  @!P1 IADD3 R10, PT, PT, -R10, RZ, RZ ;  /* 0x000000ff0a0a9210 */ /* 0x000fe40007ffe1ff */
[----:B------:R-:W-:-:S04]  /*0b00*/  @!P2 LOP3.LUT R10, RZ, UR11, RZ, 0x33, !PT ;  /* 0x0000000bff0aac12 */ /* 0x000fc8000f8e33ff */
[----:B------:R-:W-:Y:S02]  /*0b10*/  IADD3 R6, PT, PT, -R10, RZ, RZ ;  /* 0x000000ff0a067210 */ /* 0x000fe40007ffe1ff */
[----:B0-----:R-:W-:-:S03]  /*0b20*/  IADD3 R28, PT, PT, RZ, -R7, RZ ;  /* 0x80000007ff1c7210 */ /* 0x001fc60007ffe0ff */
[----:B------:R-:W-:Y:S02]  /*0b30*/  IMAD R5, R6, UR11, R5 ;  /* 0x0000000b06057c24 */ /* 0x000fe4000f8e0205 */
[----:B------:R-:W-:Y:S02]  /*0b40*/  HFMA2 R6, -RZ, RZ, 0, 0 ;  /* 0x00000000ff067431 */ /* 0x000fe400000001ff */
[----:B------:R-:W-:Y:S01]  /*0b50*/  IMAD R13, R28, R9, RZ ;  /* 0x000000091c0d7224 */ /* 0x000fe200078e02ff */
[----:B------:R-:W-:-:S03]  /*0b60*/  IABS R28, R5 ;  /* 0x00000005001c7213 */ /* 0x000fc60000000000 */
        /* <DEDUP_REMOVED lines=13> */
[----:B------:R-:W-:-:S04]  /*0c40*/  @P0 IADD3 R6, PT, PT, R6, 0x1, RZ ;  /* 0x0000000106060810 */ /* 0x000fc80007ffe0ff */
[----:B------:R-:W-:Y:S02]  /*0c50*/  @!P1 IADD3 R6, PT, PT, -R6, RZ, RZ ;  /* 0x000000ff06069210 */ /* 0x000fe40007ffe1ff */
[----:B------:R-:W-:-:S04]  /*0c60*/  @!P2 LOP3.LUT R6, RZ, R8, RZ, 0x33, !PT ;  /* 0x00000008ff06a212 */ /* 0x000fc800078e33ff */
[----:B------:R-:W-:-:S05]  /*0c70*/  IADD3 R7, PT, PT, -R6, RZ, RZ ;  /* 0x000000ff06077210 */ /* 0x000fca0007ffe1ff */
[----:B------:R-:W-:Y:S01]  /*0c80*/  IMAD R5, R8, R7, R5 ;  /* 0x0000000708057224 */ /* 0x000fe200078e0205 */
[----:B--2---:R-:W-:Y:S01]  /*0c90*/  MOV R7, UR12 ;  /* 0x0000000c00077c02 */ /* 0x004fe20008000f00 */
[----:B------:R-:W-:Y:S02]  /*0ca0*/  UMOV UR12, 0x400 ;  /* 0x00000400000c7882 */ /* 0x000fe40000000000 */
[----:B------:R-:W-:Y:S01]  /*0cb0*/  UIADD3 UR12, UPT, UPT, UR12, 0x1100, URZ ;  /* 0x000011000c0c7890 */ /* 0x000fe2000fffe0ff */
[----:B------:R-:W-:Y:S01]  /*0cc0*/  IADD3 R5, PT, PT, R5, R10, RZ ;  /* 0x0000000a05057210 */ /* 0x000fe20007ffe0ff */
[----:B------:R-:W-:Y:S02]  /*0cd0*/  IMAD R6, R7, UR25, R6 ;  /* 0x0000001907067c24 */ /* 0x000fe4000f8e0206 */
[----:B-----5:R-:W-:Y:S02]  /*0ce0*/  ULEA UR12, UR13, UR12, 0x18 ;  /* 0x0000000c0d0c7291 */ /* 0x020fe4000f8ec0ff */
[----:B----4-:R-:W-:Y:S01]  /*0cf0*/  IMAD R5, R6, UR19, R5 ;  /* 0x0000001306057c24 */ /* 0x010fe2000f8e0205 */
[----:B------:R-:W-:-:S04]  /*0d00*/  SHF.L.U32 R6, R2, 0x2, RZ ;  /* 0x0000000202067819 */ /* 0x000fc800000006ff */
[----:B------:R-:W-:Y:S02]  /*0d10*/  LOP3.LUT R8, R6, 0x3c, RZ, 0xc0, !PT ;  /* 0x0000003c06087812 */ /* 0x000fe400078ec0ff */
[----:B------:R-:W-:Y:S02]  /*0d20*/  IADD3 R13, P0, PT, R5, UR9, RZ ;  /* 0x00000009050d7c10 */ /* 0x000fe4000ff1e0ff */
[----:B------:R-:W-:Y:S02]  /*0d30*/  SHF.R.S32.HI R6, RZ, 0x1f, R5 ;  /* 0x0000001fff067819 */ /* 0x000fe40000011405 */
[----:B------:R-:W-:Y:S02]  /*0d40*/  MOV R5, R4 ;  /* 0x0000000400057202 */ /* 0x000fe40000000f00 */
[----:B------:R-:W-:Y:S02]  /*0d50*/  IADD3 R8, PT, PT, R8, UR12, RZ ;  /* 0x0000000c08087c10 */ /* 0x000fe4000fffe0ff */
[----:B------:R-:W-:-:S07]  /*0d60*/  LEA.HI.X.SX32 R21, R21, R6, 0x1, P0 ;  /* 0x0000000615157211 */ /* 0x000fce00000f0eff */
.L_x_83:
[----:B--2---:R-:W-:-:S05]  /*0d70*/  IMAD R6, R5, UR10, RZ ;  /* 0x0000000a05067c24 */ /* 0x004fca000f8e02ff */
[----:B------:R-:W-:-:S04]  /*0d80*/  IADD3 R7, P0, PT, R6, R13, RZ ;  /* 0x0000000d06077210 */ /* 0x000fc80007f1e0ff */
[----:B------:R-:W-:Y:S02]  /*0d90*/  LEA.HI.X.SX32 R10, R6, R21, 0x1, P0 ;  /* 0x00000015060a7211 */ /* 0x000fe400000f0eff */
        /* <DEDUP_REMOVED lines=8> */
.L_x_77:
[----:B-1----:R-:W-:Y:S05]  /*0e20*/  BSYNC.RECONVERGENT B0 ;  /* 0x0000000000007941 */ /* 0x002fea0003800200 */
.L_x_75:
[----:B------:R-:W1:Y:S01]  /*0e30*/  S2R R7, SR_CgaCtaId ;  /* 0x0000000000077919 */ /* 0x000e620000008800 */
[----:B------:R-:W-:Y:S01]  /*0e40*/  MOV R5, 0x400 ;  /* 0x0000040000057802 */ /* 0x000fe20000000f00 */
[----:B------:R-:W-:Y:S01]  /*0e50*/  UIADD3 UR4, UPT, UPT, UR4, 0x10, URZ ;  /* 0x0000001004047890 */ /* 0x000fe2000fffe0ff */
[----:B------:R-:W-:Y:S02]  /*0e60*/  BAR.SYNC.DEFER_BLOCKING 0x0 ;  /* 0x0000000000007b1d */ /* 0x000fe40000010000 */
[----:B0-2---:R-:W-:Y:S01]  /*0e70*/  IADD3 R6, PT, PT, R5, 0x1100, RZ ;  /* 0x0000110005067810 */ /* 0x005fe20007ffe0ff */
[----:B------:R-:W-:Y:S01]  /*0e80*/  UISETP.GE.AND UP0, UPT, UR4, UR18, UPT ;  /* 0x000000120400728c */ /* 0x000fe2000bf06270 */
[C---:B-1----:R-:W-:Y:S02]  /*0e90*/  LEA R5, R7.reuse, R5, 0x18 ;  /* 0x0000000507057211 */ /* 0x042fe400078ec0ff */
        /* <DEDUP_REMOVED lines=11> */
[----:B------:R-:W-:Y:S04]  /*0f50*/  LDS R30, [R5+0x4] ;  /* 0x00000400051e7984 */ /* 0x000fe80000000800 */
[----:B------:R-:W-:Y:S04]  /*0f60*/  LDS R28, [R5+0x444] ;  /* 0x00044400051c7984 */ /* 0x000fe80000000800 */
[----:B------:R-:W-:Y:S01]  /*0f70*/  LDS R21, [R5+0x884] ;  /* 0x0008840005157984 */ /* 0x000fe20000000800 */
[----:B0-----:R-:W-:-:S03]  /*0f80*/  FFMA R17, R8, R33, R17 ;  /* 0x0000002108117223 */ /* 0x001fc60000000011 */
[----:B------:R-:W-:Y:S01]  /*0f90*/  LDS R9, [R5+0xcc4] ;  /* 0x000cc40005097984 */ /* 0x000fe20000000800 */
[C---:B-1----:R-:W-:Y:S01]  /*0fa0*/  FFMA R18, R8.reuse, R32, R18 ;  /* 0x0000002008127223 */ /* 0x042fe20000000012 */
[C---:B--2---:R-:W-:Y:S01]  /*0fb0*/  FFMA R19, R8.reuse, R31, R19 ;  /* 0x0000001f08137223 */ /* 0x044fe20000000013 */
[----:B---3--:R-:W-:Y:S02]  /*0fc0*/  FFMA R20, R8, R10, R20 ;  /* 0x0000000a08147223 */ /* 0x008fe40000000014 */
        /* <DEDUP_REMOVED lines=10> */
[-C--:B------:R-:W-:Y:S01]  /*1070*/  FFMA R16, R33, R13.reuse, R16 ;  /* 0x0000000d21107223 */ /* 0x080fe20000000010 */
[-C--:B------:R-:W-:Y:S01]  /*1080*/  FFMA R15, R32, R13.reuse, R15 ;  /* 0x0000000d200f7223 */ /* 0x080fe2000000000f */
[-C--:B------:R-:W-:Y:S01]  /*1090*/  FFMA R14, R31, R13.reuse, R14 ;  /* 0x0000000d1f0e7223 */ /* 0x080fe2000000000e */
[----:B------:R-:W-:Y:S01]  /*10a0*/  FFMA R12, R10, R13, R12 ;  /* 0x0000000d0a0c7223 */ /* 0x000fe2000000000c */
[----:B------:R-:W2:Y:S04]  /*10b0*/  LDS R34, [R6+0x884] ;  /* 0x0008840006227984 */ /* 0x000ea80000000800 */
[----:B------:R-:W3:Y:S04]  /*10c0*/  LDS R13, [R6+0xcc4] ;  /* 0x000cc400060d7984 */ /* 0x000ee80000000800 */
[----:B------:R-:W-:Y:S04]  /*10d0*/  LDS R33, [R5+0x8] ;  /* 0x0000080005217984 */ /* 0x000fe80000000800 */
[----:B------:R-:W-:Y:S04]  /*10e0*/  LDS R32, [R5+0x448] ;  /* 0x0004480005207984 */ /* 0x000fe80000000800 */
[----:B------:R-:W-:Y:S04]  /*10f0*/  LDS R31, [R5+0x888] ;  /* 0x00088800051f7984 */ /* 0x000fe80000000800 */
[----:B------:R-:W-:Y:S01]  /*1100*/  LDS R10, [R5+0xcc8] ;  /* 0x000cc800050a7984 */ /* 0x000fe20000000800 */
[C---:B0-----:R-:W-:Y:S01]  /*1110*/  FFMA R17, R8.reuse, R30, R17 ;  /* 0x0000001e08117223 */ /* 0x041fe20000000011 */
[C---:B------:R-:W-:Y:S01]  /*1120*/  FFMA R18, R8.reuse, R28, R18 ;  /* 0x0000001c08127223 */ /* 0x040fe20000000012 */
[C---:B------:R-:W-:Y:S01]  /*1130*/  FFMA R19, R8.reuse, R21, R19 ;  /* 0x0000001508137223 */ /* 0x040fe20000000013 */
[----:B------:R-:W-:-:S02]  /*1140*/  FFMA R20, R8, R9, R20 ;  /* 0x0000000908147223 */ /* 0x000fc40000000014 */
[----:B------:R-:W0:Y:S01]  /*1150*/  LDS R8, [R6+0x8] ;  /* 0x0000080006087984 */ /* 0x000e220000000800 */
[-C--:B-1----:R-:W-:Y:S01]  /*1160*/  FFMA R22, R30, R7.reuse, R22 ;  /* 0x000000071e167223 */ /* 0x082fe20000000016 */
[-C--:B------:R-:W-:Y:S01]  /*1170*/  FFMA R23, R28, R7.reuse, R23 ;  /* 0x000000071c177223 */ /* 0x080fe20000000017 */
[-C--:B------:R-:W-:Y:S01]  /*1180*/  FFMA R24, R21, R7.reuse, R24 ;  /* 0x0000000715187223 */ /* 0x080fe20000000018 */
[----:B------:R-:W-:Y:S02]  /*1190*/  FFMA R29, R9, R7, R29 ;  /* 0x00000007091d7223 */ /* 0x000fe4000000001d */
[----:B------:R-:W1:Y:S01]  /*11a0*/  LDS R7, [R6+0x448] ;  /* 0x0004480006077984 */ /* 0x000e620000000800 */
        /* <DEDUP_REMOVED lines=36> */
[----:B------:R-:W-:Y:S01]  /*13f0*/  LDS R21, [R5+0x890] ;  /* 0x0008900005157984 */ /* 0x000fe20000000800 */
[C---:B0-----:R-:W-:Y:S01]  /*1400*/  FFMA R17, R8.reuse, R16, R17 ;  /* 0x0000001008117223 */ /* 0x041fe20000000011 */
[C---:B------:R-:W-:Y:S01]  /*1410*/  FFMA R18, R8.reuse, R14, R18 ;  /* 0x0000000e08127223 */ /* 0x040fe20000000012 */
[C---:B------:R-:W-:Y:S01]  /*1420*/  FFMA R19, R8.reuse, R13, R19 ;  /* 0x0000000d08137223 */ /* 0x040fe20000000013 */
[----:B------:R-:W-:Y:S01]  /*1430*/  FFMA R20, R8, R12, R20 ;  /* 0x0000000c08147223 */ /* 0x000fe20000000014 */
[----:B------:R-:W-:Y:S01]  /*1440*/  LDS R9, [R5+0xcd0] ;  /* 0x000cd00005097984 */ /* 0x000fe20000000800 */
[-C--:B-1----:R-:W-:Y:S01]  /*1450*/  FFMA R22, R16, R7.reuse, R22 ;  /* 0x0000000710167223 */ /* 0x082fe20000000016 */
[-C--:B------:R-:W-:Y:S01]  /*1460*/  FFMA R23, R14, R7.reuse, R23 ;  /* 0x000000070e177223 */ /* 0x080fe20000000017 */
[CC--:B------:R-:W-:Y:S01]  /*1470*/  FFMA R24, R13.reuse, R7.reuse, R24 ;  /* 0x000000070d187223 */ /* 0x0c0fe20000000018 */
[----:B------:R-:W-:Y:S01]  /*1480*/  FFMA R29, R12, R7, R29 ;  /* 0x000000070c1d7223 */ /* 0x000fe2000000001d */
[----:B------:R-:W0:Y:S04]  /*1490*/  LDS R8, [R6+0x10] ;  /* 0x0000100006087984 */ /* 0x000e280000000800 */
[----:B------:R-:W1:Y:S01]  /*14a0*/  LDS R7, [R6+0x450] ;  /* 0x0004500006077984 */ /* 0x000e620000000800 */
[-C--:B--2---:R-:W-:Y:S01]  /*14b0*/  FFMA R27, R16, R34.reuse, R27 ;  /* 0x00000022101b7223 */ /* 0x084fe2000000001b */
[-C--:B------:R-:W-:Y:S01]  /*14c0*/  FFMA R26, R14, R34.reuse, R26 ;  /* 0x000000220e1a7223 */ /* 0x080fe2000000001a */
[CC--:B------:R-:W-:Y:S01]  /*14d0*/  FFMA R25, R13.reuse, R34.reuse, R25 ;  /* 0x000000220d197223 */ /* 0x0c0fe20000000019 */
        /* <DEDUP_REMOVED lines=14> */
[----:B------:R-:W-:Y:S01]  /*15c0*/  FFMA R20, R8, R9, R20 ;  /* 0x0000000908147223 */ /* 0x000fe20000000014 */
[-C--:B-1----:R-:W-:Y:S01]  /*15d0*/  FFMA R22, R30, R7.reuse, R22 ;  /* 0x000000071e167223 */ /* 0x082fe20000000016 */
[-C--:B------:R-:W-:Y:S01]  /*15e0*/  FFMA R23, R28, R7.reuse, R23 ;  /* 0x000000071c177223 */ /* 0x080fe20000000017 */
[-C--:B------:R-:W-:Y:S01]  /*15f0*/  FFMA R24, R21, R7.reuse, R24 ;  /* 0x0000000715187223 */ /* 0x080fe20000000018 */
[----:B------:R-:W-:Y:S01]  /*1600*/  FFMA R29, R9, R7, R29 ;  /* 0x00000007091d7223 */ /* 0x000fe2000000001d */
[----:B------:R-:W0:Y:S04]  /*1610*/  LDS R8, [R6+0x14] ;  /* 0x0000140006087984 */ /* 0x000e280000000800 */
        /* <DEDUP_REMOVED lines=20> */
[CC--:B------:R-:W-:Y:S01]  /*1760*/  FFMA R23, R32.reuse, R7.reuse, R23 ;  /* 0x0000000720177223 */ /* 0x0c0fe20000000017 */
[-C--:B------:R-:W-:Y:S01]  /*1770*/  FFMA R24, R31, R7.reuse, R24 ;  /* 0x000000071f187223 */ /* 0x080fe20000000018 */
[----:B------:R-:W-:Y:S01]  /*1780*/  FFMA R29, R15, R7, R29 ;  /* 0x000000070f1d7223 */ /* 0x000fe2000000001d */
[----:B------:R-:W0:Y:S04]  /*1790*/  LDS R8, [R6+0x18] ;  /* 0x0000180006087984 */ /* 0x000e280000000800 */
[----:B------:R-:W1:Y:S01]  /*17a0*/  LDS R7, [R6+0x458] ;  /* 0x0004580006077984 */ /* 0x000e620000000800 */
[-C--:B--2---:R-:W-:Y:S01]  /*17b0*/  FFMA R27, R33, R34.reuse, R27 ;  /* 0x00000022211b7223 */ /* 0x084fe2000000001b */
[CC--:B------:R-:W-:Y:S01]  /*17c0*/  FFMA R26, R32.reuse, R34.reuse, R26 ;  /* 0x00000022201a7223 */ /* 0x0c0fe2000000001a */
        /* <DEDUP_REMOVED lines=9> */
[----:B------:R-:W4:Y:S04]  /*1860*/  LDS R9, [R5+0x89c] ;  /* 0x00089c0005097984 */ /* 0x000f280000000800 */
[----:B------:R-:W5:Y:S04]  /*1870*/  LDS R10, [R5+0xcdc] ;  /* 0x000cdc00050a7984 */ /* 0x000f680000000800 */
[----:B------:R-:W5:Y:S01]  /*1880*/  LDS R28, [R6+0x45c] ;  /* 0x00045c00061c7984 */ /* 0x000f620000000800 */
        /* <DEDUP_REMOVED lines=13> */
[C---:B------:R-:W-:Y:S01]  /*1960*/  FFMA R11, R16.reuse, R34, R11 ;  /* 0x00000022100b7223 */ /* 0x040fe2000000000b */
[-C--:B---3--:R-:W-:Y:S01]  /*1970*/  FFMA R15, R16, R30.reuse, R15 ;  /* 0x0000001e100f7223 */ /* 0x088fe2000000000f */
[-C--:B------:R-:W-:Y:S01]  /*1980*/  FFMA R12, R12, R30.reuse, R33 ;  /* 0x0000001e0c0c7223 */ /* 0x080fe20000000021 */
[-C--:B------:R-:W-:Y:S01]  /*1990*/  FFMA R13, R13, R30.reuse, R32 ;  /* 0x0000001e0d0d7223 */ /* 0x080fe20000000020 */
[----:B------:R-:W-:Y:S01]  /*19a0*/  FFMA R14, R14, R30, R31 ;  /* 0x0000001e0e0e7223 */ /* 0x000fe2000000001f */
[----:B------:R-:W2:Y:S01]  /*19b0*/  LDS R16, [R6+0x89c] ;  /* 0x00089c0006107984 */ /* 0x000ea20000000800 */
[----:B----4-:R-:W-:-:S03]  /*19c0*/  FFMA R19, R21, R9, R19 ;  /* 0x0000000915137223 */ /* 0x010fc60000000013 */
[----:B------:R-:W-:Y:S01]  /*19d0*/  LDS R30, [R5+0x20] ;  /* 0x00002000051e7984 */ /* 0x000fe20000000800 */
[----:B-----5:R-:W-:-:S03]  /*19e0*/  FFMA R20, R21, R10, R20 ;  /* 0x0000000a15147223 */ /* 0x020fc60000000014 */
[----:B------:R-:W-:Y:S01]  /*19f0*/  LDS R33, [R5+0x460] ;  /* 0x0004600005217984 */ /* 0x000fe20000000800 */
[-C--:B------:R-:W-:Y:S01]  /*1a00*/  FFMA R24, R9, R28.reuse, R24 ;  /* 0x0000001c09187223 */ /* 0x080fe20000000018 */
[----:B------:R-:W-:Y:S02]  /*1a10*/  FFMA R29, R10, R28, R29 ;  /* 0x0000001c0a1d7223 */ /* 0x000fe4000000001d */
[----:B------:R-:W-:Y:S04]  /*1a20*/  LDS R32, [R5+0x8a0] ;  /* 0x0008a00005207984 */ /* 0x000fe80000000800 */
[----:B------:R-:W3:Y:S01]  /*1a30*/  LDS R31, [R6+0x460] ;  /* 0x00046000061f7984 */ /* 0x000ee20000000800 */
[----:B0-----:R-:W-:Y:S01]  /*1a40*/  FFMA R18, R21, R8, R18 ;  /* 0x0000000815127223 */ /* 0x001fe20000000012 */
[----:B------:R-:W-:-:S02]  /*1a50*/  FFMA R23, R8, R28, R23 ;  /* 0x0000001c08177223 */ /* 0x000fc40000000017 */
[----:B------:R-:W0:Y:S01]  /*1a60*/  LDS R34, [R5+0xce0] ;  /* 0x000ce00005227984 */ /* 0x000e220000000800 */
[----:B-1----:R-:W-:Y:S01]  /*1a70*/  FFMA R17, R21, R7, R17 ;  /* 0x0000000715117223 */ /* 0x002fe20000000011 */
[C---:B------:R-:W-:Y:S02]  /*1a80*/  FFMA R22, R7.reuse, R28, R22 ;  /* 0x0000001c07167223 */ /* 0x040fe40000000016 */
[----:B------:R-:W1:Y:S04]  /*1a90*/  LDS R21, [R6+0xcdc] ;  /* 0x000cdc0006157984 */ /* 0x000e680000000800 */
[----:B------:R-:W4:Y:S01]  /*1aa0*/  LDS R28, [R6+0x20] ;  /* 0x00002000061c7984 */ /* 0x000f220000000800 */
[-C--:B--2---:R-:W-:Y:S01]  /*1ab0*/  FFMA R27, R7, R16.reuse, R27 ;  /* 0x00000010071b7223 */ /* 0x084fe2000000001b */
[-C--:B------:R-:W-:Y:S01]  /*1ac0*/  FFMA R26, R8, R16.reuse, R26 ;  /* 0x00000010081a7223 */ /* 0x080fe2000000001a */
[-C--:B------:R-:W-:Y:S01]  /*1ad0*/  FFMA R25, R9, R16.reuse, R25 ;  /* 0x0000001009197223 */ /* 0x080fe20000000019 */
[----:B------:R-:W-:-:S02]  /*1ae0*/  FFMA R11, R10, R16, R11 ;  /* 0x000000100a0b7223 */ /* 0x000fc4000000000b */
[----:B------:R-:W-:Y:S01]  /*1af0*/  LDS R16, [R5+0x8a4] ;  /* 0x0008a40005107984 */ /* 0x000fe20000000800 */
[-C--:B---3--:R-:W-:Y:S01]  /*1b00*/  FFMA R22, R30, R31.reuse, R22 ;  /* 0x0000001f1e167223 */ /* 0x088fe20000000016 */
[-C--:B------:R-:W-:Y:S01]  /*1b10*/  FFMA R23, R33, R31.reuse, R23 ;  /* 0x0000001f21177223 */ /* 0x080fe20000000017 */
[-C--:B------:R-:W-:Y:S01]  /*1b20*/  FFMA R24, R32, R31.reuse, R24 ;  /* 0x0000001f20187223 */ /* 0x080fe20000000018 */
[----:B0-----:R-:W-:Y:S02]  /*1b30*/  FFMA R31, R34, R31, R29 ;  /* 0x0000001f221f7223 */ /* 0x001fe4000000001d */
[----:B------:R-:W-:Y:S01]  /*1b40*/  LDS R29, [R5+0x464] ;  /* 0x00046400051d7984 */ /* 0x000fe20000000800 */
[-C--:B-1----:R-:W-:Y:S01]  /*1b50*/  FFMA R12, R7, R21.reuse, R12 ;  /* 0x00000015070c7223 */ /* 0x082fe2000000000c */
[-C--:B------:R-:W-:Y:S02]  /*1b60*/  FFMA R13, R8, R21.reuse, R13 ;  /* 0x00000015080d7223 */ /* 0x080fe4000000000d */
[----:B------:R-:W0:Y:S01]  /*1b70*/  LDS R7, [R6+0x8a0] ;  /* 0x0008a00006077984 */ /* 0x000e220000000800 */
[-C--:B------:R-:W-:Y:S01]  /*1b80*/  FFMA R14, R9, R21.reuse, R14 ;  /* 0x00000015090e7223 */ /* 0x080fe2000000000e */
[----:B------:R-:W-:Y:S01]  /*1b90*/  FFMA R15, R10, R21, R15 ;  /* 0x000000150a0f7223 */ /* 0x000fe2000000000f */
[C---:B----4-:R-:W-:Y:S01]  /*1ba0*/  FFMA R17, R28.reuse, R30, R17 ;  /* 0x0000001e1c117223 */ /* 0x050fe20000000011 */
[----:B------:R-:W1:Y:S01]  /*1bb0*/  LDS R8, [R6+0xce0] ;  /* 0x000ce00006087984 */ /* 0x000e620000000800 */
[C---:B------:R-:W-:Y:S01]  /*1bc0*/  FFMA R18, R28.reuse, R33, R18 ;  /* 0x000000211c127223 */ /* 0x040fe20000000012 */
[C---:B------:R-:W-:Y:S01]  /*1bd0*/  FFMA R19, R28.reuse, R32, R19 ;  /* 0x000000201c137223 */ /* 0x040fe20000000013 */
[----:B------:R-:W-:Y:S01]  /*1be0*/  FFMA R20, R28, R34, R20 ;  /* 0x000000221c147223 */ /* 0x000fe20000000014 */
[----:B------:R-:W-:Y:S04]  /*1bf0*/  LDS R9, [R5+0x24] ;  /* 0x0000240005097984 */ /* 0x000fe80000000800 */
[----:B------:R-:W2:Y:S04]  /*1c00*/  LDS R21, [R6+0x24] ;  /* 0x0000240006157984 */ /* 0x000ea80000000800 */
[----:B------:R-:W3:Y:S04]  /*1c10*/  LDS R28, [R5+0xce4] ;  /* 0x000ce400051c7984 */ /* 0x000ee80000000800 */
[----:B------:R-:W4:Y:S01]  /*1c20*/  LDS R10, [R6+0x464] ;  /* 0x00046400060a7984 */ /* 0x000f220000000800 */
[-C--:B0-----:R-:W-:Y:S01]  /*1c30*/  FFMA R27, R30, R7.reuse, R27 ;  /* 0x000000071e1b7223 */ /* 0x081fe2000000001b */
[CC--:B------:R-:W-:Y:S01]  /*1c40*/  FFMA R26, R33.reuse, R7.reuse, R26 ;  /* 0x00000007211a7223 */ /* 0x0c0fe2000000001a */
[-C--:B------:R-:W-:Y:S01]  /*1c50*/  FFMA R25, R32, R7.reuse, R25 ;  /* 0x0000000720197223 */ /* 0x080fe20000000019 */
[----:B------:R-:W-:Y:S01]  /*1c60*/  FFMA R11, R34, R7, R11 ;  /* 0x00000007220b7223 */ /* 0x000fe2000000000b */
[-C--:B-1----:R-:W-:Y:S01]  /*1c70*/  FFMA R12, R30, R8.reuse, R12 ;  /* 0x000000081e0c7223 */ /* 0x082fe2000000000c */
[-C--:B------:R-:W-:Y:S01]  /*1c80*/  FFMA R13, R33, R8.reuse, R13 ;  /* 0x00000008210d7223 */ /* 0x080fe2000000000d */
[-C--:B------:R-:W-:Y:S01]  /*1c90*/  FFMA R14, R32, R8.reuse, R14 ;  /* 0x00000008200e7223 */ /* 0x080fe2000000000e */
[----:B------:R-:W-:Y:S01]  /*1ca0*/  FFMA R15, R34, R8, R15 ;  /* 0x00000008220f7223 */ /* 0x000fe2000000000f */
[----:B------:R-:W0:Y:S04]  /*1cb0*/  LDS R7, [R6+0x8a4] ;  /* 0x0008a40006077984 */ /* 0x000e280000000800 */
[----:B------:R-:W1:Y:S01]  /*1cc0*/  LDS R8, [R6+0xce4] ;  /* 0x000ce40006087984 */ /* 0x000e620000000800 */
[C---:B--2---:R-:W-:Y:S01]  /*1cd0*/  FFMA R17, R21.reuse, R9, R17 ;  /* 0x0000000915117223 */ /* 0x044fe20000000011 */
[C---:B------:R-:W-:Y:S01]  /*1ce0*/  FFMA R18, R21.reuse, R29, R18 ;  /* 0x0000001d15127223 */ /* 0x040fe20000000012 */
[C---:B------:R-:W-:Y:S01]  /*1cf0*/  FFMA R19, R21.reuse, R16, R19 ;  /* 0x0000001015137223 */ /* 0x040fe20000000013 */
[----:B---3--:R-:W-:Y:S01]  /*1d00*/  FFMA R20, R21, R28, R20 ;  /* 0x0000001c15147223 */ /* 0x008fe20000000014 */
[----:B------:R-:W-:Y:S01]  /*1d10*/  LDS R32, [R5+0x468] ;  /* 0x0004680005207984 */ /* 0x000fe20000000800 */
[-C--:B----4-:R-:W-:Y:S01]  /*1d20*/  FFMA R22, R9, R10.reuse, R22 ;  /* 0x0000000a09167223 */ /* 0x090fe20000000016 */
[-C--:B------:R-:W-:Y:S01]  /*1d30*/  FFMA R23, R29, R10.reuse, R23 ;  /* 0x0000000a1d177223 */ /* 0x080fe20000000017 */
[-C--:B------:R-:W-:Y:S01]  /*1d40*/  FFMA R24, R16, R10.reuse, R24 ;  /* 0x0000000a10187223 */ /* 0x080fe20000000018 */
[----:B------:R-:W-:Y:S01]  /*1d50*/  FFMA R31, R28, R10, R31 ;  /* 0x0000000a1c1f7223 */ /* 0x000fe2000000001f */
[----:B------:R-:W-:Y:S04]  /*1d60*/  LDS R21, [R5+0x8a8] ;  /* 0x0008a80005157984 */ /* 0x000fe80000000800 */
[----:B------:R-:W-:Y:S04]  /*1d70*/  LDS R10, [R5+0x28] ;  /* 0x00002800050a7984 */ /* 0x000fe80000000800 */
[----:B------:R-:W2:Y:S04]  /*1d80*/  LDS R34, [R6+0x468] ;  /* 0x0004680006227984 */ /* 0x000ea80000000800 */
[----:B------:R-:W3:Y:S04]  /*1d90*/  LDS R30, [R6+0x28] ;  /* 0x00002800061e7984 */ /* 0x000ee80000000800 */
        /* <DEDUP_REMOVED lines=9> */
[----:B------:R-:W0:Y:S04]  /*1e30*/  LDS R7, [R6+0x8a8] ;  /* 0x0008a80006077984 */ /* 0x000e280000000800 */
[----:B------:R-:W1:Y:S04]  /*1e40*/  LDS R8, [R6+0xce8] ;  /* 0x000ce80006087984 */ /* 0x000e680000000800 */
[----:B------:R-:W-:Y:S04]  /*1e50*/  LDS R29, [R6+0x2c] ;  /* 0x00002c00061d7984 */ /* 0x000fe80000000800 */
[----:B------:R-:W5:Y:S01]  /*1e60*/  LDS R9, [R5+0x8ac] ;  /* 0x0008ac0005097984 */ /* 0x000f620000000800 */
[-C--:B--2---:R-:W-:Y:S01]  /*1e70*/  FFMA R22, R10, R34.reuse, R22 ;  /* 0x000000220a167223 */ /* 0x084fe20000000016 */
[-C--:B------:R-:W-:Y:S01]  /*1e80*/  FFMA R23, R32, R34.reuse, R23 ;  /* 0x0000002220177223 */ /* 0x080fe20000000017 */
[----:B------:R-:W-:Y:S01]  /*1e90*/  FFMA R24, R21, R34, R24 ;  /* 0x0000002215187223 */ /* 0x000fe20000000018 */
[----:B------:R-:W2:Y:S01]  /*1ea0*/  LDS R16, [R5+0xcec] ;  /* 0x000cec0005107984 */ /* 0x000ea20000000800 */
[C---:B---3--:R-:W-:Y:S01]  /*1eb0*/  FFMA R17, R30.reuse, R10, R17 ;  /* 0x0000000a1e117223 */ /* 0x048fe20000000011 */
[C---:B------:R-:W-:Y:S01]  /*1ec0*/  FFMA R18, R30.reuse, R32, R18 ;  /* 0x000000201e127223 */ /* 0x040fe20000000012 */
[C---:B------:R-:W-:Y:S01]  /*1ed0*/  FFMA R19, R30.reuse, R21, R19 ;  /* 0x000000151e137223 */ /* 0x040fe20000000013 */
[----:B------:R-:W3:Y:S01]  /*1ee0*/  LDS R28, [R6+0x46c] ;  /* 0x00046c00061c7984 */ /* 0x000ee20000000800 */
[----:B----4-:R-:W-:Y:S01]  /*1ef0*/  FFMA R20, R30, R33, R20 ;  /* 0x000000211e147223 */ /* 0x010fe20000000014 */
[----:B------:R-:W-:-:S02]  /*1f00*/  FFMA R34, R33, R34, R31 ;  /* 0x0000002221227223 */ /* 0x000fc4000000001f */
[----:B------:R-:W4:Y:S04]  /*1f10*/  LDS R30, [R5+0x2c] ;  /* 0x00002c00051e7984 */ /* 0x000f280000000800 */
        /* <DEDUP_REMOVED lines=11> */
[----:B-----5:R-:W-:-:S03]  /*1fd0*/  FFMA R19, R29, R9, R19 ;  /* 0x000000091d137223 */ /* 0x020fc60000000013 */
[----:B------:R-:W-:Y:S01]  /*1fe0*/  LDS R21, [R5+0x30] ;  /* 0x0000300005157984 */ /* 0x000fe20000000800 */
[----:B--2---:R-:W-:-:S03]  /*1ff0*/  FFMA R20, R29, R16, R20 ;  /* 0x000000101d147223 */ /* 0x004fc60000000014 */
[----:B------:R-:W2:Y:S01]  /*2000*/  LDS R10, [R6+0x30] ;  /* 0x00003000060a7984 */ /* 0x000ea20000000800 */
[-C--:B---3--:R-:W-:Y:S01]  /*2010*/  FFMA R24, R9, R28.reuse, R24 ;  /* 0x0000001c09187223 */ /* 0x088fe20000000018 */
[----:B------:R-:W-:Y:S02]  /*2020*/  FFMA R34, R16, R28, R34 ;  /* 0x0000001c10227223 */ /* 0x000fe40000000022 */
[----:B------:R-:W3:Y:S01]  /*2030*/  LDS R33, [R5+0x470] ;  /* 0x0004700005217984 */ /* 0x000ee20000000800 */
[C---:B----4-:R-:W-:Y:S01]  /*2040*/  FFMA R17, R29.reuse, R30, R17 ;  /* 0x0000001e1d117223 */ /* 0x050fe20000000011 */
[-C--:B------:R-:W-:Y:S02]  /*2050*/  FFMA R22, R30, R28.reuse, R22 ;  /* 0x0000001c1e167223 */ /* 0x080fe40000000016 */
[----:B------:R-:W4:Y:S01]  /*2060*/  LDS R32, [R6+0x470] ;  /* 0x0004700006207984 */ /* 0x000f220000000800 */
[----:B------:R-:W-:Y:S01]  /*2070*/  FFMA R18, R29, R31, R18 ;  /* 0x0000001f1d127223 */ /* 0x000fe20000000012 */
[----:B------:R-:W-:-:S02]  /*2080*/  FFMA R23, R31, R28, R23 ;  /* 0x0000001c1f177223 */ /* 0x000fc40000000017 */
[----:B------:R-:W5:Y:S04]  /*2090*/  LDS R29, [R5+0xcf0] ;  /* 0x000cf000051d7984 */ /* 0x000f680000000800 */
[----:B------:R-:W5:Y:S01]  /*20a0*/  LDS R28, [R5+0x8b0] ;  /* 0x0008b000051c7984 */ /* 0x000f620000000800 */
        /* <DEDUP_REMOVED lines=10> */
[----:B--2---:R-:W-:-:S03]  /*2150*/  FFMA R17, R10, R21, R17 ;  /* 0x000000150a117223 */ /* 0x004fc60000000011 */
[----:B------:R-:W-:Y:S01]  /*2160*/  LDS R30, [R6+0x34] ;  /* 0x00003400061e7984 */ /* 0x000fe20000000800 */
[----:B---3--:R-:W-:-:S03]  /*2170*/  FFMA R18, R10, R33, R18 ;  /* 0x000000210a127223 */ /* 0x008fc60000000012 */
[----:B------:R-:W2:Y:S01]  /*2180*/  LDS R31, [R5+0x474] ;  /* 0x00047400051f7984 */ /* 0x000ea20000000800 */
[-C--:B----4-:R-:W-:Y:S01]  /*2190*/  FFMA R22, R21, R32.reuse, R22 ;  /* 0x0000002015167223 */ /* 0x090fe20000000016 */
[-C--:B------:R-:W-:Y:S02]  /*21a0*/  FFMA R23, R33, R32.reuse, R23 ;  /* 0x0000002021177223 */ /* 0x080fe40000000017 */
[----:B------:R-:W3:Y:S01]  /*21b0*/  LDS R9, [R5+0x8b4] ;  /* 0x0008b40005097984 */ /* 0x000ee20000000800 */
[C---:B-----5:R-:W-:Y:S01]  /*21c0*/  FFMA R20, R10.reuse, R29, R20 ;  /* 0x0000001d0a147223 */ /* 0x060fe20000000014 */
[----:B------:R-:W-:Y:S02]  /*21d0*/  FFMA R34, R29, R32, R34 ;  /* 0x000000201d227223 */ /* 0x000fe40000000022 */
[----:B------:R-:W4:Y:S01]  /*21e0*/  LDS R16, [R6+0x474] ;  /* 0x0004740006107984 */ /* 0x000f220000000800 */
[----:B------:R-:W-:Y:S01]  /*21f0*/  FFMA R19, R10, R28, R19 ;  /* 0x0000001c0a137223 */ /* 0x000fe20000000013 */
[----:B------:R-:W-:-:S02]  /*2200*/  FFMA R24, R28, R32, R24 ;  /* 0x000000201c187223 */ /* 0x000fc40000000018 */
[----:B------:R-:W5:Y:S04]  /*2210*/  LDS R32, [R5+0x34] ;  /* 0x0000340005207984 */ /* 0x000f680000000800 */
[----:B------:R-:W5:Y:S01]  /*2220*/  LDS R10, [R5+0xcf4] ;  /* 0x000cf400050a7984 */ /* 0x000f620000000800 */
[-C--:B0-----:R-:W-:Y:S01]  /*2230*/  FFMA R27, R21, R7.reuse, R27 ;  /* 0x00000007151b7223 */ /* 0x081fe2000000001b */
[-C--:B------:R-:W-:Y:S01]  /*2240*/  FFMA R26, R33, R7.reuse, R26 ;  /* 0x00000007211a7223 */ /* 0x080fe2000000001a */
[CC--:B------:R-:W-:Y:S01]  /*2250*/  FFMA R25, R28.reuse, R7.reuse, R25 ;  /* 0x000000071c197223 */ /* 0x0c0fe20000000019 */
        /* <DEDUP_REMOVED lines=8> */
[----:B---3--:R-:W-:-:S02]  /*22e0*/  FFMA R19, R30, R9, R19 ;  /* 0x000000091e137223 */ /* 0x008fc40000000013 */
[----:B------:R-:W-:Y:S01]  /*22f0*/  LDS R29, [R5+0x38] ;  /* 0x00003800051d7984 */ /* 0x000fe20000000800 */
[-C--:B----4-:R-:W-:Y:S01]  /*2300*/  FFMA R23, R31, R16.reuse, R23 ;  /* 0x000000101f177223 */ /* 0x090fe20000000017 */
[----:B------:R-:W-:Y:S02]  /*2310*/  FFMA R24, R9, R16, R24 ;  /* 0x0000001009187223 */ /* 0x000fe40000000018 */
[----:B------:R-:W2:Y:S01]  /*2320*/  LDS R28, [R6+0x38] ;  /* 0x00003800061c7984 */ /* 0x000ea20000000800 */
[----:B-----5:R-:W-:Y:S01]  /*2330*/  FFMA R17, R30, R32, R17 ;  /* 0x000000201e117223 */ /* 0x020fe20000000011 */
[----:B------:R-:W-:Y:S02]  /*2340*/  FFMA R22, R32, R16, R22 ;  /* 0x0000001020167223 */ /* 0x000fe40000000016 */
[----:B------:R-:W3:Y:S01]  /*2350*/  LDS R33, [R5+0x8b8] ;  /* 0x0008b80005217984 */ /* 0x000ee20000000800 */
[----:B------:R-:W-:Y:S01]  /*2360*/  FFMA R20, R30, R10, R20 ;  /* 0x0000000a1e147223 */ /* 0x000fe20000000014 */
[----:B------:R-:W-:-:S02]  /*2370*/  FFMA R34, R10, R16, R34 ;  /* 0x000000100a227223 */ /* 0x000fc40000000022 */
[----:B------:R-:W4:Y:S04]  /*2380*/  LDS R30, [R5+0x478] ;  /* 0x00047800051e7984 */ /* 0x000f280000000800 */
        /* <DEDUP_REMOVED lines=11> */
[----:B------:R-:W1:Y:S04]  /*2440*/  LDS R31, [R6+0xcf8] ;  /* 0x000cf800061f7984 */ /* 0x000e680000000800 */
[----:B------:R-:W-:Y:S01]  /*2450*/  LDS R32, [R6+0x3c] ;  /* 0x00003c0006207984 */ /* 0x000fe20000000800 */
        /* <DEDUP_REMOVED lines=8> */
[-C--:B------:R-:W-:Y:S01]  /*24e0*/  FFMA R22, R29, R21.reuse, R22 ;  /* 0x000000151d167223 */ /* 0x080fe20000000016 */
[-C--:B------:R-:W-:Y:S01]  /*24f0*/  FFMA R23, R30, R21.reuse, R23 ;  /* 0x000000151e177223 */ /* 0x080fe20000000017 */
[-C--:B------:R-:W-:Y:S01]  /*2500*/  FFMA R24, R33, R21.reuse, R24 ;  /* 0x0000001521187223 */ /* 0x080fe20000000018 */
[----:B------:R-:W-:Y:S01]  /*2510*/  FFMA R34, R16, R21, R34 ;  /* 0x0000001510227223 */ /* 0x000fe20000000022 */
        /* <DEDUP_REMOVED lines=11> */
[C---:B--2---:R-:W-:Y:S01]  /*25d0*/  FFMA R17, R32.reuse, R10, R17 ;  /* 0x0000000a20117223 */ /* 0x044fe20000000011 */
[C---:B---3--:R-:W-:Y:S01]  /*25e0*/  FFMA R18, R32.reuse, R9, R18 ;  /* 0x0000000920127223 */ /* 0x048fe20000000012 */
[----:B----4-:R-:W-:Y:S01]  /*25f0*/  FFMA R19, R32, R8, R19 ;  /* 0x0000000820137223 */ /* 0x010fe20000000013 */
[-C--:B-----5:R-:W-:Y:S01]  /*2600*/  FFMA R22, R10, R28.reuse, R22 ;  /* 0x0000001c0a167223 */ /* 0x0a0fe20000000016 */
[-C--:B------:R-:W-:Y:S01]  /*2610*/  FFMA R23, R9, R28.reuse, R23 ;  /* 0x0000001c09177223 */ /* 0x080fe20000000017 */
[-C--:B------:R-:W-:Y:S01]  /*2620*/  FFMA R24, R8, R28.reuse, R24 ;  /* 0x0000001c08187223 */ /* 0x080fe20000000018 */
[----:B------:R-:W-:Y:S01]  /*2630*/  FFMA R20, R32, R5, R20 ;  /* 0x0000000520147223 */ /* 0x000fe20000000014 */
        /* <DEDUP_REMOVED lines=9> */
[----:B------:R-:W-:Y:S06]  /*26d0*/  BAR.SYNC.DEFER_BLOCKING 0x0 ;  /* 0x0000000000007b1d */ /* 0x000fec0000010000 */
[----:B------:R-:W-:Y:S05]  /*26e0*/  BRA.U !UP0, `(.L_x_84) ;  /* 0xffffffdd08c47547 */ /* 0x000fea000b83ffff */
.L_x_74:
[----:B------:R-:W2:Y:S01]  /*26f0*/  LDCU UR12, c[0x0][0x3a8] ;  /* 0x00007500ff0c77ac */ /* 0x000ea20008000800 */
[----:B------:R-:W0:Y:S01]  /*2700*/  LDC.64 R4, c[0x0][0x390] ;  /* 0x0000e400ff047b82 */ /* 0x000e220000000a00 */
[----:B------:R-:W-:Y:S01]  /*2710*/  IADD3 R3, PT, PT, R2, UR7, RZ ;  /* 0x0000000702037c10 */ /* 0x000fe2000fffe0ff */
[----:B------:R-:W-:Y:S02]  /*2720*/  USHF.L.U32 UR19, UR14, 0x4, URZ ;  /* 0x000000040e137899 */ /* 0x000fe400080006ff */
[----:B------:R-:W-:Y:S02]  /*2730*/  USHF.L.U32 UR13, UR14, 0x5, URZ ;  /* 0x000000050e0d7899 */ /* 0x000fe400080006ff */
[----:B------:R-:W-:Y:S02]  /*2740*/  UIMAD UR20, UR14, 0x30, URZ ;  /* 0x000000300e1478a4 */ /* 0x000fe4000f8e02ff */
[----:B------:R-:W-:-:S04]  /*2750*/  MOV R7, UR19 ;  /* 0x0000001300077c02 */ /* 0x000fc80008000f00 */
[----:B------:R-:W-:Y:S01]  /*2760*/  MOV R9, UR20 ;  /* 0x0000001400097c02 */ /* 0x000fe20008000f00 */
[----:B--2---:R-:W-:Y:S01]  /*2770*/  IMAD R3, R3, UR12, R0 ;  /* 0x0000000c03037c24 */ /* 0x004fe2000f8e0200 */
[----:B------:R-:W-:Y:S01]  /*2780*/  MOV R0, UR14 ;  /* 0x0000000e00007c02 */ /* 0x000fe20008000f00 */
[----:B------:R-:W-:-:S03]  /*2790*/  UIMAD UR12, UR19, UR12, URZ ;  /* 0x0000000c130c72a4 */ /* 0x000fc6000f8e02ff */
[----:B------:R-:W-:Y:S01]  /*27a0*/  IADD3 R3, PT, PT, R3, UR6, RZ ;  /* 0x0000000603037c10 */ /* 0x000fe2000fffe0ff */
[----:B------:R-:W-:Y:S02]  /*27b0*/  USHF.L.U32 UR21, UR12, 0x1, URZ ;  /* 0x000000010c157899 */ /* 0x000fe400080006ff */
[----:B------:R-:W-:Y:S02]  /*27c0*/  MOV R31, UR12 ;  /* 0x0000000c001f7c02 */ /* 0x000fe40008000f00 */
[----:B------:R-:W-:Y:S01]  /*27d0*/  IMAD R3, R3, R0, UR5 ;  /* 0x0000000503037e24 */ /* 0x000fe2000f8e0200 */
[----:B------:R-:W-:-:S03]  /*27e0*/  UIADD3 UR22, UPT, UPT, UR19, UR21, URZ ;  /* 0x0000001513167290 */ /* 0x000fc6000fffe0ff */
[----:B0-----:R-:W-:Y:S01]  /*27f0*/  IMAD.WIDE.U32 R2, R3, 0x4, R4 ;  /* 0x0000000403027825 */ /* 0x001fe200078e0004 */
[----:B------:R-:W-:Y:S01]  /*2800*/  MOV R5, UR13 ;  /* 0x0000000d00057c02 */ /* 0x000fe20008000f00 */
[----:B------:R-:W-:Y:S02]  /*2810*/  UIADD3 UR13, UPT, UPT, UR19, UR12, URZ ;  /* 0x0000000c130d7290 */ /* 0x000fe4000fffe0ff */
[----:B------:R-:W-:Y:S01]  /*2820*/  UIMAD UR12, UR12, 0x3, URZ ;  /* 0x000000030c0c78a4 */ /* 0x000fe2000f8e02ff */
[----:B------:R0:W-:Y:S01]  /*2830*/  STG.E desc[UR16][R2.64], R17 ;  /* 0x0000001102007986 */ /* 0x0001e2000c101910 */
[--C-:B------:R-:W-:Y:S02]  /*2840*/  IMAD.WIDE R6, R7, 0x4, R2.reuse ;  /* 0x0000000407067825 */ /* 0x100fe400078e0202 */
[----:B------:R-:W-:Y:S01]  /*2850*/  MOV R33, UR13 ;  /* 0x0000000d00217c02 */ /* 0x000fe20008000f00 */
[----:B------:R-:W-:Y:S01]  /*2860*/  UIADD3 UR13, UPT, UPT, UR19, UR13, URZ ;  /* 0x0000000d130d7290 */ /* 0x000fe2000fffe0ff */
[----:B------:R-:W-:Y:S01]  /*2870*/  IMAD.WIDE R4, R5, 0x4, R2 ;  /* 0x0000000405047825 */ /* 0x000fe200078e0202 */
[----:B------:R1:W-:Y:S01]  /*2880*/  STG.E desc[UR16][R6.64], R18 ;  /* 0x0000001206007986 */ /* 0x0003e2000c101910 */
[----:B------:R-:W-:-:S02]  /*2890*/  UIADD3 UR23, UPT, UPT, UR19, UR12, URZ ;  /* 0x0000000c13177290 */ /* 0x000fc4000fffe0ff */
[----:B------:R-:W-:Y:S01]  /*28a0*/  UIADD3 UR20, UPT, UPT, UR19, UR13, URZ ;  /* 0x0000000d13147290 */ /* 0x000fe2000fffe0ff */
[----:B------:R2:W-:Y:S01]  /*28b0*/  STG.E desc[UR16][R4.64], R19 ;  /* 0x0000001304007986 */ /* 0x0005e2000c101910 */
[--C-:B------:R-:W-:Y:S01]  /*28c0*/  IMAD.WIDE R8, R9, 0x4, R2.reuse ;  /* 0x0000000409087825 */ /* 0x100fe200078e0202 */
[----:B------:R-:W-:Y:S01]  /*28d0*/  UIADD3 UR24, UPT, UPT, UR19, UR23, URZ ;  /* 0x0000001713187290 */ /* 0x000fe2000fffe0ff */
[----:B------:R-:W-:Y:S02]  /*28e0*/  MOV R35, UR13 ;  /* 0x0000000d00237c02 */ /* 0x000fe40008000f00 */
[--C-:B------:R-:W-:Y:S01]  /*28f0*/  IMAD.WIDE R30, R31, 0x4, R2.reuse ;  /* 0x000000041f1e7825 */ /* 0x100fe200078e0202 */
[----:B0-----:R-:W-:Y:S01]  /*2900*/  MOV R17, UR20 ;  /* 0x0000001400117c02 */ /* 0x001fe20008000f00 */
[----:B------:R0:W-:Y:S01]  /*2910*/  STG.E desc[UR16][R8.64], R20 ;  /* 0x0000001408007986 */ /* 0x0001e2000c101910 */
[----:B-1----:R-:W-:Y:S01]  /*2920*/  MOV R7, UR12 ;  /* 0x0000000c00077c02 */ /* 0x002fe20008000f00 */
[--C-:B------:R-:W-:Y:S01]  /*2930*/  IMAD.WIDE R32, R33, 0x4, R2.reuse ;  /* 0x0000000421207825 */ /* 0x100fe200078e0202 */
[----:B------:R-:W-:Y:S01]  /*2940*/  MOV R13, UR24 ;  /* 0x00000018000d7c02 */ /* 0x000fe20008000f00 */
[----:B------:R1:W-:Y:S01]  /*2950*/  STG.E desc[UR16][R30.64], R22 ;  /* 0x000000161e007986 */ /* 0x0003e2000c101910 */
[----:B--2---:R-:W-:Y:S01]  /*2960*/  MOV R19, UR21 ;  /* 0x0000001500137c02 */ /* 0x004fe20008000f00 */
[----:B------:R-:W-:Y:S01]  /*2970*/  UIADD3 UR21, UPT, UPT, UR19, UR22, URZ ;  /* 0x0000001613157290 */ /* 0x000fe2000fffe0ff */
[--C-:B------:R-:W-:Y:S01]  /*2980*/  IMAD.WIDE R34, R35, 0x4, R2.reuse ;  /* 0x0000000423227825 */ /* 0x100fe200078e0202 */
[----:B------:R2:W-:Y:S01]  /*2990*/  STG.E desc[UR16][R32.64], R23 ;  /* 0x0000001720007986 */ /* 0x0005e2000c101910 */
[----:B------:R-:W-:Y:S01]  /*29a0*/  MOV R5, UR23 ;  /* 0x0000001700057c02 */ /* 0x000fe20008000f00 */
[----:B------:R-:W-:Y:S01]  /*29b0*/  UIADD3 UR12, UPT, UPT, UR19, UR21, URZ ;  /* 0x00000015130c7290 */ /* 0x000fe2000fffe0ff */
[--C-:B------:R-:W-:Y:S01]  /*29c0*/  IMAD.WIDE R18, R19, 0x4, R2.reuse ;  /* 0x0000000413127825 */ /* 0x100fe200078e0202 */
[----:B0-----:R-:W-:Y:S01]  /*29d0*/  MOV R9, UR22 ;  /* 0x0000001600097c02 */ /* 0x001fe20008000f00 */
[----:B------:R-:W-:Y:S01]  /*29e0*/  STG.E desc[UR16][R34.64], R24 ;  /* 0x0000001822007986 */ /* 0x000fe2000c101910 */
[----:B------:R-:W-:Y:S01]  /*29f0*/  MOV R21, UR21 ;  /* 0x0000001500157c02 */ /* 0x000fe20008000f00 */
[----:B------:R-:W-:Y:S01]  /*2a00*/  IMAD.WIDE R6, R7, 0x4, R2 ;  /* 0x0000000407067825 */ /* 0x000fe200078e0202 */
[----:B-1----:R-:W-:-:S02]  /*2a10*/  MOV R31, UR12 ;  /* 0x0000000c001f7c02 */ /* 0x002fc40008000f00 */
[----:B------:R-:W-:Y:S01]  /*2a20*/  IADD3 R13, PT, PT, R13, UR19, RZ ;  /* 0x000000130d0d7c10 */ /* 0x000fe2000fffe0ff */
[----:B------:R-:W-:Y:S01]  /*2a30*/  IMAD.WIDE R8, R9, 0x4, R2 ;  /* 0x0000000409087825 */ /* 0x000fe200078e0202 */
[----:B--2---:R-:W-:-:S03]  /*2a40*/  MOV R23, UR24 ;  /* 0x0000001800177c02 */ /* 0x004fc60008000f00 */
        /* <DEDUP_REMOVED lines=14> */
[----:B------:R-:W-:Y:S01]  /*2b30*/  STG.E desc[UR16][R2.64], R12 ;  /* 0x0000000c02007986 */ /* 0x000fe2000c101910 */
[----:B------:R-:W-:Y:S05]  /*2b40*/  EXIT ;  /* 0x000000000000794d */ /* 0x000fea0003800000 */
.L_x_85:
        /* <DEDUP_REMOVED lines=11> */
.L_x_170:


//--------------------- .text._Z20conv2d_update_outputILi16ELi16ELi4ELi2ELi16EEvPfS0_S0_iiiiiiiiiii --------------------------
	.section	.text._Z20conv2d_update_outputILi16ELi16ELi4ELi2ELi16EEvPfS0_S0_iiiiiiiiiii,"ax",@progbits
	.align	128
        .global         _Z20conv2d_update_outputILi16ELi16ELi4ELi2ELi16EEvPfS0_S0_iiiiiiiiiii
        .type           _Z20conv2d_update_outputILi16ELi16ELi4ELi2ELi16EEvPfS0_S0_iiiiiiiiiii,@function
        .size           _Z20conv2d_update_outputILi16ELi16ELi4ELi2ELi16EEvPfS0_S0_iiiiiiiiiii,(.L_x_171 - _Z20conv2d_update_outputILi16ELi16ELi4ELi2ELi16EEvPfS0_S0_iiiiiiiiiii)
        .other          _Z20conv2d_update_outputILi16ELi16ELi4ELi2ELi16EEvPfS0_S0_iiiiiiiiiii,@"STO_CUDA_ENTRY STV_DEFAULT"
_Z20conv2d_update_outputILi16ELi16ELi4ELi2ELi16EEvPfS0_S0_iiiiiiiiiii:
.text._Z20conv2d_update_outputILi16ELi16ELi4ELi2ELi16EEvPfS0_S0_iiiiiiiiiii:
[----:B------:R-:W-:Y:S01]  /*0000*/  LDC R1, c[0x0][0x37c] ;  /* 0x0000df00ff017b82 */ /* 0x000fe20000000800 */
[----:B------:R-:W0:Y:S07]  /*0010*/  LDCU.128 UR8, c[0x0][0x3a0] ;  /* 0x00007400ff0877ac */ /* 0x000e2e0008000c00 */
[----:B------:R-:W1:Y:S01]  /*0020*/  LDC R3, c[0x0][0x3b8] ;  /* 0x0000ee00ff037b82 */ /* 0x000e620000000800 */
[----:B------:R-:W2:Y:S01]  /*0030*/  S2R R0, SR_CTAID.Y ;  /* 0x0000000000007919 */ /* 0x000ea20000002600 */
[----:B------:R-:W-:Y:S01]  /*0040*/  HFMA2 R21, -RZ, RZ, 0, 0 ;  /* 0x00000000ff157431 */ /* 0x000fe200000001ff */
[----:B------:R-:W3:Y:S01]  /*0050*/  LDCU UR7, c[0x0][0x39c] ;  /* 0x00007380ff0777ac */ /* 0x000ee20008000800 */
[----:B------:R-:W-:Y:S01]  /*0060*/  CS2R R18, SRZ ;  /* 0x0000000000127805 */ /* 0x000fe2000001ff00 */
[----:B------:R-:W4:Y:S01]  /*0070*/  S2R R15, SR_CTAID.X ;  /* 0x00000000000f7919 */ /* 0x000f220000002500 */
[----:B------:R-:W5:Y:S01]  /*0080*/  LDCU UR6, c[0x0][0x3c0] ;  /* 0x00007800ff0677ac */ /* 0x000f620008000800 */
[----:B------:R-:W1:Y:S01]  /*0090*/  S2R R17, SR_TID.Y ;  /* 0x0000000000117919 */ /* 0x000e620000002200 */
[----:B------:R-:W1:Y:S01]  /*00a0*/  S2R R10, SR_TID.X ;  /* 0x00000000000a7919 */ /* 0x000e620000002100 */
[----:B0-----:R-:W-:-:S02]  /*00b0*/  USHF.R.S32.HI UR4, URZ, 0x1f, UR10 ;  /* 0x0000001fff047899 */ /* 0x001fc4000801140a */
[----:B------:R-:W-:Y:S02]  /*00c0*/  UIMAD UR5, UR9, UR8, URZ ;  /* 0x00000008090572a4 */ /* 0x000fe4000f8e02ff */
[----:B------:R-:W-:Y:S01]  /*00d0*/  ULEA.HI UR4, UR4, UR10, URZ, 0x5 ;  /* 0x0000000a04047291 */ /* 0x000fe2000f8f28ff */
[----:B-1----:R-:W-:-:S03]  /*00e0*/  IABS R11, R3 ;  /* 0x00000003000b7213 */ /* 0x002fc60000000000 */
[----:B------:R-:W-:Y:S01]  /*00f0*/  USHF.R.S32.HI UR4, URZ, 0x5, UR4 ;  /* 0x00000005ff047899 */ /* 0x000fe20008011404 */
[----:B------:R-:W0:Y:S05]  /*0100*/  I2F.RP R6, R11 ;  /* 0x0000000b00067306 */ /* 0x000e2a0000209400 */
[----:B------:R-:W-:Y:S01]  /*0110*/  IADD3 R7, PT, PT, RZ, -UR4, RZ ;  /* 0x80000004ff077c10 */ /* 0x000fe2000fffe0ff */
[----:B------:R-:W-:Y:S01]  /*0120*/  BAR.SYNC.DEFER_BLOCKING 0x0 ;  /* 0x0000000000007b1d */ /* 0x000fe20000010000 */
[----:B------:R-:W-:Y:S02]  /*0130*/  ISETP.NE.U32.AND P2, PT, RZ, UR4, PT ;  /* 0x00000004ff007c0c */ /* 0x000fe4000bf45070 */
[----:B----4-:R-:W-:-:S03]  /*0140*/  SHF.L.U32 R15, R15, 0x6, RZ ;  /* 0x000000060f0f7819 */ /* 0x010fc600000006ff */
[----:B------:R-:W1:Y:S08]  /*0150*/  I2F.U32.RP R2, UR4 ;  /* 0x0000000400027d06 */ /* 0x000e700008209000 */
[----:B0-----:R-:W-:Y:S08]  /*0160*/  MUFU.RCP R6, R6 ;  /* 0x0000000600067308 */ /* 0x001ff00000001000 */
[----:B-1----:R-:W0:Y:S02]  /*0170*/  MUFU.RCP R2, R2 ;  /* 0x0000000200027308 */ /* 0x002e240000001000 */
[----:B0-----:R-:W-:-:S06]  /*0180*/  IADD3 R4, PT, PT, R2, 0xffffffe, RZ ;  /* 0x0ffffffe02047810 */ /* 0x001fcc0007ffe0ff */
[----:B------:R0:W1:Y:S02]  /*0190*/  F2I.FTZ.U32.TRUNC.NTZ R5, R4 ;  /* 0x0000000400057305 */ /* 0x000064000021f000 */
[----:B0-----:R-:W-:Y:S02]  /*01a0*/  HFMA2 R4, -RZ, RZ, 0, 0 ;  /* 0x00000000ff047431 */ /* 0x001fe400000001ff */
[----:B-1----:R-:W-:-:S04]  /*01b0*/  IMAD R7, R7, R5, RZ ;  /* 0x0000000507077224 */ /* 0x002fc800078e02ff */
[----:B------:R-:W-:Y:S01]  /*01c0*/  IMAD.HI.U32 R5, R5, R7, R4 ;  /* 0x0000000705057227 */ /* 0x000fe200078e0004 */
[----:B------:R-:W-:-:S05]  /*01d0*/  IADD3 R4, PT, PT, R6, 0xffffffe, RZ ;  /* 0x0ffffffe06047810 */ /* 0x000fca0007ffe0ff */
[----:B--2---:R-:W-:-:S05]  /*01e0*/  IMAD.HI.U32 R8, R5, R0, RZ ;  /* 0x0000000005087227 */ /* 0x004fca00078e00ff */
[----:B------:R-:W-:-:S05]  /*01f0*/  IADD3 R5, PT, PT, -R8, RZ, RZ ;  /* 0x000000ff08057210 */ /* 0x000fca0007ffe1ff */
[----:B------:R-:W-:Y:S02]  /*0200*/  IMAD R2, R5, UR4, R0 ;  /* 0x0000000405027c24 */ /* 0x000fe4000f8e0200 */
[----:B------:R0:W1:Y:S03]  /*0210*/  F2I.FTZ.U32.TRUNC.NTZ R5, R4 ;  /* 0x0000000400057305 */ /* 0x000066000021f000 */
[----:B------:R-:W-:Y:S02]  /*0220*/  ISETP.GE.U32.AND P0, PT, R2, UR4, PT ;  /* 0x0000000402007c0c */ /* 0x000fe4000bf06070 */
[----:B0-----:R-:W-:-:S11]  /*0230*/  MOV R4, RZ ;  /* 0x000000ff00047202 */ /* 0x001fd60000000f00 */
[----:B------:R-:W-:Y:S02]  /*0240*/  @P0 IADD3 R2, PT, PT, R2, -UR4, RZ ;  /* 0x8000000402020c10 */ /* 0x000fe4000fffe0ff */
[----:B------:R-:W-:Y:S02]  /*0250*/  @P0 IADD3 R8, PT, PT, R8, 0x1, RZ ;  /* 0x0000000108080810 */ /* 0x000fe40007ffe0ff */
[----:B------:R-:W-:Y:S02]  /*0260*/  ISETP.GE.U32.AND P1, PT, R2, UR4, PT ;  /* 0x0000000402007c0c */ /* 0x000fe4000bf26070 */
[----:B-1----:R-:W-:-:S05]  /*0270*/  IADD3 R2, PT, PT, RZ, -R5, RZ ;  /* 0x80000005ff027210 */ /* 0x002fca0007ffe0ff */
[----:B------:R-:W-:-:S04]  /*0280*/  IMAD R7, R2, R11, RZ ;  /* 0x0000000b02077224 */ /* 0x000fc800078e02ff */
[----:B------:R-:W-:Y:S01]  /*0290*/  IMAD.HI.U32 R4, R5, R7, R4 ;  /* 0x0000000705047227 */ /* 0x000fe200078e0004 */
[----:B------:R-:W-:Y:S02]  /*02a0*/  CS2R R6, SRZ ;  /* 0x0000000000067805 */ /* 0x000fe4000001ff00 */
[----:B------:R-:W-:Y:S02]  /*02b0*/  @P1 IADD3 R8, PT, PT, R8, 0x1, RZ ;  /* 0x0000000108081810 */ /* 0x000fe40007ffe0ff */
[----:B------:R-:W-:-:S04]  /*02c0*/  @!P2 LOP3.LUT R8, RZ, UR4, RZ, 0x33, !PT ;  /* 0x00000004ff08ac12 */ /* 0x000fc8000f8e33ff */
[----:B------:R-:W-:Y:S02]  /*02d0*/  IABS R2, R8 ;  /* 0x0000000800027213 */ /* 0x000fe40000000000 */
[----:B------:R-:W-:-:S03]  /*02e0*/  IADD3 R5, PT, PT, -R8, RZ, RZ ;  /* 0x000000ff08057210 */ /* 0x000fc60007ffe1ff */
[----:B------:R-:W-:-:S04]  /*02f0*/  IMAD.HI.U32 R9, R4, R2, RZ ;  /* 0x0000000204097227 */ /* 0x000fc800078e00ff */
[----:B------:R-:W-:Y:S01]  /*0300*/  IMAD R14, R5, UR4, R0 ;  /* 0x00000004050e7c24 */ /* 0x000fe2000f8e0200 */
[----:B------:R-:W-:Y:S02]  /*0310*/  IADD3 R4, PT, PT, -R9, RZ, RZ ;  /* 0x000000ff09047210 */ /* 0x000fe40007ffe1ff */
[----:B------:R-:W-:Y:S02]  /*0320*/  MOV R0, RZ ;  /* 0x000000ff00007202 */ /* 0x000fe40000000f00 */
[----:B------:R-:W-:Y:S01]  /*0330*/  SHF.L.U32 R14, R14, 0x5, RZ ;  /* 0x000000050e0e7819 */ /* 0x000fe200000006ff */
[----:B------:R-:W-:Y:S01]  /*0340*/  IMAD R2, R11, R4, R2 ;  /* 0x000000040b027224 */ /* 0x000fe200078e0202 */
[----:B------:R-:W-:-:S04]  /*0350*/  CS2R R4, SRZ ;  /* 0x0000000000047805 */ /* 0x000fc8000001ff00 */
[----:B------:R-:W-:-:S13]  /*0360*/  ISETP.GT.U32.AND P2, PT, R11, R2, PT ;  /* 0x000000020b00720c */ /* 0x000fda0003f44070 */
[-C--:B------:R-:W-:Y:S02]  /*0370*/  @!P2 IADD3 R2, PT, PT, R2, -R11.reuse, RZ ;  /* 0x8000000b0202a210 */ /* 0x080fe40007ffe0ff */
[----:B------:R-:W-:Y:S02]  /*0380*/  @!P2 IADD3 R9, PT, PT, R9, 0x1, RZ ;  /* 0x000000010909a810 */ /* 0x000fe40007ffe0ff */
[----:B------:R-:W-:Y:S02]  /*0390*/  ISETP.GE.U32.AND P0, PT, R2, R11, PT ;  /* 0x0000000b0200720c */ /* 0x000fe40003f06070 */
[----:B------:R-:W0:Y:S01]  /*03a0*/  LDC R11, c[0x0][0x3b0] ;  /* 0x0000ec00ff0b7b82 */ /* 0x000e220000000800 */
[----:B------:R-:W-:Y:S02]  /*03b0*/  LOP3.LUT R2, R8, R3, RZ, 0x3c, !PT ;  /* 0x0000000308027212 */ /* 0x000fe400078e3cff */
[----:B------:R-:W-:Y:S02]  /*03c0*/  ISETP.NE.AND P2, PT, R3, RZ, PT ;  /* 0x000000ff0300720c */ /* 0x000fe40003f45270 */
[----:B------:R-:W-:-:S06]  /*03d0*/  ISETP.GE.AND P1, PT, R2, RZ, PT ;  /* 0x000000ff0200720c */ /* 0x000fcc0003f26270 */
[----:B------:R-:W-:-:S07]  /*03e0*/  @P0 IADD3 R9, PT, PT, R9, 0x1, RZ ;  /* 0x0000000109090810 */ /* 0x000fce0007ffe0ff */
[----:B------:R-:W-:Y:S02]  /*03f0*/  @!P1 IADD3 R9, PT, PT, -R9, RZ, RZ ;  /* 0x000000ff09099210 */ /* 0x000fe40007ffe1ff */
[----:B------:R-:W-:Y:S01]  /*0400*/  @!P2 LOP3.LUT R9, RZ, R3, RZ, 0x33, !PT ;  /* 0x00000003ff09a212 */ /* 0x000fe200078e33ff */
[----:B0-----:R-:W-:-:S03]  /*0410*/  IMAD R11, R11, UR11, RZ ;  /* 0x0000000b0b0b7c24 */ /* 0x001fc6000f8e02ff */
[----:B------:R-:W-:Y:S01]  /*0420*/  IADD3 R16, PT, PT, -R9, RZ, RZ ;  /* 0x000000ff09107210 */ /* 0x000fe20007ffe1ff */
[----:B------:R-:W0:Y:S01]  /*0430*/  LDCU.64 UR10, c[0x0][0x358] ;  /* 0x00006b00ff0a77ac */ /* 0x000e220008000a00 */
[----:B---3--:R-:W-:-:S03]  /*0440*/  IMAD R13, R11, UR7, RZ ;  /* 0x000000070b0d7c24 */ /* 0x008fc6000f8e02ff */
[----:B------:R-:W-:Y:S02]  /*0450*/  IMAD R16, R3, R16, R8 ;  /* 0x0000001003107224 */ /* 0x000fe400078e0208 */
[----:B------:R-:W-:Y:S02]  /*0460*/  ISETP.GE.AND P0, PT, R13, 0x1, PT ;  /* 0x000000010d00780c */ /* 0x000fe40003f06270 */
[----:B-----5:R-:W-:-:S11]  /*0470*/  IMAD R16, R16, UR6, RZ ;  /* 0x0000000610107c24 */ /* 0x020fd6000f8e02ff */
[----:B0-----:R-:W-:Y:S05]  /*0480*/  @!P0 BRA `(.L_x_86) ;  /* 0x0000001400f48947 */ /* 0x001fea0003800000 */
[----:B------:R-:W0:Y:S01]  /*0490*/  S2UR UR6, SR_CgaCtaId ;  /* 0x00000000000679c3 */ /* 0x000e220000008800 */
[C---:B------:R-:W-:Y:S01]  /*04a0*/  SHF.L.U32 R3, R10.reuse, 0x2, RZ ;  /* 0x000000020a037819 */ /* 0x040fe200000006ff */
[----:B------:R-:W-:Y:S01]  /*04b0*/  UMOV UR4, 0x400 ;  /* 0x0000040000047882 */ /* 0x000fe20000000000 */
[----:B------:R-:W-:Y:S01]  /*04c0*/  LEA.HI R2, R10, R17, RZ, 0x1c ;  /* 0x000000110a027211 */ /* 0x000fe200078fe0ff */
[----:B------:R-:W-:Y:S01]  /*04d0*/  IMAD R17, R15, UR7, RZ ;  /* 0x000000070f117c24 */ /* 0x000fe2000f8e02ff */
[----:B------:R-:W-:Y:S01]  /*04e0*/  LOP3.LUT R3, R3, 0x3c, RZ, 0xc0, !PT ;  /* 0x0000003c03037812 */ /* 0x000fe200078ec0ff */
[----:B------:R-:W-:Y:S01]  /*04f0*/  UIMAD UR8, UR5, UR7, URZ ;  /* 0x00000007050872a4 */ /* 0x000fe2000f8e02ff */
[----:B------:R-:W-:Y:S01]  /*0500*/  MOV R21, RZ ;  /* 0x000000ff00157202 */ /* 0x000fe20000000f00 */
[----:B------:R-:W-:Y:S02]  /*0510*/  IMAD R17, R17, UR5, RZ ;  /* 0x0000000511117c24 */ /* 0x000fe4000f8e02ff */
[----:B------:R-:W-:Y:S01]  /*0520*/  IMAD R2, R2, 0x44, R3 ;  /* 0x0000004402027824 */ /* 0x000fe200078e0203 */
[----:B0-----:R-:W-:-:S06]  /*0530*/  ULEA UR4, UR6, UR4, 0x18 ;  /* 0x0000000406047291 */ /* 0x001fcc000f8ec0ff */
[----:B------:R-:W-:Y:S01]  /*0540*/  IADD3 R12, PT, PT, R2, UR4, RZ ;  /* 0x00000004020c7c10 */ /* 0x000fe2000fffe0ff */
[----:B------:R-:W-:-:S06]  /*0550*/  UMOV UR4, URZ ;  /* 0x000000ff00047c82 */ /* 0x000fcc0008000000 */
.L_x_96:
[----:B------:R-:W0:Y:S01]  /*0560*/  S2R R3, SR_TID.Y ;  /* 0x0000000000037919 */ /* 0x000e220000002200 */
[----:B------:R-:W-:Y:S01]  /*0570*/  LOP3.LUT R2, R10, 0xf, RZ, 0xc0, !PT ;  /* 0x0000000f0a027812 */ /* 0x000fe200078ec0ff */
[----:B------:R-:W1:Y:S01]  /*0580*/  LDCU.64 UR12, c[0x0][0x388] ;  /* 0x00007100ff0c77ac */ /* 0x000e620008000a00 */
[----:B------:R-:W-:Y:S02]  /*0590*/  BSSY.RECONVERGENT B0, `(.L_x_87) ;  /* 0x000007f000007945 */ /* 0x000fe40003800200 */
[----:B------:R-:W-:Y:S01]  /*05a0*/  IADD3 R2, PT, PT, R2, UR4, RZ ;  /* 0x0000000402027c10 */ /* 0x000fe2000fffe0ff */
[----:B------:R-:W2:Y:S03]  /*05b0*/  LDCU.64 UR14, c[0x0][0x380] ;  /* 0x00007000ff0e77ac */ /* 0x000ea60008000a00 */
[----:B------:R-:W-:Y:S02]  /*05c0*/  ISETP.GE.AND P0, PT, R2, R13, PT ;  /* 0x0000000d0200720c */ /* 0x000fe40003f06270 */
[----:B0-----:R-:W-:-:S11]  /*05d0*/  LEA.HI R24, R10, R3, RZ, 0x1c ;  /* 0x000000030a187211 */ /* 0x001fd600078fe0ff */
[----:B-12---:R-:W-:Y:S05]  /*05e0*/  @!P0 BRA `(.L_x_88) ;  /* 0x0000000000308947 */ /* 0x006fea0003800000 */
[----:B------:R-:W-:-:S13]  /*05f0*/  ISETP.GT.U32.AND P0, PT, R24, 0x1f, PT ;  /* 0x0000001f1800780c */ /* 0x000fda0003f04070 */
[----:B------:R-:W-:Y:S05]  /*0600*/  @P0 BRA `(.L_x_89) ;  /* 0x0000000400dc0947 */ /* 0x000fea0003800000 */
[----:B------:R-:W-:Y:S01]  /*0610*/  BSSY.RECONVERGENT B1, `(.L_x_90) ;  /* 0x0000008000017945 */ /* 0x000fe20003800200 */
[----:B------:R-:W-:Y:S02]  /*0620*/  MOV R3, R24 ;  /* 0x0000001800037202 */ /* 0x000fe40000000f00 */
[----:B------:R-:W-:-:S07]  /*0630*/  MOV R2, R12 ;  /* 0x0000000c00027202 */ /* 0x000fce0000000f00 */
.L_x_91:
[C---:B------:R-:W-:Y:S01]  /*0640*/  ISETP.GE.U32.AND P0, PT, R3.reuse, 0x10, PT ;  /* 0x000000100300780c */ /* 0x040fe20003f06070 */
[----:B------:R0:W-:Y:S01]  /*0650*/  STS [R2], RZ ;  /* 0x000000ff02007388 */ /* 0x0001e20000000800 */
[----:B------:R-:W-:Y:S02]  /*0660*/  IADD3 R3, PT, PT, R3, 0x10, RZ ;  /* 0x0000001003037810 */ /* 0x000fe40007ffe0ff */
[----:B0-----:R-:W-:-:S09]  /*0670*/  IADD3 R2, PT, PT, R2, 0x440, RZ ;  /* 0x0000044002027810 */ /* 0x001fd20007ffe0ff */
[----:B------:R-:W-:Y:S05]  /*0680*/  @!P0 BRA `(.L_x_91) ;  /* 0xfffffffc00ec8947 */ /* 0x000fea000383ffff */
[----:B------:R-:W-:Y:S05]  /*0690*/  BSYNC.RECONVERGENT B1 ;  /* 0x0000000000017941 */ /* 0x000fea0003800200 */
.L_x_90:
[----:B------:R-:W-:Y:S05]  /*06a0*/  BRA `(.L_x_89) ;  /* 0x0000000400b47947 */ /* 0x000fea0003800000 */
.L_x_88:
[----:B------:R-:W-:Y:S01]  /*06b0*/  ISETP.GT.U32.AND P0, PT, R24, 0x1f, PT ;  /* 0x0000001f1800780c */ /* 0x000fe20003f04070 */
[----:B------:R-:W-:-:S12]  /*06c0*/  BSSY.RECONVERGENT B1, `(.L_x_92) ;  /* 0x0000016000017945 */ /* 0x000fd80003800200 */
[----:B------:R-:W-:Y:S05]  /*06d0*/  @P0 BRA `(.L_x_93) ;  /* 0x0000000000500947 */ /* 0x000fea0003800000 */
[----:B------:R-:W0:Y:S01]  /*06e0*/  S2UR UR7, SR_CgaCtaId ;  /* 0x00000000000779c3 */ /* 0x000e220000008800 */
[----:B------:R-:W-:Y:S01]  /*06f0*/  IMAD R22, R13, R14, RZ ;  /* 0x0000000e0d167224 */ /* 0x000fe200078e02ff */
[----:B------:R-:W-:Y:S01]  /*0700*/  UMOV UR6, 0x400 ;  /* 0x0000040000067882 */ /* 0x000fe20000000000 */
[----:B------:R-:W-:-:S03]  /*0710*/  SHF.L.U32 R3, R10, 0x2, RZ ;  /* 0x000000020a037819 */ /* 0x000fc600000006ff */
[----:B------:R-:W-:Y:S02]  /*0720*/  IADD3 R20, P0, PT, R2, R22, RZ ;  /* 0x0000001602147210 */ /* 0x000fe40007f1e0ff */
[----:B------:R-:W-:Y:S02]  /*0730*/  LOP3.LUT R3, R3, 0x3c, RZ, 0xc0, !PT ;  /* 0x0000003c03037812 */ /* 0x000fe400078ec0ff */
[----:B------:R-:W-:Y:S01]  /*0740*/  LEA.HI.X.SX32 R22, R22, RZ, 0x1, P0 ;  /* 0x000000ff16167211 */ /* 0x000fe200000f0eff */
[----:B0-----:R-:W-:-:S06]  /*0750*/  ULEA UR6, UR7, UR6, 0x18 ;  /* 0x0000000607067291 */ /* 0x001fcc000f8ec0ff */
[----:B------:R-:W-:-:S07]  /*0760*/  IADD3 R23, PT, PT, R3, UR6, RZ ;  /* 0x0000000603177c10 */ /* 0x000fce000fffe0ff */
.L_x_94:
[----:B------:R-:W-:-:S05]  /*0770*/  IMAD R3, R13, R24, RZ ;  /* 0x000000180d037224 */ /* 0x000fca00078e02ff */
        /* <DEDUP_REMOVED lines=10> */
.L_x_93:
[----:B------:R-:W-:Y:S05]  /*0820*/  BSYNC.RECONVERGENT B1 ;  /* 0x0000000000017941 */ /* 0x000fea0003800200 */
.L_x_92:
[----:B------:R-:W-:Y:S01]  /*0830*/  IABS R23, R11 ;  /* 0x0000000b00177213 */ /* 0x000fe20000000000 */
[----:B------:R-:W1:Y:S01]  /*0840*/  LDC R22, c[0x0][0x3b0] ;  /* 0x0000ec00ff167b82 */ /* 0x000e620000000800 */
[----:B------:R-:W2:Y:S02]  /*0850*/  LDCU UR6, c[0x0][0x3bc] ;  /* 0x00007780ff0677ac */ /* 0x000ea40008000800 */
[----:B------:R-:W3:Y:S01]  /*0860*/  I2F.RP R24, R23 ;  /* 0x0000001700187306 */ /* 0x000ee20000209400 */
[----:B------:R-:W4:Y:S07]  /*0870*/  LDCU UR7, c[0x0][0x3a4] ;  /* 0x00007480ff0777ac */ /* 0x000f2e0008000800 */
[----:B---3--:R-:W0:Y:S01]  /*0880*/  MUFU.RCP R24, R24 ;  /* 0x0000001800187308 */ /* 0x008e220000001000 */
[----:B-1----:R-:W-:-:S07]  /*0890*/  IABS R20, R22 ;  /* 0x0000001600147213 */ /* 0x002fce0000000000 */
[----:B------:R-:W-:Y:S01]  /*08a0*/  I2F.RP R26, R20 ;  /* 0x00000014001a7306 */ /* 0x000fe20000209400 */
[----:B0-----:R-:W-:Y:S02]  /*08b0*/  IADD3 R25, PT, PT, R24, 0xffffffe, RZ ;  /* 0x0ffffffe18197810 */ /* 0x001fe40007ffe0ff */
[----:B------:R-:W-:-:S05]  /*08c0*/  LOP3.LUT R24, R10, 0xf, RZ, 0xc0, !PT ;  /* 0x0000000f0a187812 */ /* 0x000fca00078ec0ff */
[----:B------:R0:W1:Y:S01]  /*08d0*/  F2I.FTZ.U32.TRUNC.NTZ R3, R25 ;  /* 0x0000001900037305 */ /* 0x000062000021f000 */
[----:B------:R-:W-:-:S04]  /*08e0*/  IADD3 R24, PT, PT, R24, UR4, RZ ;  /* 0x0000000418187c10 */ /* 0x000fc8000fffe0ff */
[----:B------:R-:W-:Y:S02]  /*08f0*/  IABS R28, R24 ;  /* 0x00000018001c7213 */ /* 0x000fe40000000000 */
[----:B0-----:R-:W-:Y:S02]  /*0900*/  IABS R25, R11 ;  /* 0x0000000b00197213 */ /* 0x001fe40000000000 */
[----:B-1----:R-:W-:-:S05]  /*0910*/  IADD3 R2, PT, PT, RZ, -R3, RZ ;  /* 0x80000003ff027210 */ /* 0x002fca0007ffe0ff */
[----:B------:R-:W-:Y:S02]  /*0920*/  IMAD R27, R2, R23, RZ ;  /* 0x00000017021b7224 */ /* 0x000fe400078e02ff */
[----:B------:R-:W-:-:S05]  /*0930*/  HFMA2 R2, -RZ, RZ, 0, 0 ;  /* 0x00000000ff027431 */ /* 0x000fca00000001ff */
[----:B------:R-:W-:Y:S01]  /*0940*/  IMAD.HI.U32 R3, R3, R27, R2 ;  /* 0x0000001b03037227 */ /* 0x000fe200078e0002 */
[----:B------:R-:W-:Y:S01]  /*0950*/  IADD3 R27, PT, PT, RZ, -R25, RZ ;  /* 0x80000019ff1b7210 */ /* 0x000fe20007ffe0ff */
[----:B------:R-:W0:Y:S04]  /*0960*/  MUFU.RCP R2, R26 ;  /* 0x0000001a00027308 */ /* 0x000e280000001000 */
[----:B------:R-:W-:Y:S01]  /*0970*/  IMAD.HI.U32 R25, R3, R28, RZ ;  /* 0x0000001c03197227 */ /* 0x000fe200078e00ff */
[----:B0-----:R-:W-:-:S03]  /*0980*/  IADD3 R3, PT, PT, R2, 0xffffffe, RZ ;  /* 0x0ffffffe02037810 */ /* 0x001fc60007ffe0ff */
[----:B------:R-:W-:-:S03]  /*0990*/  IMAD R2, R25, R27, R28 ;  /* 0x0000001b19027224 */ /* 0x000fc600078e021c */
[----:B------:R-:W0:Y:S02]  /*09a0*/  F2I.FTZ.U32.TRUNC.NTZ R3, R3 ;  /* 0x0000000300037305 */ /* 0x000e24000021f000 */
[----:B------:R-:W-:-:S13]  /*09b0*/  ISETP.GT.U32.AND P2, PT, R23, R2, PT ;  /* 0x000000021700720c */ /* 0x000fda0003f44070 */
[----:B------:R-:W-:Y:S02]  /*09c0*/  @!P2 IADD3 R2, PT, PT, R2, -R23, RZ ;  /* 0x800000170202a210 */ /* 0x000fe40007ffe0ff */
[----:B0-----:R-:W-:Y:S02]  /*09d0*/  IADD3 R27, PT, PT, RZ, -R3, RZ ;  /* 0x80000003ff1b7210 */ /* 0x001fe40007ffe0ff */
[----:B------:R-:W-:Y:S02]  /*09e0*/  ISETP.GE.U32.AND P0, PT, R2, R23, PT ;  /* 0x000000170200720c */ /* 0x000fe40003f06070 */
[----:B------:R-:W-:Y:S01]  /*09f0*/  MOV R2, RZ ;  /* 0x000000ff00027202 */ /* 0x000fe20000000f00 */
[----:B------:R-:W-:Y:S01]  /*0a00*/  IMAD R23, R27, R20, RZ ;  /* 0x000000141b177224 */ /* 0x000fe200078e02ff */
[----:B------:R-:W-:Y:S02]  /*0a10*/  @!P2 IADD3 R25, PT, PT, R25, 0x1, RZ ;  /* 0x000000011919a810 */ /* 0x000fe40007ffe0ff */
[----:B------:R-:W-:Y:S01]  /*0a20*/  ISETP.NE.AND P2, PT, R11, RZ, PT ;  /* 0x000000ff0b00720c */ /* 0x000fe20003f45270 */
[----:B------:R-:W-:Y:S01]  /*0a30*/  IMAD.HI.U32 R23, R3, R23, R2 ;  /* 0x0000001703177227 */ /* 0x000fe200078e0002 */
[----:B------:R-:W-:-:S04]  /*0a40*/  LOP3.LUT R2, R24, R11, RZ, 0x3c, !PT ;  /* 0x0000000b18027212 */ /* 0x000fc800078e3cff */
[----:B------:R-:W-:Y:S02]  /*0a50*/  ISETP.GE.AND P1, PT, R2, RZ, PT ;  /* 0x000000ff0200720c */ /* 0x000fe40003f26270 */
[----:B------:R-:W-:-:S11]  /*0a60*/  @P0 IADD3 R25, PT, PT, R25, 0x1, RZ ;  /* 0x0000000119190810 */ /* 0x000fd60007ffe0ff */
[----:B------:R-:W-:Y:S02]  /*0a70*/  @!P1 IADD3 R25, PT, PT, -R25, RZ, RZ ;  /* 0x000000ff19199210 */ /* 0x000fe40007ffe1ff */
[----:B------:R-:W-:-:S04]  /*0a80*/  @!P2 LOP3.LUT R25, RZ, R11, RZ, 0x33, !PT ;  /* 0x0000000bff19a212 */ /* 0x000fc800078e33ff */
[----:B------:R-:W-:-:S05]  /*0a90*/  IADD3 R3, PT, PT, -R25, RZ, RZ ;  /* 0x000000ff19037210 */ /* 0x000fca0007ffe1ff */
[----:B------:R-:W-:-:S05]  /*0aa0*/  IMAD R3, R11, R3, R24 ;  /* 0x000000030b037224 */ /* 0x000fca00078e0218 */
[----:B------:R-:W-:-:S05]  /*0ab0*/  IABS R27, R3 ;  /* 0x00000003001b7213 */ /* 0x000fca0000000000 */
        /* <DEDUP_REMOVED lines=9> */
[----:B------:R-:W0:Y:S01]  /*0b50*/  S2R R27, SR_TID.Y ;  /* 0x00000000001b7919 */ /* 0x000e220000002200 */
[----:B------:R-:W-:-:S10]  /*0b60*/  ISETP.NE.AND P2, PT, R22, RZ, PT ;  /* 0x000000ff1600720c */ /* 0x000fd40003f45270 */
[----:B------:R-:W-:-:S04]  /*0b70*/  @P0 IADD3 R23, PT, PT, R23, 0x1, RZ ;  /* 0x0000000117170810 */ /* 0x000fc80007ffe0ff */
[----:B------:R-:W-:Y:S02]  /*0b80*/  @!P1 IADD3 R23, PT, PT, -R23, RZ, RZ ;  /* 0x000000ff17179210 */ /* 0x000fe40007ffe1ff */
[----:B------:R-:W-:-:S04]  /*0b90*/  @!P2 LOP3.LUT R23, RZ, R22, RZ, 0x33, !PT ;  /* 0x00000016ff17a212 */ /* 0x000fc800078e33ff */
[----:B------:R-:W-:Y:S01]  /*0ba0*/  IADD3 R2, PT, PT, -R23, RZ, RZ ;  /* 0x000000ff17027210 */ /* 0x000fe20007ffe1ff */
[----:B--2---:R-:W-:-:S04]  /*0bb0*/  IMAD R23, R9, UR6, R23 ;  /* 0x0000000609177c24 */ /* 0x004fc8000f8e0217 */
[----:B------:R-:W-:Y:S02]  /*0bc0*/  IMAD R3, R22, R2, R3 ;  /* 0x0000000216037224 */ /* 0x000fe400078e0203 */
[----:B------:R-:W-:Y:S01]  /*0bd0*/  IMAD R2, R25, UR5, R16 ;  /* 0x0000000519027c24 */ /* 0x000fe2000f8e0210 */
[----:B0-----:R-:W-:-:S04]  /*0be0*/  LEA.HI R25, R10, R27, RZ, 0x1c ;  /* 0x0000001b0a197211 */ /* 0x001fc800078fe0ff */
[----:B------:R-:W-:Y:S02]  /*0bf0*/  IADD3 R2, PT, PT, R3, R2, RZ ;  /* 0x0000000203027210 */ /* 0x000fe40007ffe0ff */
[----:B------:R-:W-:-:S03]  /*0c00*/  ISETP.GT.U32.AND P0, PT, R25, 0x3f, PT ;  /* 0x0000003f1900780c */ /* 0x000fc60003f04070 */
[----:B----4-:R-:W-:-:S10]  /*0c10*/  IMAD R2, R23, UR7, R2 ;  /* 0x0000000717027c24 */ /* 0x010fd4000f8e0202 */
[----:B------:R-:W-:Y:S05]  /*0c20*/  @P0 BRA `(.L_x_89) ;  /* 0x0000000000540947 */ /* 0x000fea0003800000 */
[----:B------:R-:W0:Y:S01]  /*0c30*/  S2UR UR7, SR_CgaCtaId ;  /* 0x00000000000779c3 */ /* 0x000e220000008800 */
[----:B------:R-:W-:Y:S01]  /*0c40*/  UMOV UR6, 0x400 ;  /* 0x0000040000067882 */ /* 0x000fe20000000000 */
[----:B------:R-:W-:Y:S01]  /*0c50*/  SHF.L.U32 R3, R10, 0x2, RZ ;  /* 0x000000020a037819 */ /* 0x000fe200000006ff */
[----:B------:R-:W-:Y:S01]  /*0c60*/  UIADD3 UR6, UPT, UPT, UR6, 0x880, URZ ;  /* 0x0000088006067890 */ /* 0x000fe2000fffe0ff */
[----:B------:R-:W-:Y:S02]  /*0c70*/  IADD3 R20, P0, PT, R17, R2, RZ ;  /* 0x0000000211147210 */ /* 0x000fe40007f1e0ff */
[----:B------:R-:W-:Y:S02]  /*0c80*/  SHF.R.S32.HI R2, RZ, 0x1f, R2 ;  /* 0x0000001fff027819 */ /* 0x000fe40000011402 */
[----:B------:R-:W-:Y:S02]  /*0c90*/  LOP3.LUT R3, R3, 0x3c, RZ, 0xc0, !PT ;  /* 0x0000003c03037812 */ /* 0x000fe400078ec0ff */
[----:B------:R-:W-:Y:S01]  /*0ca0*/  LEA.HI.X.SX32 R23, R17, R2, 0x1, P0 ;  /* 0x0000000211177211 */ /* 0x000fe200000f0eff */
[----:B0-----:R-:W-:-:S06]  /*0cb0*/  ULEA UR6, UR7, UR6, 0x18 ;  /* 0x0000000607067291 */ /* 0x001fcc000f8ec0ff */
[----:B------:R-:W-:-:S07]  /*0cc0*/  IADD3 R22, PT, PT, R3, UR6, RZ ;  /* 0x0000000603167c10 */ /* 0x000fce000fffe0ff */
.L_x_95:
[----:B0-----:R-:W-:-:S05]  /*0cd0*/  IMAD R2, R25, UR8, RZ ;  /* 0x0000000819027c24 */ /* 0x001fca000f8e02ff */
        /* <DEDUP_REMOVED lines=10> */
.L_x_89:
[----:B------:R-:W-:Y:S05]  /*0d80*/  BSYNC.RECONVERGENT B0 ;  /* 0x0000000000007941 */ /* 0x000fea0003800200 */
.L_x_87:
[----:B------:R-:W1:Y:S01]  /*0d90*/  S2R R20, SR_CgaCtaId ;  /* 0x0000000000147919 */ /* 0x000e620000008800 */
[----:B0-----:R-:W-:Y:S01]  /*0da0*/  MOV R2, 0x400 ;  /* 0x0000040000027802 */ /* 0x001fe20000000f00 */
[----:B------:R-:W-:Y:S01]  /*0db0*/  UIADD3 UR4, UPT, UPT, UR4, 0x10, URZ ;  /* 0x0000001004047890 */ /* 0x000fe2000fffe0ff */
[----:B------:R-:W0:Y:S02]  /*0dc0*/  S2R R23, SR_TID.Y ;  /* 0x0000000000177919 */ /* 0x000e240000002200 */
[----:B------:R-:W-:Y:S01]  /*0dd0*/  IADD3 R3, PT, PT, R2, 0x880, RZ ;  /* 0x0000088002037810 */ /* 0x000fe20007ffe0ff */
[----:B------:R-:W-:Y:S02]  /*0de0*/  BAR.SYNC.DEFER_BLOCKING 0x0 ;  /* 0x0000000000007b1d */ /* 0x000fe40000010000 */
[----:B------:R-:W-:Y:S02]  /*0df0*/  ISETP.LE.AND P0, PT, R13, UR4, PT ;  /* 0x000000040d007c0c */ /* 0x000fe4000bf03270 */
[----:B-1----:R-:W-:-:S02]  /*0e00*/  LEA R24, R20, R2, 0x18 ;  /* 0x0000000214187211 */ /* 0x002fc400078ec0ff */
[----:B------:R-:W-:-:S03]  /*0e10*/  LEA R3, R20, R3, 0x18 ;  /* 0x0000000314037211 */ /* 0x000fc600078ec0ff */
[----:B0-----:R-:W-:Y:S02]  /*0e20*/  IMAD R24, R23, 0x44, R24 ;  /* 0x0000004417187824 */ /* 0x001fe400078e0218 */
[----:B------:R-:W-:-:S03]  /*0e30*/  IMAD R20, R10, 0x44, R3 ;  /* 0x000000440a147824 */ /* 0x000fc600078e0203 */
[----:B------:R-:W-:Y:S04]  /*0e40*/  LDS R22, [R24] ;  /* 0x0000000018167984 */ /* 0x000fe80000000800 */
[----:B------:R-:W0:Y:S04]  /*0e50*/  LDS R2, [R20+0xcc0] ;  /* 0x000cc00014027984 */ /* 0x000e280000000800 */
[----:B------:R-:W1:Y:S04]  /*0e60*/  LDS R26, [R20] ;  /* 0x00000000141a7984 */ /* 0x000e680000000800 */
[----:B------:R-:W2:Y:S04]  /*0e70*/  LDS R3, [R24+0x440] ;  /* 0x0004400018037984 */ /* 0x000ea80000000800 */
[----:B------:R-:W3:Y:S04]  /*0e80*/  LDS R25, [R20+0x440] ;  /* 0x0004400014197984 */ /* 0x000ee80000000800 */
[----:B------:R-:W4:Y:S04]  /*0e90*/  LDS R23, [R20+0x880] ;  /* 0x0008800014177984 */ /* 0x000f280000000800 */
[----:B------:R-:W-:Y:S04]  /*0ea0*/  LDS R28, [R20+0x4] ;  /* 0x00000400141c7984 */ /* 0x000fe80000000800 */
[----:B------:R-:W-:Y:S04]  /*0eb0*/  LDS R29, [R24+0x474] ;  /* 0x00047400181d7984 */ /* 0x000fe80000000800 */
[----:B------:R-:W-:Y:S01]  /*0ec0*/  LDS R27, [R20+0x474] ;  /* 0x00047400141b7984 */ /* 0x000fe20000000800 */
[----:B0-----:R-:W-:Y:S01]  /*0ed0*/  FFMA R19, R22, R2, R19 ;  /* 0x0000000216137223 */ /* 0x001fe20000000013 */
[C---:B-1----:R-:W-:Y:S01]  /*0ee0*/  FFMA R7, R26.reuse, R22, R7 ;  /* 0x000000161a077223 */ /* 0x042fe20000000007 */
[----:B--2---:R-:W-:Y:S01]  /*0ef0*/  FFMA R6, R26, R3, R6 ;  /* 0x000000031a067223 */ /* 0x004fe20000000006 */
[C---:B------:R-:W-:Y:S01]  /*0f00*/  FFMA R2, R3.reuse, R2, R21 ;  /* 0x0000000203027223 */ /* 0x040fe20000000015 */
[----:B------:R-:W0:Y:S01]  /*0f10*/  LDS R26, [R24+0x4] ;  /* 0x00000400181a7984 */ /* 0x000e220000000800 */
[-C--:B---3--:R-:W-:Y:S01]  /*0f20*/  FFMA R5, R22, R25.reuse, R5 ;  /* 0x0000001916057223 */ /* 0x088fe20000000005 */
[----:B------:R-:W-:-:S02]  /*0f30*/  FFMA R4, R3, R25, R4 ;  /* 0x0000001903047223 */ /* 0x000fc40000000004 */
[----:B------:R-:W1:Y:S01]  /*0f40*/  LDS R21, [R20+0x884] ;  /* 0x0008840014157984 */ /* 0x000e620000000800 */
[-C--:B----4-:R-:W-:Y:S01]  /*0f50*/  FFMA R0, R22, R23.reuse, R0 ;  /* 0x0000001716007223 */ /* 0x090fe20000000000 */
[----:B------:R-:W-:Y:S02]  /*0f60*/  FFMA R18, R3, R23, R18 ;  /* 0x0000001703127223 */ /* 0x000fe40000000012 */
[----:B------:R-:W2:Y:S04]  /*0f70*/  LDS R22, [R20+0xcc4] ;  /* 0x000cc40014167984 */ /* 0x000ea80000000800 */
[----:B------:R-:W3:Y:S04]  /*0f80*/  LDS R3, [R24+0x444] ;  /* 0x0004440018037984 */ /* 0x000ee80000000800 */
[----:B------:R-:W4:Y:S04]  /*0f90*/  LDS R23, [R20+0x444] ;  /* 0x0004440014177984 */ /* 0x000f280000000800 */
[----:B------:R-:W-:Y:S01]  /*0fa0*/  LDS R25, [R20+0x470] ;  /* 0x0004700014197984 */ /* 0x000fe20000000800 */
[----:B0-----:R-:W-:Y:S01]  /*0fb0*/  FFMA R7, R28, R26, R7 ;  /* 0x0000001a1c077223 */ /* 0x001fe20000000007 */
[C---:B-1----:R-:W-:Y:S01]  /*0fc0*/  FFMA R0, R26.reuse, R21, R0 ;  /* 0x000000151a007223 */ /* 0x042fe20000000000 */
[-C--:B--2---:R-:W-:Y:S01]  /*0fd0*/  FFMA R19, R26, R22.reuse, R19 ;  /* 0x000000161a137223 */ /* 0x084fe20000000013 */
[----:B---3--:R-:W-:Y:S01]  /*0fe0*/  FFMA R6, R28, R3, R6 ;  /* 0x000000031c067223 */ /* 0x008fe20000000006 */
[C---:B------:R-:W-:Y:S01]  /*0ff0*/  FFMA R18, R3.reuse, R21, R18 ;  /* 0x0000001503127223 */ /* 0x040fe20000000012 */
[C---:B------:R-:W-:Y:S01]  /*1000*/  FFMA R2, R3.reuse, R22, R2 ;  /* 0x0000001603027223 */ /* 0x040fe20000000002 */
[----:B------:R-:W-:Y:S01]  /*1010*/  LDS R28, [R20+0x8] ;  /* 0x00000800141c7984 */ /* 0x000fe20000000800 */
[-C--:B----4-:R-:W-:Y:S01]  /*1020*/  FFMA R5, R26, R23.reuse, R5 ;  /* 0x000000171a057223 */ /* 0x090fe20000000005 */
[----:B------:R-:W-:-:S02]  /*1030*/  FFMA R4, R3, R23, R4 ;  /* 0x0000001703047223 */ /* 0x000fc40000000004 */
[----:B------:R-:W0:Y:S04]  /*1040*/  LDS R26, [R24+0x8] ;  /* 0x00000800181a7984 */ /* 0x000e280000000800 */
[----:B------:R-:W1:Y:S04]  /*1050*/  LDS R3, [R24+0x448] ;  /* 0x0004480018037984 */ /* 0x000e680000000800 */
[----:B------:R-:W2:Y:S04]  /*1060*/  LDS R23, [R20+0x448] ;  /* 0x0004480014177984 */ /* 0x000ea80000000800 */
[----:B------:R-:W3:Y:S04]  /*1070*/  LDS R21, [R20+0x888] ;  /* 0x0008880014157984 */ /* 0x000ee80000000800 */
[----:B------:R-:W4:Y:S01]  /*1080*/  LDS R22, [R20+0xcc8] ;  /* 0x000cc80014167984 */ /* 0x000f220000000800 */
[C---:B0-----:R-:W-:Y:S01]  /*1090*/  FFMA R7, R28.reuse, R26, R7 ;  /* 0x0000001a1c077223 */ /* 0x041fe20000000007 */
[----:B-1----:R-:W-:-:S02]  /*10a0*/  FFMA R6, R28, R3, R6 ;  /* 0x000000031c067223 */ /* 0x002fc40000000006 */
[----:B------:R-:W-:Y:S01]  /*10b0*/  LDS R28, [R20+0xc] ;  /* 0x00000c00141c7984 */ /* 0x000fe20000000800 */
        /* <DEDUP_REMOVED lines=8> */
[----:B------:R-:W0:Y:S04]  /*1140*/  LDS R26, [R24+0xc] ;  /* 0x00000c00181a7984 */ /* 0x000e280000000800 */
[----:B------:R-:W1:Y:S04]  /*1150*/  LDS R3, [R24+0x44c] ;  /* 0x00044c0018037984 */ /* 0x000e680000000800 */
[----:B------:R-:W2:Y:S01]  /*1160*/  LDS R22, [R20+0xccc] ;  /* 0x000ccc0014167984 */ /* 0x000ea20000000800 */
[----:B0-----:R-:W-:Y:S01]  /*1170*/  FFMA R7, R28, R26, R7 ;  /* 0x0000001a1c077223 */ /* 0x001fe20000000007 */
[C---:B------:R-:W-:Y:S01]  /*1180*/  FFMA R5, R26.reuse, R23, R5 ;  /* 0x000000171a057223 */ /* 0x040fe20000000005 */
[----:B------:R-:W-:Y:S01]  /*1190*/  FFMA R0, R26, R21, R0 ;  /* 0x000000151a007223 */ /* 0x000fe20000000000 */
[----:B-1----:R-:W-:Y:S01]  /*11a0*/  FFMA R6, R28, R3, R6 ;  /* 0x000000031c067223 */ /* 0x002fe20000000006 */
[C---:B------:R-:W-:Y:S01]  /*11b0*/  FFMA R4, R3.reuse, R23, R4 ;  /* 0x0000001703047223 */ /* 0x040fe20000000004 */
[C---:B------:R-:W-:Y:S01]  /*11c0*/  FFMA R18, R3.reuse, R21, R18 ;  /* 0x0000001503127223 */ /* 0x040fe20000000012 */
[----:B------:R-:W-:Y:S01]  /*11d0*/  LDS R28, [R20+0x10] ;  /* 0x00001000141c7984 */ /* 0x000fe20000000800 */
[-C--:B--2---:R-:W-:Y:S01]  /*11e0*/  FFMA R19, R26, R22.reuse, R19 ;  /* 0x000000161a137223 */ /* 0x084fe20000000013 */
        /* <DEDUP_REMOVED lines=116> */
[----:B------:R-:W3:Y:S01]  /*1930*/  LDS R22, [R20+0xcf0] ;  /* 0x000cf00014167984 */ /* 0x000ee20000000800 */
[----:B0-----:R-:W-:Y:S01]  /*1940*/  FFMA R7, R28, R26, R7 ;  /* 0x0000001a1c077223 */ /* 0x001fe20000000007 */
[----:B------:R-:W-:Y:S01]  /*1950*/  FFMA R3, R26, R25, R5 ;  /* 0x000000191a037223 */ /* 0x000fe20000000005 */
[----:B-1----:R-:W-:Y:S01]  /*1960*/  FFMA R6, R28, R23, R6 ;  /* 0x000000171c067223 */ /* 0x002fe20000000006 */
[C---:B------:R-:W-:Y:S01]  /*1970*/  FFMA R4, R23.reuse, R25, R4 ;  /* 0x0000001917047223 */ /* 0x040fe20000000004 */
[----:B------:R-:W-:Y:S01]  /*1980*/  LDS R28, [R20+0xcf8] ;  /* 0x000cf800141c7984 */ /* 0x000fe20000000800 */
[-C--:B--2---:R-:W-:Y:S01]  /*1990*/  FFMA R0, R26, R21.reuse, R0 ;  /* 0x000000151a007223 */ /* 0x084fe20000000000 */
[----:B------:R-:W-:-:S02]  /*19a0*/  FFMA R18, R23, R21, R18 ;  /* 0x0000001517127223 */ /* 0x000fc40000000012 */
[----:B------:R-:W-:Y:S01]  /*19b0*/  LDS R25, [R20+0x8b4] ;  /* 0x0008b40014197984 */ /* 0x000fe20000000800 */
[-C--:B---3--:R-:W-:Y:S01]  /*19c0*/  FFMA R21, R26, R22.reuse, R19 ;  /* 0x000000161a157223 */ /* 0x088fe20000000013 */
[----:B------:R-:W-:Y:S02]  /*19d0*/  FFMA R23, R23, R22, R2 ;  /* 0x0000001617177223 */ /* 0x000fe40000000002 */
[----:B------:R-:W0:Y:S04]  /*19e0*/  LDS R26, [R20+0x34] ;  /* 0x00003400141a7984 */ /* 0x000e280000000800 */
[----:B------:R-:W1:Y:S04]  /*19f0*/  LDS R22, [R24+0x34] ;  /* 0x0000340018167984 */ /* 0x000e680000000800 */
[----:B------:R-:W2:Y:S01]  /*1a00*/  LDS R2, [R20+0xcf4] ;  /* 0x000cf40014027984 */ /* 0x000ea20000000800 */
[----:B0-----:R-:W-:-:S03]  /*1a10*/  FFMA R5, R26, R29, R6 ;  /* 0x0000001d1a057223 */ /* 0x001fc60000000006 */
[----:B------:R-:W-:Y:S01]  /*1a20*/  LDS R6, [R20+0x478] ;  /* 0x0004780014067984 */ /* 0x000fe20000000800 */
[----:B-1----:R-:W-:Y:S01]  /*1a30*/  FFMA R7, R26, R22, R7 ;  /* 0x000000161a077223 */ /* 0x002fe20000000007 */
[C---:B------:R-:W-:Y:S01]  /*1a40*/  FFMA R3, R22.reuse, R27, R3 ;  /* 0x0000001b16037223 */ /* 0x040fe20000000003 */
[C---:B------:R-:W-:Y:S01]  /*1a50*/  FFMA R19, R22.reuse, R25, R0 ;  /* 0x0000001916137223 */ /* 0x040fe20000000000 */
[----:B------:R-:W0:Y:S01]  /*1a60*/  LDS R26, [R24+0x478] ;  /* 0x00047800181a7984 */ /* 0x000e220000000800 */
[-C--:B--2---:R-:W-:Y:S01]  /*1a70*/  FFMA R21, R22, R2.reuse, R21 ;  /* 0x0000000216157223 */ /* 0x084fe20000000015 */
[C---:B------:R-:W-:Y:S01]  /*1a80*/  FFMA R23, R29.reuse, R2, R23 ;  /* 0x000000021d177223 */ /* 0x040fe20000000017 */
[C---:B------:R-:W-:Y:S01]  /*1a90*/  FFMA R27, R29.reuse, R27, R4 ;  /* 0x0000001b1d1b7223 */ /* 0x040fe20000000004 */
[----:B------:R-:W1:Y:S01]  /*1aa0*/  LDS R22, [R24+0x38] ;  /* 0x0000380018167984 */ /* 0x000e620000000800 */
[----:B------:R-:W-:-:S03]  /*1ab0*/  FFMA R25, R29, R25, R18 ;  /* 0x000000191d197223 */ /* 0x000fc60000000012 */
[----:B------:R-:W2:Y:S04]  /*1ac0*/  LDS R0, [R20+0x38] ;  /* 0x0000380014007984 */ /* 0x000ea80000000800 */
[----:B------:R-:W3:Y:S04]  /*1ad0*/  LDS R2, [R20+0x8b8] ;  /* 0x0008b80014027984 */ /* 0x000ee80000000800 */
[----:B------:R-:W-:Y:S01]  /*1ae0*/  LDS R18, [R20+0x47c] ;  /* 0x00047c0014127984 */ /* 0x000fe20000000800 */
[C---:B0-----:R-:W-:Y:S01]  /*1af0*/  FFMA R27, R26.reuse, R6, R27 ;  /* 0x000000061a1b7223 */ /* 0x041fe2000000001b */
[----:B------:R-:W-:Y:S01]  /*1b00*/  FFMA R23, R26, R28, R23 ;  /* 0x0000001c1a177223 */ /* 0x000fe20000000017 */
[----:B-1----:R-:W-:-:S02]  /*1b10*/  FFMA R4, R22, R6, R3 ;  /* 0x0000000616047223 */ /* 0x002fc40000000003 */
[----:B------:R-:W-:Y:S01]  /*1b20*/  LDS R6, [R20+0x3c] ;  /* 0x00003c0014067984 */ /* 0x000fe20000000800 */
[C---:B--2---:R-:W-:Y:S01]  /*1b30*/  FFMA R7, R0.reuse, R22, R7 ;  /* 0x0000001600077223 */ /* 0x044fe20000000007 */
[----:B------:R-:W-:Y:S01]  /*1b40*/  FFMA R5, R0, R26, R5 ;  /* 0x0000001a00057223 */ /* 0x000fe20000000005 */
[-C--:B---3--:R-:W-:Y:S01]  /*1b50*/  FFMA R0, R22, R2.reuse, R19 ;  /* 0x0000000216007223 */ /* 0x088fe20000000013 */
[----:B------:R-:W-:Y:S01]  /*1b60*/  FFMA R3, R26, R2, R25 ;  /* 0x000000021a037223 */ /* 0x000fe20000000019 */
[----:B------:R-:W0:Y:S01]  /*1b70*/  LDS R19, [R24+0x3c] ;  /* 0x00003c0018137984 */ /* 0x000e220000000800 */
[----:B------:R-:W-:-:S03]  /*1b80*/  FFMA R22, R22, R28, R21 ;  /* 0x0000001c16167223 */ /* 0x000fc60000000015 */
[----:B------:R-:W1:Y:S04]  /*1b90*/  LDS R2, [R24+0x47c] ;  /* 0x00047c0018027984 */ /* 0x000e680000000800 */
[----:B------:R-:W2:Y:S04]  /*1ba0*/  LDS R25, [R20+0x8bc] ;  /* 0x0008bc0014197984 */ /* 0x000ea80000000800 */
[----:B------:R-:W3:Y:S01]  /*1bb0*/  LDS R21, [R20+0xcfc] ;  /* 0x000cfc0014157984 */ /* 0x000ee20000000800 */
[C---:B0-----:R-:W-:Y:S01]  /*1bc0*/  FFMA R7, R6.reuse, R19, R7 ;  /* 0x0000001306077223 */ /* 0x041fe20000000007 */
[----:B-1----:R-:W-:Y:S01]  /*1bd0*/  FFMA R6, R6, R2, R5 ;  /* 0x0000000206067223 */ /* 0x002fe20000000005 */
[CC--:B------:R-:W-:Y:S01]  /*1be0*/  FFMA R5, R19.reuse, R18.reuse, R4 ;  /* 0x0000001213057223 */ /* 0x0c0fe20000000004 */
[C---:B------:R-:W-:Y:S01]  /*1bf0*/  FFMA R4, R2.reuse, R18, R27 ;  /* 0x0000001202047223 */ /* 0x040fe2000000001b */
[CC--:B--2---:R-:W-:Y:S01]  /*1c00*/  FFMA R0, R19.reuse, R25.reuse, R0 ;  /* 0x0000001913007223 */ /* 0x0c4fe20000000000 */
[C---:B------:R-:W-:Y:S01]  /*1c10*/  FFMA R18, R2.reuse, R25, R3 ;  /* 0x0000001902127223 */ /* 0x040fe20000000003 */
[-C--:B---3--:R-:W-:Y:S01]  /*1c20*/  FFMA R19, R19, R21.reuse, R22 ;  /* 0x0000001513137223 */ /* 0x088fe20000000016 */
[----:B------:R-:W-:Y:S01]  /*1c30*/  FFMA R21, R2, R21, R23 ;  /* 0x0000001502157223 */ /* 0x000fe20000000017 */
[----:B------:R-:W-:Y:S06]  /*1c40*/  BAR.SYNC.DEFER_BLOCKING 0x0 ;  /* 0x0000000000007b1d */ /* 0x000fec0000010000 */
[----:B------:R-:W-:Y:S05]  /*1c50*/  @!P0 BRA `(.L_x_96) ;  /* 0xffffffe800408947 */ /* 0x000fea000383ffff */
.L_x_86:
[----:B------:R-:W0:Y:S01]  /*1c60*/  S2R R9, SR_TID.Y ;  /* 0x0000000000097919 */ /* 0x000e220000002200 */
[----:B------:R-:W0:Y:S01]  /*1c70*/  LDCU UR6, c[0x0][0x3a8] ;  /* 0x00007500ff0677ac */ /* 0x000e220008000800 */
[----:B------:R-:W1:Y:S01]  /*1c80*/  LDC R11, c[0x0][0x3b4] ;  /* 0x0000ed00ff0b7b82 */ /* 0x000e620000000800 */
[----:B------:R-:W-:Y:S01]  /*1c90*/  IADD3 R10, PT, PT, R15, R10, RZ ;  /* 0x0000000a0f0a7210 */ /* 0x000fe20007ffe0ff */
[----:B------:R-:W1:Y:S06]  /*1ca0*/  LDCU UR7, c[0x0][0x3b8] ;  /* 0x00007700ff0777ac */ /* 0x000e6c0008000800 */
[----:B------:R-:W2:Y:S01]  /*1cb0*/  LDC.64 R2, c[0x0][0x390] ;  /* 0x0000e400ff027b82 */ /* 0x000ea20000000a00 */
[----:B-1----:R-:W-:-:S02]  /*1cc0*/  IMAD R11, R11, UR7, RZ ;  /* 0x000000070b0b7c24 */ /* 0x002fc4000f8e02ff */
[----:B0-----:R-:W-:-:S05]  /*1cd0*/  IMAD R9, R10, UR6, R9 ;  /* 0x000000060a097c24 */ /* 0x001fca000f8e0209 */
[----:B------:R-:W-:-:S05]  /*1ce0*/  IADD3 R9, PT, PT, R14, R9, RZ ;  /* 0x000000090e097210 */ /* 0x000fca0007ffe0ff */
[----:B------:R-:W-:Y:S01]  /*1cf0*/  IMAD R9, R9, R11, R8 ;  /* 0x0000000b09097224 */ /* 0x000fe200078e0208 */
[----:B------:R-:W-:-:S03]  /*1d00*/  SHF.L.U32 R11, R11, 0x4, RZ ;  /* 0x000000040b0b7819 */ /* 0x000fc600000006ff */
[----:B--2---:R-:W-:-:S04]  /*1d10*/  IMAD.WIDE.U32 R2, R9, 0x4, R2 ;  /* 0x0000000409027825 */ /* 0x004fc800078e0002 */
[C---:B------:R-:W-:Y:S01]  /*1d20*/  IMAD R8, R11.reuse, UR6, RZ ;  /* 0x000000060b087c24 */ /* 0x040fe2000f8e02ff */
[----:B------:R-:W-:Y:S01]  /*1d30*/  STG.E desc[UR10][R2.64], R7 ;  /* 0x0000000702007986 */ /* 0x000fe2000c10190a */
[----:B------:R-:W-:-:S03]  /*1d40*/  IMAD.WIDE R12, R11, 0x4, R2 ;  /* 0x000000040b0c7825 */ /* 0x000fc600078e0202 */
[C---:B------:R-:W-:Y:S02]  /*1d50*/  SHF.L.U32 R14, R8.reuse, 0x1, RZ ;  /* 0x00000001080e7819 */ /* 0x040fe400000006ff */
[CC--:B------:R-:W-:Y:S01]  /*1d60*/  LEA R16, R8.reuse, R8.reuse, 0x1 ;  /* 0x0000000808107211 */ /* 0x0c0fe200078e08ff */
[----:B------:R-:W-:Y:S01]  /*1d70*/  STG.E desc[UR10][R12.64], R6 ;  /* 0x000000060c007986 */ /* 0x000fe2000c10190a */
[C---:B------:R-:W-:Y:S01]  /*1d80*/  IADD3 R15, PT, PT, R11.reuse, R8, RZ ;  /* 0x000000080b0f7210 */ /* 0x040fe20007ffe0ff */
[--C-:B------:R-:W-:Y:S01]  /*1d90*/  IMAD.WIDE R8, R8, 0x4, R2.reuse ;  /* 0x0000000408087825 */ /* 0x100fe200078e0202 */
[C---:B------:R-:W-:Y:S02]  /*1da0*/  IADD3 R23, PT, PT, R11.reuse, R14, RZ ;  /* 0x0000000e0b177210 */ /* 0x040fe40007ffe0ff */
[----:B------:R-:W-:Y:S01]  /*1db0*/  IADD3 R25, PT, PT, R11, R16, RZ ;  /* 0x000000100b197210 */ /* 0x000fe20007ffe0ff */
        /* <DEDUP_REMOVED lines=10> */
[----:B------:R-:W-:Y:S01]  /*1e60*/  STG.E desc[UR10][R24.64], R21 ;  /* 0x0000001518007986 */ /* 0x000fe2000c10190a */
[----:B------:R-:W-:Y:S05]  /*1e70*/  EXIT ;  /* 0x000000000000794d */ /* 0x000fea0003800000 */
.L_x_97:
        /* <DEDUP_REMOVED lines=16> */
.L_x_171:


//--------------------- .text._Z20conv2d_update_outputILi16ELi16ELi4ELi1ELi16EEvPfS0_S0_iiiiiiiiiii --------------------------
	.section	.text._Z20conv2d_update_outputILi16ELi16ELi4ELi1ELi16EEvPfS0_S0_iiiiiiiiiii,"ax",@progbits
	.align	128
        .global         _Z20conv2d_update_outputILi16ELi16ELi4ELi1ELi16EEvPfS0_S0_iiiiiiiiiii
        .type           _Z20conv2d_update_outputILi16ELi16ELi4ELi1ELi16EEvPfS0_S0_iiiiiiiiiii,@function
        .size           _Z20conv2d_update_outputILi16ELi16ELi4ELi1ELi16EEvPfS0_S0_iiiiiiiiiii,(.L_x_172 - _Z20conv2d_update_outputILi16ELi16ELi4ELi1ELi16EEvPfS0_S0_iiiiiiiiiii)
        .other          _Z20conv2d_update_outputILi16ELi16ELi4ELi1ELi16EEvPfS0_S0_iiiiiiiiiii,@"STO_CUDA_ENTRY STV_DEFAULT"
_Z20conv2d_update_outputILi16ELi16ELi4ELi1ELi16EEvPfS0_S0_iiiiiiiiiii:
.text._Z20conv2d_update_outputILi16ELi16ELi4ELi1ELi16EEvPfS0_S0_iiiiiiiiiii:
[----:B------:R-:W-:Y:S01]  /*0000*/  LDC R1, c[0x0][0x37c] ;  /* 0x0000df00ff017b82 */ /* 0x000fe20000000800 */
[----:B------:R-:W0:Y:S07]  /*0010*/  LDCU.128 UR8, c[0x0][0x3a0] ;  /* 0x00007400ff0877ac */ /* 0x000e2e0008000c00 */
[----:B------:R-:W1:Y:S01]  /*0020*/  LDC R3, c[0x0][0x3b8] ;  /* 0x0000ee00ff037b82 */ /* 0x000e620000000800 */
[----:B------:R-:W2:Y:S01]  /*0030*/  S2R R2, SR_CTAID.Y ;  /* 0x0000000000027919 */ /* 0x000ea20000002600 */
[----:B------:R-:W-:Y:S01]  /*0040*/  HFMA2 R19, -RZ, RZ, 0, 0 ;  /* 0x00000000ff137431 */ /* 0x000fe200000001ff */
[----:B------:R-:W3:Y:S01]  /*0050*/  LDCU UR7, c[0x0][0x3c0] ;  /* 0x00007800ff0777ac */ /* 0x000ee20008000800 */
[----:B------:R-:W-:-:S02]  /*0060*/  CS2R R12, SRZ ;  /* 0x00000000000c7805 */ /* 0x000fc4000001ff00 */
[----:B------:R-:W-:Y:S02]  /*0070*/  MOV R20, RZ ;  /* 0x000000ff00147202 */ /* 0x000fe40000000f00 */
[----:B------:R-:W4:Y:S01]  /*0080*/  S2UR UR6, SR_CTAID.X ;  /* 0x00000000000679c3 */ /* 0x000f220000002500 */
[----:B0-----:R-:W-:Y:S02]  /*0090*/  USHF.R.S32.HI UR4, URZ, 0x1f, UR10 ;  /* 0x0000001fff047899 */ /* 0x001fe4000801140a */
[----:B------:R-:W-:Y:S02]  /*00a0*/  UIMAD UR5, UR9, UR8, URZ ;  /* 0x00000008090572a4 */ /* 0x000fe4000f8e02ff */
[----:B------:R-:W-:Y:S01]  /*00b0*/  ULEA.HI UR4, UR4, UR10, URZ, 0x4 ;  /* 0x0000000a04047291 */ /* 0x000fe2000f8f20ff */
[----:B-1----:R-:W-:-:S03]  /*00c0*/  IABS R9, R3 ;  /* 0x0000000300097213 */ /* 0x002fc60000000000 */
[----:B------:R-:W-:Y:S01]  /*00d0*/  USHF.R.S32.HI UR4, URZ, 0x4, UR4 ;  /* 0x00000004ff047899 */ /* 0x000fe20008011404 */
[----:B------:R-:W0:Y:S05]  /*00e0*/  I2F.RP R6, R9 ;  /* 0x0000000900067306 */ /* 0x000e2a0000209400 */
[----:B------:R-:W-:Y:S01]  /*00f0*/  IADD3 R7, PT, PT, RZ, -UR4, RZ ;  /* 0x80000004ff077c10 */ /* 0x000fe2000fffe0ff */
[----:B----4-:R-:W-:Y:S01]  /*0100*/  USHF.L.U32 UR6, UR6, 0x6, URZ ;  /* 0x0000000606067899 */ /* 0x010fe200080006ff */
[----:B------:R-:W-:Y:S01]  /*0110*/  BAR.SYNC.DEFER_BLOCKING 0x0 ;  /* 0x0000000000007b1d */ /* 0x000fe20000010000 */
[----:B------:R-:W-:-:S05]  /*0120*/  ISETP.NE.U32.AND P2, PT, RZ, UR4, PT ;  /* 0x00000004ff007c0c */ /* 0x000fca000bf45070 */
[----:B------:R-:W1:Y:S08]  /*0130*/  I2F.U32.RP R0, UR4 ;  /* 0x0000000400007d06 */ /* 0x000e700008209000 */
[----:B0-----:R-:W-:Y:S08]  /*0140*/  MUFU.RCP R6, R6 ;  /* 0x0000000600067308 */ /* 0x001ff00000001000 */
[----:B-1----:R-:W0:Y:S02]  /*0150*/  MUFU.RCP R0, R0 ;  /* 0x0000000000007308 */ /* 0x002e240000001000 */
[----:B0-----:R-:W-:-:S06]  /*0160*/  IADD3 R4, PT, PT, R0, 0xffffffe, RZ ;  /* 0x0ffffffe00047810 */ /* 0x001fcc0007ffe0ff */
[----:B------:R0:W1:Y:S02]  /*0170*/  F2I.FTZ.U32.TRUNC.NTZ R5, R4 ;  /* 0x0000000400057305 */ /* 0x000064000021f000 */
[----:B0-----:R-:W-:Y:S02]  /*0180*/  HFMA2 R4, -RZ, RZ, 0, 0 ;  /* 0x00000000ff047431 */ /* 0x001fe400000001ff */
[----:B-1----:R-:W-:-:S04]  /*0190*/  IMAD R7, R7, R5, RZ ;  /* 0x0000000507077224 */ /* 0x002fc800078e02ff */
[----:B------:R-:W-:-:S06]  /*01a0*/  IMAD.HI.U32 R5, R5, R7, R4 ;  /* 0x0000000705057227 */ /* 0x000fcc00078e0004 */
[----:B--2---:R-:W-:-:S05]  /*01b0*/  IMAD.HI.U32 R0, R5, R2, RZ ;  /* 0x0000000205007227 */ /* 0x004fca00078e00ff */
[----:B------:R-:W-:-:S05]  /*01c0*/  IADD3 R5, PT, PT, -R0, RZ, RZ ;  /* 0x000000ff00057210 */ /* 0x000fca0007ffe1ff */
[----:B------:R-:W-:Y:S01]  /*01d0*/  IMAD R4, R5, UR4, R2 ;  /* 0x0000000405047c24 */ /* 0x000fe2000f8e0202 */
[----:B------:R-:W-:-:S04]  /*01e0*/  IADD3 R5, PT, PT, R6, 0xffffffe, RZ ;  /* 0x0ffffffe06057810 */ /* 0x000fc80007ffe0ff */
[C---:B------:R-:W-:Y:S02]  /*01f0*/  ISETP.GE.U32.AND P0, PT, R4.reuse, UR4, PT ;  /* 0x0000000404007c0c */ /* 0x040fe4000bf06070 */
[----:B------:R-:W0:Y:S11]  /*0200*/  F2I.FTZ.U32.TRUNC.NTZ R5, R5 ;  /* 0x0000000500057305 */ /* 0x000e36000021f000 */
[----:B------:R-:W-:-:S02]  /*0210*/  @P0 IADD3 R4, PT, PT, R4, -UR4, RZ ;  /* 0x8000000404040c10 */ /* 0x000fc4000fffe0ff */
[----:B------:R-:W-:Y:S02]  /*0220*/  @P0 IADD3 R0, PT, PT, R0, 0x1, RZ ;  /* 0x0000000100000810 */ /* 0x000fe40007ffe0ff */
[----:B------:R-:W-:Y:S02]  /*0230*/  ISETP.GE.U32.AND P1, PT, R4, UR4, PT ;  /* 0x0000000404007c0c */ /* 0x000fe4000bf26070 */
[----:B0-----:R-:W-:-:S05]  /*0240*/  IADD3 R4, PT, PT, RZ, -R5, RZ ;  /* 0x80000005ff047210 */ /* 0x001fca0007ffe0ff */
[----:B------:R-:W-:Y:S01]  /*0250*/  IMAD R7, R4, R9, RZ ;  /* 0x0000000904077224 */ /* 0x000fe200078e02ff */
[----:B------:R-:W-:-:S05]  /*0260*/  MOV R4, RZ ;  /* 0x000000ff00047202 */ /* 0x000fca0000000f00 */
[----:B------:R-:W-:Y:S01]  /*0270*/  @P1 IADD3 R0, PT, PT, R0, 0x1, RZ ;  /* 0x0000000100001810 */ /* 0x000fe20007ffe0ff */
[----:B------:R-:W-:Y:S01]  /*0280*/  IMAD.HI.U32 R4, R5, R7, R4 ;  /* 0x0000000705047227 */ /* 0x000fe200078e0004 */
[----:B------:R-:W-:Y:S01]  /*0290*/  @!P2 LOP3.LUT R0, RZ, UR4, RZ, 0x33, !PT ;  /* 0x00000004ff00ac12 */ /* 0x000fe2000f8e33ff */
[----:B------:R-:W0:Y:S03]  /*02a0*/  S2R R7, SR_TID.X ;  /* 0x0000000000077919 */ /* 0x000e260000002100 */
[----:B------:R-:W-:Y:S02]  /*02b0*/  IABS R6, R0 ;  /* 0x0000000000067213 */ /* 0x000fe40000000000 */
[----:B------:R-:W-:Y:S02]  /*02c0*/  IADD3 R15, PT, PT, -R0, RZ, RZ ;  /* 0x000000ff000f7210 */ /* 0x000fe40007ffe1ff */
[----:B------:R-:W-:-:S02]  /*02d0*/  MOV R5, R6 ;  /* 0x0000000600057202 */ /* 0x000fc40000000f00 */
[----:B------:R-:W1:Y:S01]  /*02e0*/  S2R R6, SR_TID.Y ;  /* 0x0000000000067919 */ /* 0x000e620000002200 */
[----:B------:R-:W-:Y:S02]  /*02f0*/  IMAD R15, R15, UR4, R2 ;  /* 0x000000040f0f7c24 */ /* 0x000fe4000f8e0202 */
[----:B------:R-:W-:-:S03]  /*0300*/  IMAD.HI.U32 R8, R4, R5, RZ ;  /* 0x0000000504087227 */ /* 0x000fc600078e00ff */
[----:B------:R-:W-:Y:S02]  /*0310*/  SHF.L.U32 R15, R15, 0x4, RZ ;  /* 0x000000040f0f7819 */ /* 0x000fe400000006ff */
        /* <DEDUP_REMOVED lines=8> */
[----:B------:R-:W2:Y:S01]  /*03a0*/  LDC R9, c[0x0][0x3b0] ;  /* 0x0000ec00ff097b82 */ /* 0x000ea20000000800 */
[----:B------:R-:W-:-:S07]  /*03b0*/  ISETP.NE.AND P1, PT, R3, RZ, PT ;  /* 0x000000ff0300720c */ /* 0x000fce0003f25270 */
[----:B------:R-:W4:Y:S03]  /*03c0*/  LDC R4, c[0x0][0x39c] ;  /* 0x0000e700ff047b82 */ /* 0x000f260000000800 */
[----:B------:R-:W-:-:S04]  /*03d0*/  @P0 IADD3 R8, PT, PT, R8, 0x1, RZ ;  /* 0x0000000108080810 */ /* 0x000fc80007ffe0ff */
[----:B------:R-:W-:Y:S02]  /*03e0*/  @!P2 IADD3 R8, PT, PT, -R8, RZ, RZ ;  /* 0x000000ff0808a210 */ /* 0x000fe40007ffe1ff */
[----:B------:R-:W-:-:S04]  /*03f0*/  @!P1 LOP3.LUT R8, RZ, R3, RZ, 0x33, !PT ;  /* 0x00000003ff089212 */ /* 0x000fc800078e33ff */
[----:B------:R-:W-:Y:S01]  /*0400*/  IADD3 R14, PT, PT, -R8, RZ, RZ ;  /* 0x000000ff080e7210 */ /* 0x000fe20007ffe1ff */
[----:B--2---:R-:W-:Y:S01]  /*0410*/  IMAD R9, R9, UR11, RZ ;  /* 0x0000000b09097c24 */ /* 0x004fe2000f8e02ff */
[----:B------:R-:W2:Y:S03]  /*0420*/  LDCU.64 UR10, c[0x0][0x358] ;  /* 0x00006b00ff0a77ac */ /* 0x000ea60008000a00 */
[----:B------:R-:W-:-:S04]  /*0430*/  IMAD R14, R3, R14, R0 ;  /* 0x0000000e030e7224 */ /* 0x000fc800078e0200 */
[----:B---3--:R-:W-:Y:S02]  /*0440*/  IMAD R14, R14, UR7, RZ ;  /* 0x000000070e0e7c24 */ /* 0x008fe4000f8e02ff */
[----:B----4-:R-:W-:-:S05]  /*0450*/  IMAD R10, R9, R4, RZ ;  /* 0x00000004090a7224 */ /* 0x010fca00078e02ff */
[----:B------:R-:W-:-:S13]  /*0460*/  ISETP.GE.AND P0, PT, R10, 0x1, PT ;  /* 0x000000010a00780c */ /* 0x000fda0003f06270 */
[----:B012---:R-:W-:Y:S05]  /*0470*/  @!P0 BRA `(.L_x_98) ;  /* 0x0000001000388947 */ /* 0x007fea0003800000 */
[----:B------:R-:W0:Y:S01]  /*0480*/  S2UR UR9, SR_CgaCtaId ;  /* 0x00000000000979c3 */ /* 0x000e220000008800 */
[C---:B------:R-:W-:Y:S01]  /*0490*/  SHF.L.U32 R2, R7.reuse, 0x2, RZ ;  /* 0x0000000207027819 */ /* 0x040fe200000006ff */
[----:B------:R-:W-:Y:S01]  /*04a0*/  UMOV UR4, 0x400 ;  /* 0x0000040000047882 */ /* 0x000fe20000000000 */
[----:B------:R-:W-:Y:S01]  /*04b0*/  LEA.HI R16, R7, R6, RZ, 0x1c ;  /* 0x0000000607107211 */ /* 0x000fe200078fe0ff */
[----:B------:R-:W-:Y:S01]  /*04c0*/  UIADD3 UR7, UPT, UPT, UR4, 0x440, URZ ;  /* 0x0000044004077890 */ /* 0x000fe2000fffe0ff */
[----:B------:R-:W-:Y:S01]  /*04d0*/  LOP3.LUT R3, R2, 0x3c, RZ, 0xc0, !PT ;  /* 0x0000003c02037812 */ /* 0x000fe200078ec0ff */
[C---:B------:R-:W-:Y:S01]  /*04e0*/  IMAD R18, R4.reuse, UR6, RZ ;  /* 0x0000000604127c24 */ /* 0x040fe2000f8e02ff */
[----:B------:R-:W-:Y:S01]  /*04f0*/  MOV R12, RZ ;  /* 0x000000ff000c7202 */ /* 0x000fe20000000f00 */
[----:B------:R-:W-:Y:S02]  /*0500*/  IMAD R17, R4, UR5, RZ ;  /* 0x0000000504117c24 */ /* 0x000fe4000f8e02ff */
[----:B------:R-:W-:-:S02]  /*0510*/  IMAD R16, R16, 0x44, R3 ;  /* 0x0000004410107824 */ /* 0x000fc400078e0203 */
[----:B------:R-:W-:Y:S01]  /*0520*/  IMAD R18, R18, UR5, RZ ;  /* 0x0000000512127c24 */ /* 0x000fe2000f8e02ff */
[----:B0-----:R-:W-:Y:S02]  /*0530*/  ULEA UR8, UR9, UR7, 0x18 ;  /* 0x0000000709087291 */ /* 0x001fe4000f8ec0ff */
[----:B------:R-:W-:-:S03]  /*0540*/  ULEA UR7, UR9, UR4, 0x18 ;  /* 0x0000000409077291 */ /* 0x000fc6000f8ec0ff */
[----:B------:R-:W-:Y:S01]  /*0550*/  UMOV UR4, URZ ;  /* 0x000000ff00047c82 */ /* 0x000fe20008000000 */
[----:B------:R-:W-:-:S08]  /*0560*/  IADD3 R11, PT, PT, R16, UR8, RZ ;  /* 0x00000008100b7c10 */ /* 0x000fd0000fffe0ff */
.L_x_103:
[C---:B------:R-:W-:Y:S01]  /*0570*/  LOP3.LUT R22, R7.reuse, 0xf, RZ, 0xc0, !PT ;  /* 0x0000000f07167812 */ /* 0x040fe200078ec0ff */
[----:B------:R-:W0:Y:S01]  /*0580*/  LDCU.64 UR12, c[0x0][0x380] ;  /* 0x00007000ff0c77ac */ /* 0x000e220008000a00 */
[----:B------:R-:W-:Y:S01]  /*0590*/  BSSY.RECONVERGENT B0, `(.L_x_99) ;  /* 0x0000060000007945 */ /* 0x000fe20003800200 */
[----:B------:R-:W-:Y:S02]  /*05a0*/  LEA.HI R21, R7, R6, RZ, 0x1c ;  /* 0x0000000607157211 */ /* 0x000fe400078fe0ff */
[----:B------:R-:W-:-:S04]  /*05b0*/  IADD3 R22, PT, PT, R22, UR4, RZ ;  /* 0x0000000416167c10 */ /* 0x000fc8000fffe0ff */
[----:B------:R-:W-:-:S13]  /*05c0*/  ISETP.GE.AND P0, PT, R22, R10, PT ;  /* 0x0000000a1600720c */ /* 0x000fda0003f06270 */
[----:B0-----:R-:W-:Y:S05]  /*05d0*/  @!P0 BRA `(.L_x_100) ;  /* 0x00000000000c8947 */ /* 0x001fea0003800000 */
[----:B------:R-:W-:-:S13]  /*05e0*/  ISETP.GE.U32.AND P0, PT, R21, 0x10, PT ;  /* 0x000000101500780c */ /* 0x000fda0003f06070 */
[----:B------:R0:W-:Y:S01]  /*05f0*/  @!P0 STS [R16+UR7], RZ ;  /* 0x000000ff10008988 */ /* 0x0001e20008000807 */
[----:B------:R-:W-:Y:S05]  /*0600*/  BRA `(.L_x_101) ;  /* 0x0000000400607947 */ /* 0x000fea0003800000 */
.L_x_100:
[----:B------:R-:W-:Y:S01]  /*0610*/  IABS R23, R9 ;  /* 0x0000000900177213 */ /* 0x000fe20000000000 */
[----:B------:R-:W0:Y:S01]  /*0620*/  LDCU UR8, c[0x0][0x3bc] ;  /* 0x00007780ff0877ac */ /* 0x000e220008000800 */
[----:B------:R-:W-:Y:S02]  /*0630*/  ISETP.GT.U32.AND P0, PT, R21, 0xf, PT ;  /* 0x0000000f1500780c */ /* 0x000fe40003f04070 */
[----:B------:R-:W1:Y:S01]  /*0640*/  I2F.RP R24, R23 ;  /* 0x0000001700187306 */ /* 0x000e620000209400 */
[----:B------:R-:W-:Y:S01]  /*0650*/  IABS R28, R22 ;  /* 0x00000016001c7213 */ /* 0x000fe20000000000 */
[----:B------:R-:W2:Y:S09]  /*0660*/  LDCU UR9, c[0x0][0x3a4] ;  /* 0x00007480ff0977ac */ /* 0x000eb20008000800 */
[----:B------:R-:W3:Y:S01]  /*0670*/  @!P0 LDC.64 R2, c[0x0][0x388] ;  /* 0x0000e200ff028b82 */ /* 0x000ee20000000a00 */
[----:B-1----:R-:W1:Y:S02]  /*0680*/  MUFU.RCP R24, R24 ;  /* 0x0000001800187308 */ /* 0x002e640000001000 */
[----:B-1----:R-:W-:-:S06]  /*0690*/  IADD3 R26, PT, PT, R24, 0xffffffe, RZ ;  /* 0x0ffffffe181a7810 */ /* 0x002fcc0007ffe0ff */
[----:B------:R-:W1:Y:S02]  /*06a0*/  F2I.FTZ.U32.TRUNC.NTZ R5, R26 ;  /* 0x0000001a00057305 */ /* 0x000e64000021f000 */
[----:B-1----:R-:W-:-:S05]  /*06b0*/  IADD3 R4, PT, PT, RZ, -R5, RZ ;  /* 0x80000005ff047210 */ /* 0x002fca0007ffe0ff */
[----:B------:R-:W-:Y:S02]  /*06c0*/  IMAD R25, R4, R23, RZ ;  /* 0x0000001704197224 */ /* 0x000fe400078e02ff */
[----:B------:R-:W-:-:S05]  /*06d0*/  HFMA2 R4, -RZ, RZ, 0, 0 ;  /* 0x00000000ff047431 */ /* 0x000fca00000001ff */
[----:B------:R-:W-:-:S04]  /*06e0*/  IMAD.HI.U32 R25, R5, R25, R4 ;  /* 0x0000001905197227 */ /* 0x000fc800078e0004 */
[C---:B------:R-:W-:Y:S02]  /*06f0*/  @!P0 IMAD R5, R10.reuse, R15, RZ ;  /* 0x0000000f0a058224 */ /* 0x040fe400078e02ff */
[----:B------:R-:W-:-:S05]  /*0700*/  @!P0 IMAD R4, R10, R21, RZ ;  /* 0x000000150a048224 */ /* 0x000fca00078e02ff */
[----:B------:R-:W-:Y:S02]  /*0710*/  @!P0 IADD3 R4, P1, P2, R22, R5, R4 ;  /* 0x0000000516048210 */ /* 0x000fe40007a3e004 */
[----:B------:R-:W-:-:S04]  /*0720*/  @!P0 SHF.R.S32.HI R5, RZ, 0x1f, R5 ;  /* 0x0000001fff058819 */ /* 0x000fc80000011405 */
[----:B------:R-:W-:Y:S02]  /*0730*/  @!P0 IADD3.X R5, PT, PT, RZ, R5, RZ, P1, P2 ;  /* 0x00000005ff058210 */ /* 0x000fe40000fe44ff */
[----:B---3--:R-:W-:-:S04]  /*0740*/  @!P0 LEA R2, P1, R4, R2, 0x2 ;  /* 0x0000000204028211 */ /* 0x008fc800078210ff */
[----:B------:R-:W-:Y:S02]  /*0750*/  @!P0 LEA.HI.X R3, R4, R3, R5, 0x2, P1 ;  /* 0x0000000304038211 */ /* 0x000fe400008f1405 */
[----:B------:R-:W1:Y:S03]  /*0760*/  LDC R4, c[0x0][0x3b0] ;  /* 0x0000ec00ff047b82 */ /* 0x000e660000000800 */
[----:B------:R3:W4:Y:S01]  /*0770*/  @!P0 LDG.E R5, desc[UR10][R2.64] ;  /* 0x0000000a02058981 */ /* 0x000722000c1e1900 */
[----:B------:R-:W-:Y:S01]  /*0780*/  IABS R27, R9 ;  /* 0x00000009001b7213 */ /* 0x000fe20000000000 */
[----:B------:R-:W-:-:S03]  /*0790*/  IMAD.HI.U32 R25, R25, R28, RZ ;  /* 0x0000001c19197227 */ /* 0x000fc600078e00ff */
[----:B------:R-:W-:-:S05]  /*07a0*/  IADD3 R27, PT, PT, RZ, -R27, RZ ;  /* 0x8000001bff1b7210 */ /* 0x000fca0007ffe0ff */
[----:B------:R-:W-:Y:S01]  /*07b0*/  IMAD R28, R25, R27, R28 ;  /* 0x0000001b191c7224 */ /* 0x000fe200078e021c */
[----:B---3--:R-:W-:-:S04]  /*07c0*/  MOV R2, RZ ;  /* 0x000000ff00027202 */ /* 0x008fc80000000f00 */
[----:B------:R-:W-:Y:S02]  /*07d0*/  ISETP.GT.U32.AND P3, PT, R23, R28, PT ;  /* 0x0000001c1700720c */ /* 0x000fe40003f64070 */
[----:B-1----:R-:W-:-:S04]  /*07e0*/  IABS R24, R4 ;  /* 0x0000000400187213 */ /* 0x002fc80000000000 */
[----:B------:R-:W1:Y:S07]  /*07f0*/  I2F.RP R26, R24 ;  /* 0x00000018001a7306 */ /* 0x000e6e0000209400 */
[-C--:B------:R-:W-:Y:S02]  /*0800*/  @!P3 IADD3 R28, PT, PT, R28, -R23.reuse, RZ ;  /* 0x800000171c1cb210 */ /* 0x080fe40007ffe0ff */
[----:B------:R-:W-:Y:S02]  /*0810*/  @!P3 IADD3 R25, PT, PT, R25, 0x1, RZ ;  /* 0x000000011919b810 */ /* 0x000fe40007ffe0ff */
[----:B------:R-:W-:-:S02]  /*0820*/  ISETP.GE.U32.AND P1, PT, R28, R23, PT ;  /* 0x000000171c00720c */ /* 0x000fc40003f26070 */
[----:B------:R-:W-:Y:S01]  /*0830*/  ISETP.NE.AND P3, PT, R9, RZ, PT ;  /* 0x000000ff0900720c */ /* 0x000fe20003f65270 */
[----:B-1----:R-:W1:Y:S10]  /*0840*/  MUFU.RCP R26, R26 ;  /* 0x0000001a001a7308 */ /* 0x002e740000001000 */
[----:B------:R-:W-:-:S02]  /*0850*/  @P1 IADD3 R25, PT, PT, R25, 0x1, RZ ;  /* 0x0000000119191810 */ /* 0x000fc40007ffe0ff */
[----:B-1----:R-:W-:-:S06]  /*0860*/  IADD3 R3, PT, PT, R26, 0xffffffe, RZ ;  /* 0x0ffffffe1a037810 */ /* 0x002fcc0007ffe0ff */
[----:B------:R-:W1:Y:S02]  /*0870*/  F2I.FTZ.U32.TRUNC.NTZ R3, R3 ;  /* 0x0000000300037305 */ /* 0x000e64000021f000 */
[----:B-1----:R-:W-:-:S05]  /*0880*/  IADD3 R27, PT, PT, RZ, -R3, RZ ;  /* 0x80000003ff1b7210 */ /* 0x002fca0007ffe0ff */
[----:B------:R-:W-:-:S04]  /*0890*/  IMAD R23, R27, R24, RZ ;  /* 0x000000181b177224 */ /* 0x000fc800078e02ff */
[----:B------:R-:W-:Y:S01]  /*08a0*/  IMAD.HI.U32 R23, R3, R23, R2 ;  /* 0x0000001703177227 */ /* 0x000fe200078e0002 */
[----:B------:R-:W-:-:S04]  /*08b0*/  LOP3.LUT R2, R22, R9, RZ, 0x3c, !PT ;  /* 0x0000000916027212 */ /* 0x000fc800078e3cff */
[----:B------:R-:W-:-:S13]  /*08c0*/  ISETP.GE.AND P2, PT, R2, RZ, PT ;  /* 0x000000ff0200720c */ /* 0x000fda0003f46270 */
        /* <DEDUP_REMOVED lines=14> */
[----:B------:R-:W-:-:S11]  /*09b0*/  ISETP.NE.AND P3, PT, R4, RZ, PT ;  /* 0x000000ff0400720c */ /* 0x000fd60003f65270 */
[----:B------:R-:W-:-:S04]  /*09c0*/  @P1 IADD3 R23, PT, PT, R23, 0x1, RZ ;  /* 0x0000000117171810 */ /* 0x000fc80007ffe0ff */
[----:B------:R-:W-:Y:S02]  /*09d0*/  @!P2 IADD3 R23, PT, PT, -R23, RZ, RZ ;  /* 0x000000ff1717a210 */ /* 0x000fe40007ffe1ff */
[----:B------:R-:W-:-:S04]  /*09e0*/  @!P3 LOP3.LUT R23, RZ, R4, RZ, 0x33, !PT ;  /* 0x00000004ff17b212 */ /* 0x000fc800078e33ff */
[----:B------:R-:W-:Y:S01]  /*09f0*/  IADD3 R2, PT, PT, -R23, RZ, RZ ;  /* 0x000000ff17027210 */ /* 0x000fe20007ffe1ff */
[----:B0-----:R-:W-:-:S04]  /*0a00*/  IMAD R23, R8, UR8, R23 ;  /* 0x0000000808177c24 */ /* 0x001fc8000f8e0217 */
[----:B------:R-:W-:Y:S02]  /*0a10*/  IMAD R3, R4, R2, R3 ;  /* 0x0000000204037224 */ /* 0x000fe400078e0203 */
[----:B------:R-:W-:-:S05]  /*0a20*/  IMAD R2, R25, UR5, R14 ;  /* 0x0000000519027c24 */ /* 0x000fca000f8e020e */
[----:B------:R-:W-:-:S05]  /*0a30*/  IADD3 R2, PT, PT, R3, R2, RZ ;  /* 0x0000000203027210 */ /* 0x000fca0007ffe0ff */
[----:B--2---:R-:W-:Y:S01]  /*0a40*/  IMAD R23, R23, UR9, R2 ;  /* 0x0000000917177c24 */ /* 0x004fe2000f8e0202 */
[----:B----4-:R1:W-:Y:S01]  /*0a50*/  @!P0 STS [R16+UR7], R5 ;  /* 0x0000000510008988 */ /* 0x0103e20008000807 */
[----:B------:R-:W-:-:S13]  /*0a60*/  ISETP.GT.U32.AND P0, PT, R21, 0x3f, PT ;  /* 0x0000003f1500780c */ /* 0x000fda0003f04070 */
[----:B-1----:R-:W-:Y:S05]  /*0a70*/  @P0 BRA `(.L_x_101) ;  /* 0x0000000000440947 */ /* 0x002fea0003800000 */
[C---:B------:R-:W-:Y:S01]  /*0a80*/  IADD3 R4, P0, PT, R18.reuse, R23, RZ ;  /* 0x0000001712047210 */ /* 0x040fe20007f1e0ff */
[----:B------:R-:W-:Y:S01]  /*0a90*/  IMAD R5, R21, R17, RZ ;  /* 0x0000001115057224 */ /* 0x000fe200078e02ff */
[----:B------:R-:W-:Y:S02]  /*0aa0*/  SHF.R.S32.HI R23, RZ, 0x1f, R23 ;  /* 0x0000001fff177819 */ /* 0x000fe40000011417 */
[----:B------:R-:W-:Y:S02]  /*0ab0*/  MOV R22, R21 ;  /* 0x0000001500167202 */ /* 0x000fe40000000f00 */
[----:B------:R-:W-:Y:S02]  /*0ac0*/  MOV R21, R11 ;  /* 0x0000000b00157202 */ /* 0x000fe40000000f00 */
[----:B------:R-:W-:-:S07]  /*0ad0*/  LEA.HI.X.SX32 R26, R18, R23, 0x1, P0 ;  /* 0x00000017121a7211 */ /* 0x000fce00000f0eff */
.L_x_102:
[----:B------:R-:W-:-:S04]  /*0ae0*/  IADD3 R3, P0, PT, R5, R4, RZ ;  /* 0x0000000405037210 */ /* 0x000fc80007f1e0ff */
[----:B------:R-:W-:Y:S02]  /*0af0*/  LEA.HI.X.SX32 R24, R5, R26, 0x1, P0 ;  /* 0x0000001a05187211 */ /* 0x000fe400000f0eff */
[----:B------:R-:W-:-:S04]  /*0b00*/  LEA R2, P0, R3, UR12, 0x2 ;  /* 0x0000000c03027c11 */ /* 0x000fc8000f8010ff */
[----:B------:R-:W-:-:S05]  /*0b10*/  LEA.HI.X R3, R3, UR13, R24, 0x2, P0 ;  /* 0x0000000d03037c11 */ /* 0x000fca00080f1418 */
[----:B------:R-:W2:Y:S01]  /*0b20*/  LDG.E R2, desc[UR10][R2.64] ;  /* 0x0000000a02027981 */ /* 0x000ea2000c1e1900 */
[C---:B------:R-:W-:Y:S02]  /*0b30*/  ISETP.GE.U32.AND P0, PT, R22.reuse, 0x30, PT ;  /* 0x000000301600780c */ /* 0x040fe40003f06070 */
[----:B------:R-:W-:Y:S02]  /*0b40*/  IADD3 R22, PT, PT, R22, 0x10, RZ ;  /* 0x0000001016167810 */ /* 0x000fe40007ffe0ff */
[----:B------:R-:W-:Y:S01]  /*0b50*/  LEA R5, R17, R5, 0x4 ;  /* 0x0000000511057211 */ /* 0x000fe200078e20ff */
[----:B--2---:R0:W-:Y:S02]  /*0b60*/  STS [R21], R2 ;  /* 0x0000000215007388 */ /* 0x0041e40000000800 */
[----:B0-----:R-:W-:-:S06]  /*0b70*/  IADD3 R21, PT, PT, R21, 0x440, RZ ;  /* 0x0000044015157810 */ /* 0x001fcc0007ffe0ff */
[----:B------:R-:W-:Y:S05]  /*0b80*/  @!P0 BRA `(.L_x_102) ;  /* 0xfffffffc00d48947 */ /* 0x000fea000383ffff */
.L_x_101:
[----:B------:R-:W-:Y:S05]  /*0b90*/  BSYNC.RECONVERGENT B0 ;  /* 0x0000000000007941 */ /* 0x000fea0003800200 */
.L_x_99:
[----:B------:R-:W1:Y:S01]  /*0ba0*/  S2R R3, SR_CgaCtaId ;  /* 0x0000000000037919 */ /* 0x000e620000008800 */
[----:B------:R-:W-:Y:S01]  /*0bb0*/  MOV R2, 0x400 ;  /* 0x0000040000027802 */ /* 0x000fe20000000f00 */
[----:B------:R-:W-:Y:S01]  /*0bc0*/  UIADD3 UR4, UPT, UPT, UR4, 0x10, URZ ;  /* 0x0000001004047890 */ /* 0x000fe2000fffe0ff */
[----:B------:R-:W-:Y:S02]  /*0bd0*/  BAR.SYNC.DEFER_BLOCKING 0x0 ;  /* 0x0000000000007b1d */ /* 0x000fe40000010000 */
[----:B------:R-:W-:-:S03]  /*0be0*/  IADD3 R4, PT, PT, R2, 0x440, RZ ;  /* 0x0000044002047810 */ /* 0x000fc60007ffe0ff */
[----:B------:R-:W-:Y:S02]  /*0bf0*/  ISETP.LE.AND P0, PT, R10, UR4, PT ;  /* 0x000000040a007c0c */ /* 0x000fe4000bf03270 */
[C---:B-1----:R-:W-:Y:S02]  /*0c00*/  LEA R5, R3.reuse, R2, 0x18 ;  /* 0x0000000203057211 */ /* 0x042fe400078ec0ff */
[----:B------:R-:W-:-:S03]  /*0c10*/  LEA R2, R3, R4, 0x18 ;  /* 0x0000000403027211 */ /* 0x000fc600078ec0ff */
[----:B------:R-:W-:Y:S02]  /*0c20*/  IMAD R3, R6, 0x44, R5 ;  /* 0x0000004406037824 */ /* 0x000fe400078e0205 */
[----:B------:R-:W-:-:S03]  /*0c30*/  IMAD R2, R7, 0x44, R2 ;  /* 0x0000004407027824 */ /* 0x000fc600078e0202 */
[----:B------:R-:W-:Y:S04]  /*0c40*/  LDS R5, [R3] ;  /* 0x0000000003057984 */ /* 0x000fe80000000800 */
[----:B------:R-:W1:Y:S04]  /*0c50*/  LDS R21, [R2] ;  /* 0x0000000002157984 */ /* 0x000e680000000800 */
[----:B------:R-:W2:Y:S04]  /*0c60*/  LDS R22, [R2+0x440] ;  /* 0x0004400002167984 */ /* 0x000ea80000000800 */
[----:B------:R-:W3:Y:S04]  /*0c70*/  LDS R27, [R2+0xcc0] ;  /* 0x000cc000021b7984 */ /* 0x000ee80000000800 */
[----:B------:R-:W-:Y:S04]  /*0c80*/  LDS R4, [R3+0x4] ;  /* 0x0000040003047984 */ /* 0x000fe80000000800 */
[----:B------:R-:W-:Y:S04]  /*0c90*/  LDS R24, [R2+0x444] ;  /* 0x0004440002187984 */ /* 0x000fe80000000800 */
[----:B------:R-:W-:Y:S04]  /*0ca0*/  LDS R23, [R2+0x884] ;  /* 0x0008840002177984 */ /* 0x000fe80000000800 */
[----:B------:R-:W-:Y:S04]  /*0cb0*/  LDS R26, [R2+0x888] ;  /* 0x00088800021a7984 */ /* 0x000fe80000000800 */
[----:B------:R-:W-:Y:S01]  /*0cc0*/  LDS R29, [R2+0x38] ;  /* 0x00003800021d7984 */ /* 0x000fe20000000800 */
[----:B-1----:R-:W-:-:S03]  /*0cd0*/  FFMA R21, R5, R21, R20 ;  /* 0x0000001505157223 */ /* 0x002fc60000000014 */
[----:B------:R-:W1:Y:S01]  /*0ce0*/  LDS R20, [R2+0x880] ;  /* 0x0008800002147984 */ /* 0x000e620000000800 */
[----:B--2---:R-:W-:-:S03]  /*0cf0*/  FFMA R25, R5, R22, R13 ;  /* 0x0000001605197223 */ /* 0x004fc6000000000d */
[----:B------:R-:W2:Y:S01]  /*0d00*/  LDS R22, [R2+0x4] ;  /* 0x0000040002167984 */ /* 0x000ea20000000800 */
[----:B---3--:R-:W-:-:S03]  /*0d10*/  FFMA R12, R5, R27, R12 ;  /* 0x0000001b050c7223 */ /* 0x008fc6000000000c */
[----:B------:R-:W3:Y:S04]  /*0d20*/  LDS R13, [R2+0xcc4] ;  /* 0x000cc400020d7984 */ /* 0x000ee80000000800 */
[----:B------:R-:W-:Y:S01]  /*0d30*/  LDS R27, [R2+0x3c] ;  /* 0x00003c00021b7984 */ /* 0x000fe20000000800 */
[----:B-1----:R-:W-:Y:S01]  /*0d40*/  FFMA R20, R5, R20, R19 ;  /* 0x0000001405147223 */ /* 0x002fe20000000013 */
[C---:B------:R-:W-:Y:S02]  /*0d50*/  FFMA R5, R4.reuse, R24, R25 ;  /* 0x0000001804057223 */ /* 0x040fe40000000019 */
[----:B------:R-:W-:Y:S01]  /*0d60*/  LDS R19, [R2+0xc] ;  /* 0x00000c0002137984 */ /* 0x000fe20000000800 */
[C---:B------:R-:W-:Y:S01]  /*0d70*/  FFMA R23, R4.reuse, R23, R20 ;  /* 0x0000001704177223 */ /* 0x040fe20000000014 */
[----:B--2---:R-:W-:-:S02]  /*0d80*/  FFMA R21, R4, R22, R21 ;  /* 0x0000001604157223 */ /* 0x004fc40000000015 */
[----:B------:R-:W1:Y:S01]  /*0d90*/  LDS R20, [R3+0x8] ;  /* 0x0000080003147984 */ /* 0x000e620000000800 */
[----:B---3--:R-:W-:-:S03]  /*0da0*/  FFMA R12, R4, R13, R12 ;  /* 0x0000000d040c7223 */ /* 0x008fc6000000000c */
[----:B------:R-:W2:Y:S04]  /*0db0*/  LDS R24, [R2+0x448] ;  /* 0x0004480002187984 */ /* 0x000ea80000000800 */
[----:B------:R-:W3:Y:S04]  /*0dc0*/  LDS R22, [R2+0x8] ;  /* 0x0000080002167984 */ /* 0x000ee80000000800 */
[----:B------:R-:W4:Y:S04]  /*0dd0*/  LDS R25, [R2+0xcc8] ;  /* 0x000cc80002197984 */ /* 0x000f280000000800 */
[----:B------:R-:W5:Y:S04]  /*0de0*/  LDS R4, [R3+0xc] ;  /* 0x00000c0003047984 */ /* 0x000f680000000800 */
[----:B------:R-:W0:Y:S01]  /*0df0*/  LDS R13, [R2+0x44c] ;  /* 0x00044c00020d7984 */ /* 0x000e220000000800 */
[----:B-1----:R-:W-:-:S03]  /*0e00*/  FFMA R23, R20, R26, R23 ;  /* 0x0000001a14177223 */ /* 0x002fc60000000017 */
[----:B------:R-:W-:Y:S01]  /*0e10*/  LDS R26, [R2+0x450] ;  /* 0x00045000021a7984 */ /* 0x000fe20000000800 */
[C---:B--2---:R-:W-:Y:S01]  /*0e20*/  FFMA R24, R20.reuse, R24, R5 ;  /* 0x0000001814187223 */ /* 0x044fe20000000005 */
[C---:B---3--:R-:W-:Y:S02]  /*0e30*/  FFMA R21, R20.reuse, R22, R21 ;  /* 0x0000001614157223 */ /* 0x048fe40000000015 */
[----:B------:R-:W1:Y:S01]  /*0e40*/  LDS R22, [R2+0xccc] ;  /* 0x000ccc0002167984 */ /* 0x000e620000000800 */
[----:B----4-:R-:W-:-:S03]  /*0e50*/  FFMA R5, R20, R25, R12 ;  /* 0x0000001914057223 */ /* 0x010fc6000000000c */
[----:B------:R-:W2:Y:S01]  /*0e60*/  LDS R20, [R2+0x88c] ;  /* 0x00088c0002147984 */ /* 0x000ea20000000800 */
[----:B-----5:R-:W-:-:S03]  /*0e70*/  FFMA R19, R4, R19, R21 ;  /* 0x0000001304137223 */ /* 0x020fc60000000015 */
[----:B------:R-:W3:Y:S01]  /*0e80*/  LDS R12, [R3+0x10] ;  /* 0x00001000030c7984 */ /* 0x000ee20000000800 */
[----:B0-----:R-:W-:-:S03]  /*0e90*/  FFMA R25, R4, R13, R24 ;  /* 0x0000000d04197223 */ /* 0x001fc60000000018 */
[----:B------:R-:W0:Y:S04]  /*0ea0*/  LDS R24, [R2+0x10] ;  /* 0x0000100002187984 */ /* 0x000e280000000800 */
[----:B------:R-:W4:Y:S04]  /*0eb0*/  LDS R21, [R2+0x890] ;  /* 0x0008900002157984 */ /* 0x000f280000000800 */
[----:B------:R-:W5:Y:S01]  /*0ec0*/  LDS R13, [R2+0xcd0] ;  /* 0x000cd000020d7984 */ /* 0x000f620000000800 */
[C---:B-1----:R-:W-:Y:S01]  /*0ed0*/  FFMA R22, R4.reuse, R22, R5 ;  /* 0x0000001604167223 */ /* 0x042fe20000000005 */
[----:B--2---:R-:W-:-:S02]  /*0ee0*/  FFMA R20, R4, R20, R23 ;  /* 0x0000001404147223 */ /* 0x004fc40000000017 */
[----:B------:R-:W-:Y:S01]  /*0ef0*/  LDS R4, [R3+0x18] ;  /* 0x0000180003047984 */ /* 0x000fe20000000800 */
[----:B---3--:R-:W-:-:S03]  /*0f00*/  FFMA R5, R12, R26, R25 ;  /* 0x0000001a0c057223 */ /* 0x008fc60000000019 */
[----:B------:R-:W-:Y:S01]  /*0f10*/  LDS R25, [R2+0xcd4] ;  /* 0x000cd40002197984 */ /* 0x000fe20000000800 */
[----:B0-----:R-:W-:-:S03]  /*0f20*/  FFMA R19, R12, R24, R19 ;  /* 0x000000180c137223 */ /* 0x001fc60000000013 */
[----:B------:R-:W-:Y:S01]  /*0f30*/  LDS R24, [R2+0x454] ;  /* 0x0004540002187984 */ /* 0x000fe20000000800 */
[----:B----4-:R-:W-:-:S03]  /*0f40*/  FFMA R21, R12, R21, R20 ;  /* 0x000000150c157223 */ /* 0x010fc60000000014 */
[----:B------:R-:W-:Y:S01]  /*0f50*/  LDS R20, [R2+0x14] ;  /* 0x0000140002147984 */ /* 0x000fe20000000800 */
[----:B-----5:R-:W-:-:S03]  /*0f60*/  FFMA R22, R12, R13, R22 ;  /* 0x0000000d0c167223 */ /* 0x020fc60000000016 */
[----:B------:R-:W0:Y:S04]  /*0f70*/  LDS R12, [R3+0x14] ;  /* 0x00001400030c7984 */ /* 0x000e280000000800 */
[----:B------:R-:W1:Y:S04]  /*0f80*/  LDS R26, [R2+0x894] ;  /* 0x00089400021a7984 */ /* 0x000e680000000800 */
[----:B------:R-:W2:Y:S04]  /*0f90*/  LDS R23, [R2+0x18] ;  /* 0x0000180002177984 */ /* 0x000ea80000000800 */
[----:B------:R-:W3:Y:S01]  /*0fa0*/  LDS R13, [R2+0x458] ;  /* 0x00045800020d7984 */ /* 0x000ee20000000800 */
[C---:B0-----:R-:W-:Y:S01]  /*0fb0*/  FFMA R19, R12.reuse, R20, R19 ;  /* 0x000000140c137223 */ /* 0x041fe20000000013 */
[C---:B------:R-:W-:Y:S01]  /*0fc0*/  FFMA R24, R12.reuse, R24, R5 ;  /* 0x000000180c187223 */ /* 0x040fe20000000005 */
[C---:B------:R-:W-:Y:S01]  /*0fd0*/  FFMA R5, R12.reuse, R25, R22 ;  /* 0x000000190c057223 */ /* 0x040fe20000000016 */
[----:B------:R-:W0:Y:S01]  /*0fe0*/  LDS R20, [R2+0x898] ;  /* 0x0008980002147984 */ /* 0x000e220000000800 */
[----:B-1----:R-:W-:-:S03]  /*0ff0*/  FFMA R21, R12, R26, R21 ;  /* 0x0000001a0c157223 */ /* 0x002fc60000000015 */
[----:B------:R-:W1:Y:S01]  /*1000*/  LDS R22, [R2+0xcd8] ;  /* 0x000cd80002167984 */ /* 0x000e620000000800 */
[----:B--2---:R-:W-:-:S03]  /*1010*/  FFMA R23, R4, R23, R19 ;  /* 0x0000001704177223 */ /* 0x004fc60000000013 */
[----:B------:R-:W-:Y:S01]  /*1020*/  LDS R12, [R3+0x1c] ;  /* 0x00001c00030c7984 */ /* 0x000fe20000000800 */
[----:B---3--:R-:W-:-:S03]  /*1030*/  FFMA R25, R4, R13, R24 ;  /* 0x0000000d04197223 */ /* 0x008fc60000000018 */
[----:B------:R-:W2:Y:S04]  /*1040*/  LDS R24, [R2+0x1c] ;  /* 0x00001c0002187984 */ /* 0x000ea80000000800 */
[----:B------:R-:W3:Y:S04]  /*1050*/  LDS R26, [R2+0x45c] ;  /* 0x00045c00021a7984 */ /* 0x000ee80000000800 */
[----:B------:R-:W4:Y:S04]  /*1060*/  LDS R19, [R2+0x89c] ;  /* 0x00089c0002137984 */ /* 0x000f280000000800 */
[----:B------:R-:W5:Y:S01]  /*1070*/  LDS R13, [R2+0xcdc] ;  /* 0x000cdc00020d7984 */ /* 0x000f620000000800 */
[----:B0-----:R-:W-:-:S03]  /*1080*/  FFMA R20, R4, R20, R21 ;  /* 0x0000001404147223 */ /* 0x001fc60000000015 */
[----:B------:R-:W-:Y:S01]  /*1090*/  LDS R21, [R2+0x24] ;  /* 0x0000240002157984 */ /* 0x000fe20000000800 */
[----:B-1----:R-:W-:-:S03]  /*10a0*/  FFMA R22, R4, R22, R5 ;  /* 0x0000001604167223 */ /* 0x002fc60000000005 */
        /* <DEDUP_REMOVED lines=8> */
[----:B------:R-:W0:Y:S04]  /*1130*/  LDS R12, [R3+0x20] ;  /* 0x00002000030c7984 */ /* 0x000e280000000800 */
[----:B------:R-:W1:Y:S04]  /*1140*/  LDS R26, [R2+0x8a0] ;  /* 0x0008a000021a7984 */ /* 0x000e680000000800 */
[----:B------:R-:W2:Y:S01]  /*1150*/  LDS R13, [R2+0x464] ;  /* 0x00046400020d7984 */ /* 0x000ea20000000800 */
[C---:B0-----:R-:W-:Y:S01]  /*1160*/  FFMA R23, R12.reuse, R20, R23 ;  /* 0x000000140c177223 */ /* 0x041fe20000000017 */
[C---:B------:R-:W-:Y:S01]  /*1170*/  FFMA R24, R12.reuse, R24, R5 ;  /* 0x000000180c187223 */ /* 0x040fe20000000005 */
[C---:B------:R-:W-:Y:S01]  /*1180*/  FFMA R5, R12.reuse, R25, R22 ;  /* 0x000000190c057223 */ /* 0x040fe20000000016 */
[----:B------:R-:W0:Y:S01]  /*1190*/  LDS R20, [R2+0x8a4] ;  /* 0x0008a40002147984 */ /* 0x000e220000000800 */
[----:B-1----:R-:W-:Y:S01]  /*11a0*/  FFMA R19, R12, R26, R19 ;  /* 0x0000001a0c137223 */ /* 0x002fe20000000013 */
[----:B------:R-:W-:-:S02]  /*11b0*/  FFMA R21, R4, R21, R23 ;  /* 0x0000001504157223 */ /* 0x000fc40000000017 */
[----:B------:R-:W1:Y:S01]  /*11c0*/  LDS R22, [R2+0xce4] ;  /* 0x000ce40002167984 */ /* 0x000e620000000800 */
[----:B--2---:R-:W-:-:S03]  /*11d0*/  FFMA R25, R4, R13, R24 ;  /* 0x0000000d04197223 */ /* 0x004fc60000000018 */
[----:B------:R-:W-:Y:S04]  /*11e0*/  LDS R12, [R3+0x28] ;  /* 0x00002800030c7984 */ /* 0x000fe80000000800 */
        /* <DEDUP_REMOVED lines=33> */
[----:B-1----:R-:W-:Y:S01]  /*1400*/  FFMA R22, R4, R22, R5 ;  /* 0x0000001604167223 */ /* 0x002fe20000000005 */
[C---:B--2---:R-:W-:Y:S02]  /*1410*/  FFMA R4, R12.reuse, R24, R19 ;  /* 0x000000180c047223 */ /* 0x044fe40000000013 */
[----:B------:R-:W-:Y:S01]  /*1420*/  LDS R24, [R2+0x478] ;  /* 0x0004780002187984 */ /* 0x000fe20000000800 */
[----:B---3--:R-:W-:-:S03]  /*1430*/  FFMA R5, R12, R26, R25 ;  /* 0x0000001a0c057223 */ /* 0x008fc60000000019 */
[----:B------:R-:W-:Y:S01]  /*1440*/  LDS R26, [R2+0x8b8] ;  /* 0x0008b800021a7984 */ /* 0x000fe20000000800 */
[----:B----4-:R-:W-:-:S03]  /*1450*/  FFMA R21, R12, R21, R20 ;  /* 0x000000150c157223 */ /* 0x010fc60000000014 */
[----:B------:R-:W0:Y:S01]  /*1460*/  LDS R20, [R3+0x38] ;  /* 0x0000380003147984 */ /* 0x000e220000000800 */
[----:B-----5:R-:W-:-:S03]  /*1470*/  FFMA R13, R12, R13, R22 ;  /* 0x0000000d0c0d7223 */ /* 0x020fc60000000016 */
[----:B------:R-:W1:Y:S04]  /*1480*/  LDS R22, [R2+0xcf8] ;  /* 0x000cf80002167984 */ /* 0x000e680000000800 */
[----:B------:R-:W2:Y:S04]  /*1490*/  LDS R12, [R3+0x3c] ;  /* 0x00003c00030c7984 */ /* 0x000ea80000000800 */
[----:B------:R-:W3:Y:S04]  /*14a0*/  LDS R25, [R2+0x47c] ;  /* 0x00047c0002197984 */ /* 0x000ee80000000800 */
[----:B------:R-:W4:Y:S01]  /*14b0*/  LDS R19, [R2+0x8bc] ;  /* 0x0008bc0002137984 */ /* 0x000f220000000800 */
[C---:B0-----:R-:W-:Y:S01]  /*14c0*/  FFMA R29, R20.reuse, R29, R4 ;  /* 0x0000001d141d7223 */ /* 0x041fe20000000004 */
[C---:B------:R-:W-:Y:S01]  /*14d0*/  FFMA R24, R20.reuse, R24, R5 ;  /* 0x0000001814187223 */ /* 0x040fe20000000005 */
[C---:B------:R-:W-:Y:S01]  /*14e0*/  FFMA R26, R20.reuse, R26, R21 ;  /* 0x0000001a141a7223 */ /* 0x040fe20000000015 */
[----:B-1----:R-:W-:Y:S01]  /*14f0*/  FFMA R22, R20, R22, R13 ;  /* 0x0000001614167223 */ /* 0x002fe2000000000d */
[C---:B--2---:R-:W-:Y:S01]  /*1500*/  FFMA R20, R12.reuse, R27, R29 ;  /* 0x0000001b0c147223 */ /* 0x044fe2000000001d */
[C---:B---3--:R-:W-:Y:S01]  /*1510*/  FFMA R13, R12.reuse, R25, R24 ;  /* 0x000000190c0d7223 */ /* 0x048fe20000000018 */
[C---:B----4-:R-:W-:Y:S01]  /*1520*/  FFMA R19, R12.reuse, R19, R26 ;  /* 0x000000130c137223 */ /* 0x050fe2000000001a */
[----:B------:R-:W-:Y:S01]  /*1530*/  FFMA R12, R12, R23, R22 ;  /* 0x000000170c0c7223 */ /* 0x000fe20000000016 */
[----:B------:R-:W-:Y:S06]  /*1540*/  BAR.SYNC.DEFER_BLOCKING 0x0 ;  /* 0x0000000000007b1d */ /* 0x000fec0000010000 */
[----:B------:R-:W-:Y:S05]  /*1550*/  @!P0 BRA `(.L_x_103) ;  /* 0xfffffff000048947 */ /* 0x000fea000383ffff */
.L_x_98:
[----:B------:R-:W0:Y:S01]  /*1560*/  LDC R4, c[0x0][0x3a8] ;  /* 0x0000ea00ff047b82 */ /* 0x000e220000000800 */
[----:B------:R-:W1:Y:S01]  /*1570*/  LDCU UR8, c[0x0][0x3b8] ;  /* 0x00007700ff0877ac */ /* 0x000e620008000800 */
[----:B------:R-:W-:Y:S01]  /*1580*/  IADD3 R7, PT, PT, R7, UR6, RZ ;  /* 0x0000000607077c10 */ /* 0x000fe2000fffe0ff */
[----:B------:R-:W1:Y:S05]  /*1590*/  LDCU UR9, c[0x0][0x3b4] ;  /* 0x00007680ff0977ac */ /* 0x000e6a0008000800 */
[----:B------:R-:W2:Y:S01]  /*15a0*/  LDC.64 R2, c[0x0][0x390] ;  /* 0x0000e400ff027b82 */ /* 0x000ea20000000a00 */
[----:B-1----:R-:W-:Y:S01]  /*15b0*/  UIMAD UR8, UR8, UR9, URZ ;  /* 0x00000009080872a4 */ /* 0x002fe2000f8e02ff */
[----:B0-----:R-:W-:-:S05]  /*15c0*/  IMAD R6, R7, R4, R6 ;  /* 0x0000000407067224 */ /* 0x001fca00078e0206 */
[----:B------:R-:W-:Y:S01]  /*15d0*/  IADD3 R15, PT, PT, R15, R6, RZ ;  /* 0x000000060f0f7210 */ /* 0x000fe20007ffe0ff */
[----:B------:R-:W-:-:S04]  /*15e0*/  IMAD R4, R4, UR8, RZ ;  /* 0x0000000804047c24 */ /* 0x000fc8000f8e02ff */
[----:B------:R-:W-:Y:S01]  /*15f0*/  IMAD R15, R15, UR8, R0 ;  /* 0x000000080f0f7c24 */ /* 0x000fe2000f8e0200 */
[C---:B------:R-:W-:Y:S01]  /*1600*/  SHF.L.U32 R5, R4.reuse, 0x4, RZ ;  /* 0x0000000404057819 */ /* 0x040fe200000006ff */
[C---:B------:R-:W-:Y:S01]  /*1610*/  IMAD R9, R4.reuse, 0x30, RZ ;  /* 0x0000003004097824 */ /* 0x040fe200078e02ff */
[----:B------:R-:W-:Y:S01]  /*1620*/  SHF.L.U32 R7, R4, 0x5, RZ ;  /* 0x0000000504077819 */ /* 0x000fe200000006ff */
[----:B--2---:R-:W-:-:S05]  /*1630*/  IMAD.WIDE.U32 R2, R15, 0x4, R2 ;  /* 0x000000040f027825 */ /* 0x004fca00078e0002 */
[----:B------:R-:W-:Y:S01]  /*1640*/  STG.E desc[UR10][R2.64], R20 ;  /* 0x0000001402007986 */ /* 0x000fe2000c10190a */
[----:B------:R-:W-:-:S04]  /*1650*/  IMAD.WIDE R4, R5, 0x4, R2 ;  /* 0x0000000405047825 */ /* 0x000fc800078e0202 */
[--C-:B------:R-:W-:Y:S01]  /*1660*/  IMAD.WIDE R6, R7, 0x4, R2.reuse ;  /* 0x0000000407067825 */ /* 0x100fe200078e0202 */
[----:B------:R-:W-:Y:S03]  /*1670*/  STG.E desc[UR10][R4.64], R13 ;  /* 0x0000000d04007986 */ /* 0x000fe6000c10190a */
[----:B------:R-:W-:Y:S01]  /*1680*/  IMAD.WIDE R8, R9, 0x4, R2 ;  /* 0x0000000409087825 */ /* 0x000fe200078e0202 */
[----:B------:R-:W-:Y:S04]  /*1690*/  STG.E desc[UR10][R6.64], R19 ;  /* 0x0000001306007986 */ /* 0x000fe8000c10190a */
[----:B------:R-:W-:Y:S01]  /*16a0*/  STG.E desc[UR10][R8.64], R12 ;  /* 0x0000000c08007986 */ /* 0x000fe2000c10190a */
[----:B------:R-:W-:Y:S05]  /*16b0*/  EXIT ;  /* 0x000000000000794d */ /* 0x000fea0003800000 */
.L_x_104:
        /* <DEDUP_REMOVED lines=12> */
.L_x_172:


//--------------------- .text._Z20conv2d_update_outputILi16ELi16ELi2ELi4ELi16EEvPfS0_S0_iiiiiiiiiii --------------------------
	.section	.text._Z20conv2d_update_outputILi16ELi16ELi2ELi4ELi16EEvPfS0_S0_iiiiiiiiiii,"ax",@progbits
	.align	128
        .global         _Z20conv2d_update_outputILi16ELi16ELi2ELi4ELi16EEvPfS0_S0_iiiiiiiiiii
        .type           _Z20conv2d_update_outputILi16ELi16ELi2ELi4ELi16EEvPfS0_S0_iiiiiiiiiii,@function
        .size           _Z20conv2d_update_outputILi16ELi16ELi2ELi4ELi16EEvPfS0_S0_iiiiiiiiiii,(.L_x_173 - _Z20conv2d_update_outputILi16ELi16ELi2ELi4ELi16EEvPfS0_S0_iiiiiiiiiii)
        .other          _Z20conv2d_update_outputILi16ELi16ELi2ELi4ELi16EEvPfS0_S0_iiiiiiiiiii,@"STO_CUDA_ENTRY STV_DEFAULT"
_Z20conv2d_update_outputILi16ELi16ELi2ELi4ELi16EEvPfS0_S0_iiiiiiiiiii:
.text._Z20conv2d_update_outputILi16ELi16ELi2ELi4ELi16EEvPfS0_S0_iiiiiiiiiii:
        /* <DEDUP_REMOVED lines=86> */
.L_x_115:
        /* <DEDUP_REMOVED lines=14> */
.L_x_110:
[C---:B------:R-:W-:Y:S01]  /*0640*/  ISETP.GE.U32.AND P0, PT, R3.reuse, 0x30, PT ;  /* 0x000000300300780c */ /* 0x040fe20003f06070 */
[----:B------:R0:W-:Y:S01]  /*0650*/  STS [R2], RZ ;  /* 0x000000ff02007388 */ /* 0x0001e20000000800 */
[----:B------:R-:W-:Y:S02]  /*0660*/  IADD3 R3, PT, PT, R3, 0x10, RZ ;  /* 0x0000001003037810 */ /* 0x000fe40007ffe0ff */
[----:B0-----:R-:W-:-:S09]  /*0670*/  IADD3 R2, PT, PT, R2, 0x440, RZ ;  /* 0x0000044002027810 */ /* 0x001fd20007ffe0ff */
[----:B------:R-:W-:Y:S05]  /*0680*/  @!P0 BRA `(.L_x_110) ;  /* 0xfffffffc00ec8947 */ /* 0x000fea000383ffff */
[----:B------:R-:W-:Y:S05]  /*0690*/  BSYNC.RECONVERGENT B1 ;  /* 0x0000000000017941 */ /* 0x000fea0003800200 */
.L_x_109:
[----:B------:R-:W-:Y:S05]  /*06a0*/  BRA `(.L_x_108) ;  /* 0x0000000400b47947 */ /* 0x000fea0003800000 */
.L_x_107:
        /* <DEDUP_REMOVED lines=12> */
.L_x_113:
        /* <DEDUP_REMOVED lines=11> */
.L_x_112:
[----:B------:R-:W-:Y:S05]  /*0820*/  BSYNC.RECONVERGENT B1 ;  /* 0x0000000000017941 */ /* 0x000fea0003800200 */
.L_x_111:
        /* <DEDUP_REMOVED lines=74> */
.L_x_114:
        /* <DEDUP_REMOVED lines=11> */
.L_x_108:
[----:B------:R-:W-:Y:S05]  /*0d80*/  BSYNC.RECONVERGENT B0 ;  /* 0x0000000000007941 */ /* 0x000fea0003800200 */
.L_x_106:
        /* <DEDUP_REMOVED lines=11> */
[----:B------:R-:W-:Y:S04]  /*0e40*/  LDS R2, [R20+0xcc0] ;  /* 0x000cc00014027984 */ /* 0x000fe80000000800 */
[----:B------:R-:W0:Y:S04]  /*0e50*/  LDS R22, [R26] ;  /* 0x000000001a167984 */ /* 0x000e280000000800 */
[----:B------:R-:W1:Y:S04]  /*0e60*/  LDS R25, [R20] ;  /* 0x0000000014197984 */ /* 0x000e680000000800 */
[----:B------:R-:W2:Y:S04]  /*0e70*/  LDS R3, [R26+0x440] ;  /* 0x000440001a037984 */ /* 0x000ea80000000800 */
[----:B------:R-:W3:Y:S04]  /*0e80*/  LDS R24, [R20+0x440] ;  /* 0x0004400014187984 */ /* 0x000ee80000000800 */
[----:B------:R-:W4:Y:S04]  /*0e90*/  LDS R23, [R20+0x880] ;  /* 0x0008800014177984 */ /* 0x000f280000000800 */
[----:B------:R-:W-:Y:S04]  /*0ea0*/  LDS R28, [R26+0x30] ;  /* 0x000030001a1c7984 */ /* 0x000fe80000000800 */
[----:B------:R-:W-:Y:S04]  /*0eb0*/  LDS R27, [R20+0x34] ;  /* 0x00003400141b7984 */ /* 0x000fe80000000800 */
[----:B------:R-:W-:Y:S01]  /*0ec0*/  LDS R29, [R20+0x474] ;  /* 0x00047400141d7984 */ /* 0x000fe20000000800 */
[C---:B0-----:R-:W-:Y:S01]  /*0ed0*/  FFMA R19, R22.reuse, R2, R19 ;  /* 0x0000000216137223 */ /* 0x041fe20000000013 */
[----:B-1----:R-:W-:Y:S01]  /*0ee0*/  FFMA R7, R22, R25, R7 ;  /* 0x0000001916077223 */ /* 0x002fe20000000007 */
[-C--:B--2---:R-:W-:Y:S01]  /*0ef0*/  FFMA R6, R25, R3.reuse, R6 ;  /* 0x0000000319067223 */ /* 0x084fe20000000006 */
[-C--:B------:R-:W-:Y:S01]  /*0f00*/  FFMA R2, R2, R3.reuse, R21 ;  /* 0x0000000302027223 */ /* 0x080fe20000000015 */
[----:B------:R-:W-:Y:S01]  /*0f10*/  LDS R25, [R20+0x444] ;  /* 0x0004440014197984 */ /* 0x000fe20000000800 */
[----:B---3--:R-:W-:Y:S01]  /*0f20*/  FFMA R5, R22, R24, R5 ;  /* 0x0000001816057223 */ /* 0x008fe20000000005 */
[----:B------:R-:W-:-:S02]  /*0f30*/  FFMA R4, R24, R3, R4 ;  /* 0x0000000318047223 */ /* 0x000fc40000000004 */
[----:B------:R-:W-:Y:S01]  /*0f40*/  LDS R21, [R20+0x884] ;  /* 0x0008840014157984 */ /* 0x000fe20000000800 */
[----:B----4-:R-:W-:Y:S01]  /*0f50*/  FFMA R0, R22, R23, R0 ;  /* 0x0000001716007223 */ /* 0x010fe20000000000 */
[----:B------:R-:W-:Y:S02]  /*0f60*/  FFMA R18, R23, R3, R18 ;  /* 0x0000000317127223 */ /* 0x000fe40000000012 */
[----:B------:R-:W0:Y:S04]  /*0f70*/  LDS R24, [R26+0x4] ;  /* 0x000004001a187984 */ /* 0x000e280000000800 */
[----:B------:R-:W1:Y:S04]  /*0f80*/  LDS R23, [R20+0x4] ;  /* 0x0000040014177984 */ /* 0x000e680000000800 */
[----:B------:R-:W2:Y:S04]  /*0f90*/  LDS R3, [R26+0x444] ;  /* 0x000444001a037984 */ /* 0x000ea80000000800 */
[----:B------:R-:W3:Y:S01]  /*0fa0*/  LDS R22, [R20+0xcc4] ;  /* 0x000cc40014167984 */ /* 0x000ee20000000800 */
[C---:B0-----:R-:W-:Y:S01]  /*0fb0*/  FFMA R5, R24.reuse, R25, R5 ;  /* 0x0000001918057223 */ /* 0x041fe20000000005 */
[C---:B------:R-:W-:Y:S01]  /*0fc0*/  FFMA R0, R24.reuse, R21, R0 ;  /* 0x0000001518007223 */ /* 0x040fe20000000000 */
[C---:B-1----:R-:W-:Y:S01]  /*0fd0*/  FFMA R7, R24.reuse, R23, R7 ;  /* 0x0000001718077223 */ /* 0x042fe20000000007 */
[-C--:B--2---:R-:W-:Y:S01]  /*0fe0*/  FFMA R6, R23, R3.reuse, R6 ;  /* 0x0000000317067223 */ /* 0x084fe20000000006 */
[-C--:B------:R-:W-:Y:S01]  /*0ff0*/  FFMA R4, R25, R3.reuse, R4 ;  /* 0x0000000319047223 */ /* 0x080fe20000000004 */
[-C--:B------:R-:W-:Y:S01]  /*1000*/  FFMA R18, R21, R3.reuse, R18 ;  /* 0x0000000315127223 */ /* 0x080fe20000000012 */
[----:B------:R-:W-:Y:S01]  /*1010*/  LDS R23, [R20+0x8] ;  /* 0x0000080014177984 */ /* 0x000fe20000000800 */
[----:B---3--:R-:W-:Y:S01]  /*1020*/  FFMA R19, R24, R22, R19 ;  /* 0x0000001618137223 */ /* 0x008fe20000000013 */
[----:B------:R-:W-:-:S02]  /*1030*/  FFMA R2, R22, R3, R2 ;  /* 0x0000000316027223 */ /* 0x000fc40000000002 */
[----:B------:R-:W0:Y:S04]  /*1040*/  LDS R24, [R26+0x8] ;  /* 0x000008001a187984 */ /* 0x000e280000000800 */
[----:B------:R-:W1:Y:S04]  /*1050*/  LDS R3, [R26+0x448] ;  /* 0x000448001a037984 */ /* 0x000e680000000800 */
[----:B------:R-:W2:Y:S04]  /*1060*/  LDS R25, [R20+0x448] ;  /* 0x0004480014197984 */ /* 0x000ea80000000800 */
[----:B------:R-:W3:Y:S04]  /*1070*/  LDS R21, [R20+0x888] ;  /* 0x0008880014157984 */ /* 0x000ee80000000800 */
[----:B------:R-:W4:Y:S01]  /*1080*/  LDS R22, [R20+0xcc8] ;  /* 0x000cc80014167984 */ /* 0x000f220000000800 */
[----:B0-----:R-:W-:Y:S01]  /*1090*/  FFMA R7, R24, R23, R7 ;  /* 0x0000001718077223 */ /* 0x001fe20000000007 */
[----:B-1----:R-:W-:-:S02]  /*10a0*/  FFMA R6, R23, R3, R6 ;  /* 0x0000000317067223 */ /* 0x002fc40000000006 */
[----:B------:R-:W-:Y:S01]  /*10b0*/  LDS R23, [R20+0xc] ;  /* 0x00000c0014177984 */ /* 0x000fe20000000800 */
[C---:B--2---:R-:W-:Y:S01]  /*10c0*/  FFMA R5, R24.reuse, R25, R5 ;  /* 0x0000001918057223 */ /* 0x044fe20000000005 */
[----:B------:R-:W-:Y:S02]  /*10d0*/  FFMA R4, R25, R3, R4 ;  /* 0x0000000319047223 */ /* 0x000fe40000000004 */
[----:B------:R-:W-:Y:S01]  /*10e0*/  LDS R25, [R20+0x44c] ;  /* 0x00044c0014197984 */ /* 0x000fe20000000800 */
[C---:B---3--:R-:W-:Y:S01]  /*10f0*/  FFMA R0, R24.reuse, R21, R0 ;  /* 0x0000001518007223 */ /* 0x048fe20000000000 */
[-C--:B------:R-:W-:Y:S02]  /*1100*/  FFMA R18, R21, R3.reuse, R18 ;  /* 0x0000000315127223 */ /* 0x080fe40000000012 */
[----:B------:R-:W-:Y:S01]  /*1110*/  LDS R21, [R20+0x88c] ;  /* 0x00088c0014157984 */ /* 0x000fe20000000800 */
[----:B----4-:R-:W-:Y:S01]  /*1120*/  FFMA R19, R24, R22, R19 ;  /* 0x0000001618137223 */ /* 0x010fe20000000013 */
[----:B------:R-:W-:-:S02]  /*1130*/  FFMA R2, R22, R3, R2 ;  /* 0x0000000316027223 */ /* 0x000fc40000000002 */
[----:B------:R-:W0:Y:S04]  /*1140*/  LDS R24, [R26+0xc] ;  /* 0x00000c001a187984 */ /* 0x000e280000000800 */
[----:B------:R-:W1:Y:S04]  /*1150*/  LDS R3, [R26+0x44c] ;  /* 0x00044c001a037984 */ /* 0x000e680000000800 */
[----:B------:R-:W2:Y:S01]  /*1160*/  LDS R22, [R20+0xccc] ;  /* 0x000ccc0014167984 */ /* 0x000ea20000000800 */
[C---:B0-----:R-:W-:Y:S01]  /*1170*/  FFMA R7, R24.reuse, R23, R7 ;  /* 0x0000001718077223 */ /* 0x041fe20000000007 */
[C---:B------:R-:W-:Y:S01]  /*1180*/  FFMA R5, R24.reuse, R25, R5 ;  /* 0x0000001918057223 */ /* 0x040fe20000000005 */
[C---:B------:R-:W-:Y:S01]  /*1190*/  FFMA R0, R24.reuse, R21, R0 ;  /* 0x0000001518007223 */ /* 0x040fe20000000000 */
[-C--:B-1----:R-:W-:Y:S01]  /*11a0*/  FFMA R6, R23, R3.reuse, R6 ;  /* 0x0000000317067223 */ /* 0x082fe20000000006 */
[-C--:B------:R-:W-:Y:S01]  /*11b0*/  FFMA R4, R25, R3.reuse, R4 ;  /* 0x0000000319047223 */ /* 0x080fe20000000004 */
[-C--:B------:R-:W-:Y:S01]  /*11c0*/  FFMA R18, R21, R3.reuse, R18 ;  /* 0x0000000315127223 */ /* 0x080fe20000000012 */
[----:B------:R-:W-:Y:S01]  /*11d0*/  LDS R23, [R20+0x10] ;  /* 0x0000100014177984 */ /* 0x000fe20000000800 */
[----:B--2---:R-:W-:Y:S01]  /*11e0*/  FFMA R19, R24, R22, R19 ;  /* 0x0000001618137223 */ /* 0x004fe20000000013 */
        /* <DEDUP_REMOVED lines=107> */
[----:B-1----:R-:W-:-:S02]  /*18a0*/  FFMA R19, R24, R22, R19 ;  /* 0x0000001618137223 */ /* 0x002fc40000000013 */
[----:B------:R-:W0:Y:S01]  /*18b0*/  LDS R24, [R20+0xcf0] ;  /* 0x000cf00014187984 */ /* 0x000e220000000800 */
[-C--:B--2---:R-:W-:Y:S01]  /*18c0*/  FFMA R6, R23, R3.reuse, R6 ;  /* 0x0000000317067223 */ /* 0x084fe20000000006 */
[-C--:B------:R-:W-:Y:S01]  /*18d0*/  FFMA R4, R25, R3.reuse, R4 ;  /* 0x0000000319047223 */ /* 0x080fe20000000004 */
[-C--:B------:R-:W-:Y:S01]  /*18e0*/  FFMA R18, R21, R3.reuse, R18 ;  /* 0x0000000315127223 */ /* 0x080fe20000000012 */
[----:B------:R-:W-:Y:S01]  /*18f0*/  FFMA R22, R22, R3, R2 ;  /* 0x0000000316167223 */ /* 0x000fe20000000002 */
[----:B------:R-:W1:Y:S04]  /*1900*/  LDS R21, [R26+0x470] ;  /* 0x000470001a157984 */ /* 0x000e680000000800 */
[----:B------:R-:W2:Y:S04]  /*1910*/  LDS R3, [R20+0x30] ;  /* 0x0000300014037984 */ /* 0x000ea80000000800 */
[----:B------:R-:W3:Y:S04]  /*1920*/  LDS R2, [R20+0x470] ;  /* 0x0004700014027984 */ /* 0x000ee80000000800 */
[----:B------:R-:W4:Y:S04]  /*1930*/  LDS R23, [R20+0x8b0] ;  /* 0x0008b00014177984 */ /* 0x000f280000000800 */
[----:B------:R-:W-:Y:S01]  /*1940*/  LDS R25, [R20+0x8b4] ;  /* 0x0008b40014197984 */ /* 0x000fe20000000800 */
[----:B0-----:R-:W-:Y:S01]  /*1950*/  FFMA R19, R28, R24, R19 ;  /* 0x000000181c137223 */ /* 0x001fe20000000013 */
[----:B-1----:R-:W-:-:S02]  /*1960*/  FFMA R24, R24, R21, R22 ;  /* 0x0000001518187223 */ /* 0x002fc40000000016 */
[----:B------:R-:W0:Y:S01]  /*1970*/  LDS R22, [R26+0x34] ;  /* 0x000034001a167984 */ /* 0x000e220000000800 */
[C---:B--2---:R-:W-:Y:S01]  /*1980*/  FFMA R7, R28.reuse, R3, R7 ;  /* 0x000000031c077223 */ /* 0x044fe20000000007 */
[-C--:B------:R-:W-:Y:S01]  /*1990*/  FFMA R6, R3, R21.reuse, R6 ;  /* 0x0000001503067223 */ /* 0x080fe20000000006 */
[----:B---3--:R-:W-:Y:S01]  /*19a0*/  FFMA R5, R28, R2, R5 ;  /* 0x000000021c057223 */ /* 0x008fe20000000005 */
[----:B------:R-:W-:Y:S01]  /*19b0*/  FFMA R2, R2, R21, R4 ;  /* 0x0000001502027223 */ /* 0x000fe20000000004 */
[----:B----4-:R-:W-:Y:S01]  /*19c0*/  FFMA R3, R28, R23, R0 ;  /* 0x000000171c037223 */ /* 0x010fe20000000000 */
[----:B------:R-:W-:Y:S02]  /*19d0*/  FFMA R18, R23, R21, R18 ;  /* 0x0000001517127223 */ /* 0x000fe40000000012 */
[----:B------:R-:W1:Y:S04]  /*19e0*/  LDS R21, [R26+0x474] ;  /* 0x000474001a157984 */ /* 0x000e680000000800 */
[----:B------:R-:W2:Y:S01]  /*19f0*/  LDS R23, [R20+0xcf4] ;  /* 0x000cf40014177984 */ /* 0x000ea20000000800 */
[C---:B0-----:R-:W-:Y:S01]  /*1a00*/  FFMA R4, R22.reuse, R29, R5 ;  /* 0x0000001d16047223 */ /* 0x041fe20000000005 */
[----:B------:R-:W-:-:S02]  /*1a10*/  FFMA R28, R22, R27, R7 ;  /* 0x0000001b161c7223 */ /* 0x000fc40000000007 */
[----:B------:R-:W-:Y:S04]  /*1a20*/  LDS R5, [R20+0x38] ;  /* 0x0000380014057984 */ /* 0x000fe80000000800 */
[----:B------:R-:W-:Y:S01]  /*1a30*/  LDS R7, [R26+0x478] ;  /* 0x000478001a077984 */ /* 0x000fe20000000800 */
[-C--:B-1----:R-:W-:Y:S01]  /*1a40*/  FFMA R0, R27, R21.reuse, R6 ;  /* 0x000000151b007223 */ /* 0x082fe20000000006 */
[-C--:B------:R-:W-:Y:S01]  /*1a50*/  FFMA R2, R29, R21.reuse, R2 ;  /* 0x000000151d027223 */ /* 0x080fe20000000002 */
[----:B------:R-:W-:Y:S01]  /*1a60*/  FFMA R18, R25, R21, R18 ;  /* 0x0000001519127223 */ /* 0x000fe20000000012 */
[C---:B------:R-:W-:Y:S01]  /*1a70*/  FFMA R6, R22.reuse, R25, R3 ;  /* 0x0000001916067223 */ /* 0x040fe20000000003 */
[----:B--2---:R-:W-:Y:S01]  /*1a80*/  FFMA R24, R23, R21, R24 ;  /* 0x0000001517187223 */ /* 0x004fe20000000018 */
[----:B------:R-:W-:Y:S01]  /*1a90*/  FFMA R22, R22, R23, R19 ;  /* 0x0000001716167223 */ /* 0x000fe20000000013 */
[----:B------:R-:W0:Y:S04]  /*1aa0*/  LDS R21, [R26+0x38] ;  /* 0x000038001a157984 */ /* 0x000e280000000800 */
[----:B------:R-:W1:Y:S04]  /*1ab0*/  LDS R23, [R20+0x478] ;  /* 0x0004780014177984 */ /* 0x000e680000000800 */
[----:B------:R-:W2:Y:S04]  /*1ac0*/  LDS R3, [R20+0x8b8] ;  /* 0x0008b80014037984 */ /* 0x000ea80000000800 */
[----:B------:R-:W3:Y:S04]  /*1ad0*/  LDS R27, [R20+0xcf8] ;  /* 0x000cf800141b7984 */ /* 0x000ee80000000800 */
[----:B------:R-:W-:Y:S04]  /*1ae0*/  LDS R19, [R26+0x3c] ;  /* 0x00003c001a137984 */ /* 0x000fe80000000800 */
[----:B------:R-:W-:Y:S01]  /*1af0*/  LDS R25, [R20+0x47c] ;  /* 0x00047c0014197984 */ /* 0x000fe20000000800 */
[----:B0-----:R-:W-:Y:S01]  /*1b00*/  FFMA R28, R21, R5, R28 ;  /* 0x00000005151c7223 */ /* 0x001fe2000000001c */
[----:B------:R-:W-:Y:S01]  /*1b10*/  FFMA R5, R5, R7, R0 ;  /* 0x0000000705057223 */ /* 0x000fe20000000000 */
[----:B-1----:R-:W-:Y:S01]  /*1b20*/  FFMA R4, R21, R23, R4 ;  /* 0x0000001715047223 */ /* 0x002fe20000000004 */
[----:B------:R-:W-:-:S02]  /*1b30*/  FFMA R23, R23, R7, R2 ;  /* 0x0000000717177223 */ /* 0x000fc40000000002 */
[----:B------:R-:W-:Y:S01]  /*1b40*/  LDS R2, [R26+0x47c] ;  /* 0x00047c001a027984 */ /* 0x000fe20000000800 */
[----:B--2---:R-:W-:Y:S01]  /*1b50*/  FFMA R0, R21, R3, R6 ;  /* 0x0000000315007223 */ /* 0x004fe20000000006 */
[----:B------:R-:W-:Y:S02]  /*1b60*/  FFMA R3, R3, R7, R18 ;  /* 0x0000000703037223 */ /* 0x000fe40000000012 */
[----:B------:R-:W0:Y:S01]  /*1b70*/  LDS R6, [R20+0x3c] ;  /* 0x00003c0014067984 */ /* 0x000e220000000800 */
[----:B---3--:R-:W-:Y:S01]  /*1b80*/  FFMA R22, R21, R27, R22 ;  /* 0x0000001b15167223 */ /* 0x008fe20000000016 */
[----:B------:R-:W-:Y:S02]  /*1b90*/  FFMA R24, R27, R7, R24 ;  /* 0x000000071b187223 */ /* 0x000fe40000000018 */
[----:B------:R-:W1:Y:S04]  /*1ba0*/  LDS R18, [R20+0x8bc] ;  /* 0x0008bc0014127984 */ /* 0x000e680000000800 */
[----:B------:R-:W2:Y:S01]  /*1bb0*/  LDS R21, [R20+0xcfc] ;  /* 0x000cfc0014157984 */ /* 0x000ea20000000800 */
[C---:B0-----:R-:W-:Y:S01]  /*1bc0*/  FFMA R7, R19.reuse, R6, R28 ;  /* 0x0000000613077223 */ /* 0x041fe2000000001c */
[-C--:B------:R-:W-:Y:S01]  /*1bd0*/  FFMA R6, R6, R2.reuse, R5 ;  /* 0x0000000206067223 */ /* 0x080fe20000000005 */
[----:B------:R-:W-:Y:S01]  /*1be0*/  FFMA R5, R19, R25, R4 ;  /* 0x0000001913057223 */ /* 0x000fe20000000004 */
[----:B------:R-:W-:Y:S01]  /*1bf0*/  FFMA R4, R25, R2, R23 ;  /* 0x0000000219047223 */ /* 0x000fe20000000017 */
[C---:B-1----:R-:W-:Y:S01]  /*1c00*/  FFMA R0, R19.reuse, R18, R0 ;  /* 0x0000001213007223 */ /* 0x042fe20000000000 */
[-C--:B------:R-:W-:Y:S01]  /*1c10*/  FFMA R18, R18, R2.reuse, R3 ;  /* 0x0000000212127223 */ /* 0x080fe20000000003 */
[----:B--2---:R-:W-:Y:S01]  /*1c20*/  FFMA R19, R19, R21, R22 ;  /* 0x0000001513137223 */ /* 0x004fe20000000016 */
[----:B------:R-:W-:Y:S01]  /*1c30*/  FFMA R21, R21, R2, R24 ;  /* 0x0000000215157223 */ /* 0x000fe20000000018 */
[----:B------:R-:W-:Y:S06]  /*1c40*/  BAR.SYNC.DEFER_BLOCKING 0x0 ;  /* 0x0000000000007b1d */ /* 0x000fec0000010000 */
[----:B------:R-:W-:Y:S05]  /*1c50*/  @!P0 BRA `(.L_x_115) ;  /* 0xffffffe800408947 */ /* 0x000fea000383ffff */
.L_x_105:
[----:B------:R-:W0:Y:S01]  /*1c60*/  S2R R9, SR_TID.Y ;  /* 0x0000000000097919 */ /* 0x000e220000002200 */
[----:B------:R-:W1:Y:S01]  /*1c70*/  LDC R11, c[0x0][0x3b4] ;  /* 0x0000ed00ff0b7b82 */ /* 0x000e620000000800 */
[----:B------:R-:W1:Y:S01]  /*1c80*/  LDCU UR7, c[0x0][0x3b8] ;  /* 0x00007700ff0777ac */ /* 0x000e620008000800 */
[----:B------:R-:W-:Y:S01]  /*1c90*/  IADD3 R10, PT, PT, R15, R10, RZ ;  /* 0x0000000a0f0a7210 */ /* 0x000fe20007ffe0ff */
[----:B------:R-:W0:Y:S05]  /*1ca0*/  LDCU UR6, c[0x0][0x3a8] ;  /* 0x00007500ff0677ac */ /* 0x000e2a0008000800 */
[----:B------:R-:W2:Y:S01]  /*1cb0*/  LDC.64 R2, c[0x0][0x390] ;  /* 0x0000e400ff027b82 */ /* 0x000ea20000000a00 */
[----:B-1----:R-:W-:-:S05]  /*1cc0*/  IMAD R13, R11, UR7, RZ ;  /* 0x000000070b0d7c24 */ /* 0x002fca000f8e02ff */
[C---:B------:R-:W-:Y:S01]  /*1cd0*/  SHF.L.U32 R15, R13.reuse, 0x4, RZ ;  /* 0x000000040d0f7819 */ /* 0x040fe200000006ff */
[----:B0-----:R-:W-:Y:S01]  /*1ce0*/  IMAD R9, R10, UR6, R9 ;  /* 0x000000060a097c24 */ /* 0x001fe2000f8e0209 */
[----:B------:R-:W-:-:S04]  /*1cf0*/  SHF.L.U32 R11, R13, 0x5, RZ ;  /* 0x000000050d0b7819 */ /* 0x000fc800000006ff */
[----:B------:R-:W-:Y:S01]  /*1d00*/  IADD3 R9, PT, PT, R14, R9, RZ ;  /* 0x000000090e097210 */ /* 0x000fe20007ffe0ff */
[----:B------:R-:W-:-:S04]  /*1d10*/  IMAD R14, R15, UR6, RZ ;  /* 0x000000060f0e7c24 */ /* 0x000fc8000f8e02ff */
[----:B------:R-:W-:Y:S01]  /*1d20*/  IMAD R9, R9, R13, R8 ;  /* 0x0000000d09097224 */ /* 0x000fe200078e0208 */
[----:B------:R-:W-:Y:S01]  /*1d30*/  IADD3 R16, PT, PT, R15, R14, RZ ;  /* 0x0000000e0f107210 */ /* 0x000fe20007ffe0ff */
[----:B------:R-:W-:Y:S02]  /*1d40*/  IMAD R13, R13, 0x30, RZ ;  /* 0x000000300d0d7824 */ /* 0x000fe400078e02ff */
[----:B--2---:R-:W-:Y:S01]  /*1d50*/  IMAD.WIDE.U32 R2, R9, 0x4, R2 ;  /* 0x0000000409027825 */ /* 0x004fe200078e0002 */
[----:B------:R-:W-:-:S04]  /*1d60*/  IADD3 R22, PT, PT, R15, R16, RZ ;  /* 0x000000100f167210 */ /* 0x000fc80007ffe0ff */
[C---:B------:R-:W-:Y:S01]  /*1d70*/  IADD3 R25, PT, PT, R15.reuse, R22, RZ ;  /* 0x000000160f197210 */ /* 0x040fe20007ffe0ff */
        /* <DEDUP_REMOVED lines=16> */
.L_x_116:
        /* <DEDUP_REMOVED lines=16> */
.L_x_173:


//--------------------- .text._Z20conv2d_update_outputILi16ELi16ELi2ELi2ELi16EEvPfS0_S0_iiiiiiiiiii --------------------------
	.section	.text._Z20conv2d_update_outputILi16ELi16ELi2ELi2ELi16EEvPfS0_S0_iiiiiiiiiii,"ax",@progbits
	.align	128
        .global         _Z20conv2d_update_outputILi16ELi16ELi2ELi2ELi16EEvPfS0_S0_iiiiiiiiiii
        .type           _Z20conv2d_update_outputILi16ELi16ELi2ELi2ELi16EEvPfS0_S0_iiiiiiiiiii,@function
        .size           _Z20conv2d_update_outputILi16ELi16ELi2ELi2ELi16EEvPfS0_S0_iiiiiiiiiii,(.L_x_174 - _Z20conv2d_update_outputILi16ELi16ELi2ELi2ELi16EEvPfS0_S0_iiiiiiiiiii)
        .other          _Z20conv2d_update_outputILi16ELi16ELi2ELi2ELi16EEvPfS0_S0_iiiiiiiiiii,@"STO_CUDA_ENTRY STV_DEFAULT"
_Z20conv2d_update_outputILi16ELi16ELi2ELi2ELi16EEvPfS0_S0_iiiiiiiiiii:
.text._Z20conv2d_update_outputILi16ELi16ELi2ELi2ELi16EEvPfS0_S0_iiiiiiiiiii:
[----:B------:R-:W-:Y:S01]  /*0000*/  LDC R1, c[0x0][0x37c] ;  /* 0x0000df00ff017b82 */ /* 0x000fe20000000800 */
[----:B------:R-:W0:Y:S07]  /*0010*/  LDCU.128 UR8, c[0x0][0x3a0] ;  /* 0x00007400ff0877ac */ /* 0x000e2e0008000c00 */
[----:B------:R-:W1:Y:S01]  /*0020*/  LDC R3, c[0x0][0x3b8] ;  /* 0x0000ee00ff037b82 */ /* 0x000e620000000800 */
[----:B------:R-:W2:Y:S01]  /*0030*/  S2R R2, SR_CTAID.Y ;  /* 0x0000000000027919 */ /* 0x000ea20000002600 */
[----:B------:R-:W-:Y:S01]  /*0040*/  CS2R R16, SRZ ;  /* 0x0000000000107805 */ /* 0x000fe2000001ff00 */
[----:B------:R-:W3:Y:S01]  /*0050*/  LDCU UR6, c[0x0][0x3c0] ;  /* 0x00007800ff0677ac */ /* 0x000ee20008000800 */
[----:B------:R-:W-:Y:S01]  /*0060*/  CS2R R18, SRZ ;  /* 0x0000000000127805 */ /* 0x000fe2000001ff00 */
[----:B------:R-:W4:Y:S01]  /*0070*/  S2R R10, SR_CTAID.X ;  /* 0x00000000000a7919 */ /* 0x000f220000002500 */
[----:B------:R-:W1:Y:S01]  /*0080*/  LDCU.64 UR12, c[0x0][0x358] ;  /* 0x00006b00ff0c77ac */ /* 0x000e620008000a00 */
[----:B0-----:R-:W-:-:S02]  /*0090*/  USHF.R.S32.HI UR4, URZ, 0x1f, UR10 ;  /* 0x0000001fff047899 */ /* 0x001fc4000801140a */
[----:B------:R-:W-:Y:S02]  /*00a0*/  UIMAD UR5, UR9, UR8, URZ ;  /* 0x00000008090572a4 */ /* 0x000fe4000f8e02ff */
[----:B------:R-:W-:Y:S01]  /*00b0*/  ULEA.HI UR4, UR4, UR10, URZ, 0x5 ;  /* 0x0000000a04047291 */ /* 0x000fe2000f8f28ff */
[----:B------:R-:W0:Y:S01]  /*00c0*/  LDCU UR10, c[0x0][0x39c] ;  /* 0x00007380ff0a77ac */ /* 0x000e220008000800 */
[----:B-1----:R-:W-:Y:S02]  /*00d0*/  IABS R9, R3 ;  /* 0x0000000300097213 */ /* 0x002fe40000000000 */
[----:B------:R-:W-:Y:S02]  /*00e0*/  USHF.R.S32.HI UR4, URZ, 0x5, UR4 ;  /* 0x00000005ff047899 */ /* 0x000fe40008011404 */
[----:B------:R-:W1:Y:S04]  /*00f0*/  I2F.RP R6, R9 ;  /* 0x0000000900067306 */ /* 0x000e680000209400 */
[----:B------:R-:W-:Y:S01]  /*0100*/  IADD3 R7, PT, PT, RZ, -UR4, RZ ;  /* 0x80000004ff077c10 */ /* 0x000fe2000fffe0ff */
[----:B------:R-:W-:Y:S01]  /*0110*/  BAR.SYNC.DEFER_BLOCKING 0x0 ;  /* 0x0000000000007b1d */ /* 0x000fe20000010000 */
[----:B------:R-:W-:-:S02]  /*0120*/  ISETP.NE.U32.AND P2, PT, RZ, UR4, PT ;  /* 0x00000004ff007c0c */ /* 0x000fc4000bf45070 */
[----:B----4-:R-:W-:-:S03]  /*0130*/  SHF.L.U32 R10, R10, 0x5, RZ ;  /* 0x000000050a0a7819 */ /* 0x010fc600000006ff */
[----:B------:R-:W4:Y:S08]  /*0140*/  I2F.U32.RP R0, UR4 ;  /* 0x0000000400007d06 */ /* 0x000f300008209000 */
[----:B-1----:R-:W-:Y:S08]  /*0150*/  MUFU.RCP R6, R6 ;  /* 0x0000000600067308 */ /* 0x002ff00000001000 */
[----:B----4-:R-:W1:Y:S02]  /*0160*/  MUFU.RCP R0, R0 ;  /* 0x0000000000007308 */ /* 0x010e640000001000 */
[----:B-1----:R-:W-:-:S06]  /*0170*/  IADD3 R4, PT, PT, R0, 0xffffffe, RZ ;  /* 0x0ffffffe00047810 */ /* 0x002fcc0007ffe0ff */
[----:B------:R1:W4:Y:S02]  /*0180*/  F2I.FTZ.U32.TRUNC.NTZ R5, R4 ;  /* 0x0000000400057305 */ /* 0x000324000021f000 */
[----:B-1----:R-:W-:Y:S02]  /*0190*/  HFMA2 R4, -RZ, RZ, 0, 0 ;  /* 0x00000000ff047431 */ /* 0x002fe400000001ff */
[----:B----4-:R-:W-:-:S04]  /*01a0*/  IMAD R7, R7, R5, RZ ;  /* 0x0000000507077224 */ /* 0x010fc800078e02ff */
[----:B------:R-:W-:-:S06]  /*01b0*/  IMAD.HI.U32 R5, R5, R7, R4 ;  /* 0x0000000705057227 */ /* 0x000fcc00078e0004 */
[----:B--2---:R-:W-:-:S05]  /*01c0*/  IMAD.HI.U32 R0, R5, R2, RZ ;  /* 0x0000000205007227 */ /* 0x004fca00078e00ff */
[----:B------:R-:W-:-:S05]  /*01d0*/  IADD3 R5, PT, PT, -R0, RZ, RZ ;  /* 0x000000ff00057210 */ /* 0x000fca0007ffe1ff */
[----:B------:R-:W-:Y:S01]  /*01e0*/  IMAD R4, R5, UR4, R2 ;  /* 0x0000000405047c24 */ /* 0x000fe2000f8e0202 */
[----:B------:R-:W-:-:S04]  /*01f0*/  IADD3 R5, PT, PT, R6, 0xffffffe, RZ ;  /* 0x0ffffffe06057810 */ /* 0x000fc80007ffe0ff */
[C---:B------:R-:W-:Y:S02]  /*0200*/  ISETP.GE.U32.AND P0, PT, R4.reuse, UR4, PT ;  /* 0x0000000404007c0c */ /* 0x040fe4000bf06070 */
[----:B------:R-:W1:Y:S11]  /*0210*/  F2I.FTZ.U32.TRUNC.NTZ R5, R5 ;  /* 0x0000000500057305 */ /* 0x000e76000021f000 */
[----:B------:R-:W-:-:S02]  /*0220*/  @P0 IADD3 R4, PT, PT, R4, -UR4, RZ ;  /* 0x8000000404040c10 */ /* 0x000fc4000fffe0ff */
[----:B------:R-:W-:Y:S02]  /*0230*/  @P0 IADD3 R0, PT, PT, R0, 0x1, RZ ;  /* 0x0000000100000810 */ /* 0x000fe40007ffe0ff */
[----:B------:R-:W-:Y:S02]  /*0240*/  ISETP.GE.U32.AND P1, PT, R4, UR4, PT ;  /* 0x0000000404007c0c */ /* 0x000fe4000bf26070 */
[----:B-1----:R-:W-:-:S05]  /*0250*/  IADD3 R4, PT, PT, RZ, -R5, RZ ;  /* 0x80000005ff047210 */ /* 0x002fca0007ffe0ff */
[----:B------:R-:W-:Y:S02]  /*0260*/  IMAD R7, R4, R9, RZ ;  /* 0x0000000904077224 */ /* 0x000fe400078e02ff */
[----:B------:R-:W-:-:S04]  /*0270*/  IMAD.MOV.U32 R4, RZ, RZ, RZ ;  /* 0x000000ffff047224 */ /* 0x000fc800078e00ff */
[----:B------:R-:W-:Y:S01]  /*0280*/  @P1 IADD3 R0, PT, PT, R0, 0x1, RZ ;  /* 0x0000000100001810 */ /* 0x000fe20007ffe0ff */
[----:B------:R-:W-:Y:S01]  /*0290*/  IMAD.HI.U32 R4, R5, R7, R4 ;  /* 0x0000000705047227 */ /* 0x000fe200078e0004 */
[----:B------:R-:W-:Y:S01]  /*02a0*/  @!P2 LOP3.LUT R0, RZ, UR4, RZ, 0x33, !PT ;  /* 0x00000004ff00ac12 */ /* 0x000fe2000f8e33ff */
[----:B------:R-:W1:Y:S03]  /*02b0*/  LDC R7, c[0x0][0x3b0] ;  /* 0x0000ec00ff077b82 */ /* 0x000e660000000800 */
[----:B------:R-:W-:-:S04]  /*02c0*/  IABS R6, R0 ;  /* 0x0000000000067213 */ /* 0x000fc80000000000 */
[----:B------:R-:W-:-:S05]  /*02d0*/  MOV R5, R6 ;  /* 0x0000000600057202 */ /* 0x000fca0000000f00 */
[----:B------:R-:W-:-:S05]  /*02e0*/  IMAD.HI.U32 R6, R4, R5, RZ ;  /* 0x0000000504067227 */ /* 0x000fca00078e00ff */
[----:B------:R-:W-:-:S05]  /*02f0*/  IADD3 R4, PT, PT, -R6, RZ, RZ ;  /* 0x000000ff06047210 */ /* 0x000fca0007ffe1ff */
[----:B------:R-:W-:Y:S02]  /*0300*/  IMAD R4, R9, R4, R5 ;  /* 0x0000000409047224 */ /* 0x000fe400078e0205 */
[----:B-1----:R-:W-:Y:S01]  /*0310*/  IMAD R7, R7, UR11, RZ ;  /* 0x0000000b07077c24 */ /* 0x002fe2000f8e02ff */
[----:B------:R-:W1:Y:S02]  /*0320*/  S2R R5, SR_TID.X ;  /* 0x0000000000057919 */ /* 0x000e640000002100 */
[----:B------:R-:W-:Y:S01]  /*0330*/  ISETP.GT.U32.AND P2, PT, R9, R4, PT ;  /* 0x000000040900720c */ /* 0x000fe20003f44070 */
[----:B0-----:R-:W-:-:S12]  /*0340*/  IMAD R8, R7, UR10, RZ ;  /* 0x0000000a07087c24 */ /* 0x001fd8000f8e02ff */
[-C--:B------:R-:W-:Y:S02]  /*0350*/  @!P2 IADD3 R4, PT, PT, R4, -R9.reuse, RZ ;  /* 0x800000090404a210 */ /* 0x080fe40007ffe0ff */
[----:B------:R-:W-:Y:S02]  /*0360*/  @!P2 IADD3 R6, PT, PT, R6, 0x1, RZ ;  /* 0x000000010606a810 */ /* 0x000fe40007ffe0ff */
[----:B------:R-:W-:Y:S02]  /*0370*/  ISETP.GE.U32.AND P0, PT, R4, R9, PT ;  /* 0x000000090400720c */ /* 0x000fe40003f06070 */
[----:B------:R-:W-:Y:S02]  /*0380*/  LOP3.LUT R4, R0, R3, RZ, 0x3c, !PT ;  /* 0x0000000300047212 */ /* 0x000fe400078e3cff */
[----:B------:R-:W-:Y:S02]  /*0390*/  ISETP.NE.AND P2, PT, R3, RZ, PT ;  /* 0x000000ff0300720c */ /* 0x000fe40003f45270 */
[----:B------:R-:W-:-:S02]  /*03a0*/  ISETP.GE.AND P1, PT, R4, RZ, PT ;  /* 0x000000ff0400720c */ /* 0x000fc40003f26270 */
[----:B------:R-:W0:Y:S01]  /*03b0*/  S2R R4, SR_TID.Y ;  /* 0x0000000000047919 */ /* 0x000e220000002200 */
[----:B------:R-:W-:-:S04]  /*03c0*/  IADD3 R9, PT, PT, -R0, RZ, RZ ;  /* 0x000000ff00097210 */ /* 0x000fc80007ffe1ff */
[----:B------:R-:W-:Y:S01]  /*03d0*/  @P0 IADD3 R6, PT, PT, R6, 0x1, RZ ;  /* 0x0000000106060810 */ /* 0x000fe20007ffe0ff */
[----:B------:R-:W-:Y:S01]  /*03e0*/  IMAD R9, R9, UR4, R2 ;  /* 0x0000000409097c24 */ /* 0x000fe2000f8e0202 */
[----:B------:R-:W-:-:S04]  /*03f0*/  ISETP.GE.AND P0, PT, R8, 0x1, PT ;  /* 0x000000010800780c */ /* 0x000fc80003f06270 */
[----:B------:R-:W-:Y:S02]  /*0400*/  @!P1 IADD3 R6, PT, PT, -R6, RZ, RZ ;  /* 0x000000ff06069210 */ /* 0x000fe40007ffe1ff */
[----:B------:R-:W-:Y:S02]  /*0410*/  @!P2 LOP3.LUT R6, RZ, R3, RZ, 0x33, !PT ;  /* 0x00000003ff06a212 */ /* 0x000fe400078e33ff */
[----:B------:R-:W-:-:S03]  /*0420*/  SHF.L.U32 R9, R9, 0x5, RZ ;  /* 0x0000000509097819 */ /* 0x000fc600000006ff */
[----:B------:R-:W-:-:S04]  /*0430*/  IMAD.MOV R11, RZ, RZ, -R6 ;  /* 0x000000ffff0b7224 */ /* 0x000fc800078e0a06 */
[----:B------:R-:W-:-:S04]  /*0440*/  IMAD R11, R3, R11, R0 ;  /* 0x0000000b030b7224 */ /* 0x000fc800078e0200 */
[----:B---3--:R-:W-:Y:S01]  /*0450*/  IMAD R11, R11, UR6, RZ ;  /* 0x000000060b0b7c24 */ /* 0x008fe2000f8e02ff */
[----:B-1----:R-:W-:Y:S06]  /*0460*/  @!P0 BRA `(.L_x_117) ;  /* 0x0000001000508947 */ /* 0x002fec0003800000 */
[----:B------:R-:W1:Y:S01]  /*0470*/  S2UR UR7, SR_CgaCtaId ;  /* 0x00000000000779c3 */ /* 0x000e620000008800 */
[----:B------:R-:W-:Y:S01]  /*0480*/  UMOV UR4, 0x400 ;  /* 0x0000040000047882 */ /* 0x000fe20000000000 */
[C---:B------:R-:W-:Y:S01]  /*0490*/  SHF.L.U32 R3, R5.reuse, 0x2, RZ ;  /* 0x0000000205037819 */ /* 0x040fe200000006ff */
[----:B------:R-:W-:Y:S01]  /*04a0*/  UIADD3 UR6, UPT, UPT, UR4, 0x880, URZ ;  /* 0x0000088004067890 */ /* 0x000fe2000fffe0ff */
[----:B0-----:R-:W-:Y:S01]  /*04b0*/  LEA.HI R2, R5, R4, RZ, 0x1c ;  /* 0x0000000405027211 */ /* 0x001fe200078fe0ff */
[----:B------:R-:W-:Y:S01]  /*04c0*/  IMAD R12, R10, UR10, RZ ;  /* 0x0000000a0a0c7c24 */ /* 0x000fe2000f8e02ff */
[----:B------:R-:W-:Y:S02]  /*04d0*/  LOP3.LUT R3, R3, 0x3c, RZ, 0xc0, !PT ;  /* 0x0000003c03037812 */ /* 0x000fe400078ec0ff */
[----:B------:R-:W-:Y:S01]  /*04e0*/  MOV R16, RZ ;  /* 0x000000ff00107202 */ /* 0x000fe20000000f00 */
[----:B------:R-:W-:Y:S02]  /*04f0*/  IMAD R12, R12, UR5, RZ ;  /* 0x000000050c0c7c24 */ /* 0x000fe4000f8e02ff */
[----:B------:R-:W-:Y:S01]  /*0500*/  IMAD R2, R2, 0x44, R3 ;  /* 0x0000004402027824 */ /* 0x000fe200078e0203 */
[----:B-1----:R-:W-:-:S02]  /*0510*/  ULEA UR4, UR7, UR4, 0x18 ;  /* 0x0000000407047291 */ /* 0x002fc4000f8ec0ff */
[----:B------:R-:W-:Y:S02]  /*0520*/  ULEA UR7, UR7, UR6, 0x18 ;  /* 0x0000000607077291 */ /* 0x000fe4000f8ec0ff */
[----:B------:R-:W-:Y:S02]  /*0530*/  UIMAD UR6, UR5, UR10, URZ ;  /* 0x0000000a050672a4 */ /* 0x000fe4000f8e02ff */
[C---:B------:R-:W-:Y:S02]  /*0540*/  IADD3 R13, PT, PT, R3.reuse, UR4, RZ ;  /* 0x00000004030d7c10 */ /* 0x040fe4000fffe0ff */
[----:B------:R-:W-:Y:S02]  /*0550*/  IADD3 R14, PT, PT, R3, UR7, RZ ;  /* 0x00000007030e7c10 */ /* 0x000fe4000fffe0ff */
[----:B------:R-:W-:Y:S01]  /*0560*/  IADD3 R15, PT, PT, R2, UR4, RZ ;  /* 0x00000004020f7c10 */ /* 0x000fe2000fffe0ff */
[----:B------:R-:W-:-:S06]  /*0570*/  UMOV UR4, URZ ;  /* 0x000000ff00047c82 */ /* 0x000fcc0008000000 */
.L_x_127:
[C---:B------:R-:W-:Y:S01]  /*0580*/  LOP3.LUT R2, R5.reuse, 0xf, RZ, 0xc0, !PT ;  /* 0x0000000f05027812 */ /* 0x040fe200078ec0ff */
[----:B------:R-:W0:Y:S01]  /*0590*/  LDCU.64 UR8, c[0x0][0x388] ;  /* 0x00007100ff0877ac */ /* 0x000e220008000a00 */
[----:B------:R-:W-:Y:S01]  /*05a0*/  BSSY.RECONVERGENT B0, `(.L_x_118) ;  /* 0x0000072000007945 */ /* 0x000fe20003800200 */
[----:B------:R-:W-:Y:S02]  /*05b0*/  LEA.HI R21, R5, R4, RZ, 0x1c ;  /* 0x0000000405157211 */ /* 0x000fe400078fe0ff */
[----:B------:R-:W-:Y:S01]  /*05c0*/  VIADD R3, R2, UR4 ;  /* 0x0000000402037c36 */ /* 0x000fe20008000000 */
[----:B------:R-:W1:Y:S04]  /*05d0*/  LDCU.64 UR10, c[0x0][0x380] ;  /* 0x00007000ff0a77ac */ /* 0x000e680008000a00 */
[----:B------:R-:W-:-:S13]  /*05e0*/  ISETP.GE.AND P0, PT, R3, R8, PT ;  /* 0x000000080300720c */ /* 0x000fda0003f06270 */
[----:B0-----:R-:W-:Y:S05]  /*05f0*/  @!P0 BRA `(.L_x_119) ;  /* 0x0000000000308947 */ /* 0x001fea0003800000 */
[----:B------:R-:W-:-:S13]  /*0600*/  ISETP.GT.U32.AND P0, PT, R21, 0x1f, PT ;  /* 0x0000001f1500780c */ /* 0x000fda0003f04070 */
[----:B------:R-:W-:Y:S05]  /*0610*/  @P0 BRA `(.L_x_120) ;  /* 0x0000000400a80947 */ /* 0x000fea0003800000 */
[----:B------:R-:W-:Y:S01]  /*0620*/  BSSY.RECONVERGENT B1, `(.L_x_121) ;  /* 0x0000008000017945 */ /* 0x000fe20003800200 */
[----:B------:R-:W-:Y:S02]  /*0630*/  MOV R3, R21 ;  /* 0x0000001500037202 */ /* 0x000fe40000000f00 */
[----:B------:R-:W-:-:S07]  /*0640*/  MOV R2, R15 ;  /* 0x0000000f00027202 */ /* 0x000fce0000000f00 */
.L_x_122:
[C---:B------:R-:W-:Y:S01]  /*0650*/  ISETP.GE.U32.AND P0, PT, R3.reuse, 0x10, PT ;  /* 0x000000100300780c */ /* 0x040fe20003f06070 */
[----:B------:R0:W-:Y:S01]  /*0660*/  STS [R2], RZ ;  /* 0x000000ff02007388 */ /* 0x0001e20000000800 */
[----:B------:R-:W-:Y:S02]  /*0670*/  IADD3 R3, PT, PT, R3, 0x10, RZ ;  /* 0x0000001003037810 */ /* 0x000fe40007ffe0ff */
[----:B0-----:R-:W-:-:S09]  /*0680*/  IADD3 R2, PT, PT, R2, 0x440, RZ ;  /* 0x0000044002027810 */ /* 0x001fd20007ffe0ff */
[----:B------:R-:W-:Y:S05]  /*0690*/  @!P0 BRA `(.L_x_122) ;  /* 0xfffffffc00ec8947 */ /* 0x000fea000383ffff */
[----:B-1----:R-:W-:Y:S05]  /*06a0*/  BSYNC.RECONVERGENT B1 ;  /* 0x0000000000017941 */ /* 0x002fea0003800200 */
.L_x_121:
[----:B------:R-:W-:Y:S05]  /*06b0*/  BRA `(.L_x_120) ;  /* 0x0000000400807947 */ /* 0x000fea0003800000 */
.L_x_119:
[----:B------:R-:W-:Y:S01]  /*06c0*/  ISETP.GT.U32.AND P0, PT, R21, 0x1f, PT ;  /* 0x0000001f1500780c */ /* 0x000fe20003f04070 */
[----:B------:R-:W-:-:S12]  /*06d0*/  BSSY.RECONVERGENT B1, `(.L_x_123) ;  /* 0x0000010000017945 */ /* 0x000fd80003800200 */
[----:B------:R-:W-:Y:S05]  /*06e0*/  @P0 BRA `(.L_x_124) ;  /* 0x0000000000380947 */ /* 0x000fea0003800000 */
[----:B------:R-:W-:-:S05]  /*06f0*/  IMAD R2, R8, R9, RZ ;  /* 0x0000000908027224 */ /* 0x000fca00078e02ff */
[----:B------:R-:W-:-:S04]  /*0700*/  IADD3 R20, P1, PT, R3, R2, RZ ;  /* 0x0000000203147210 */ /* 0x000fc80007f3e0ff */
[----:B------:R-:W-:-:S09]  /*0710*/  LEA.HI.X.SX32 R24, R2, RZ, 0x1, P1 ;  /* 0x000000ff02187211 */ /* 0x000fd200008f0eff */
.L_x_125:
        /* <DEDUP_REMOVED lines=11> */
.L_x_124:
[----:B-1----:R-:W-:Y:S05]  /*07d0*/  BSYNC.RECONVERGENT B1 ;  /* 0x0000000000017941 */ /* 0x002fea0003800200 */
.L_x_123:
[----:B------:R-:W-:Y:S05]  /*07e0*/  @P0 BRA `(.L_x_120) ;  /* 0x0000000400340947 */ /* 0x000fea0003800000 */
[----:B0-----:R-:W-:Y:S01]  /*07f0*/  IABS R23, R7 ;  /* 0x0000000700177213 */ /* 0x001fe20000000000 */
[----:B------:R-:W0:Y:S01]  /*0800*/  LDC R20, c[0x0][0x3b0] ;  /* 0x0000ec00ff147b82 */ /* 0x000e220000000800 */
[----:B------:R-:W-:Y:S01]  /*0810*/  LOP3.LUT R22, R5, 0xf, RZ, 0xc0, !PT ;  /* 0x0000000f05167812 */ /* 0x000fe200078ec0ff */
[----:B------:R-:W1:Y:S01]  /*0820*/  LDCU UR7, c[0x0][0x3bc] ;  /* 0x00007780ff0777ac */ /* 0x000e620008000800 */
[----:B------:R-:W2:Y:S02]  /*0830*/  I2F.RP R21, R23 ;  /* 0x0000001700157306 */ /* 0x000ea40000209400 */
[----:B------:R-:W-:Y:S01]  /*0840*/  IADD3 R22, PT, PT, R22, UR4, RZ ;  /* 0x0000000416167c10 */ /* 0x000fe2000fffe0ff */
[----:B------:R-:W3:Y:S05]  /*0850*/  LDCU UR14, c[0x0][0x3a4] ;  /* 0x00007480ff0e77ac */ /* 0x000eea0008000800 */
[----:B--2---:R-:W2:Y:S02]  /*0860*/  MUFU.RCP R21, R21 ;  /* 0x0000001500157308 */ /* 0x004ea40000001000 */
[----:B--2---:R-:W-:-:S02]  /*0870*/  IADD3 R2, PT, PT, R21, 0xffffffe, RZ ;  /* 0x0ffffffe15027810 */ /* 0x004fc40007ffe0ff */
[----:B------:R-:W-:-:S04]  /*0880*/  IABS R21, R7 ;  /* 0x0000000700157213 */ /* 0x000fc80000000000 */
[----:B------:R2:W4:Y:S01]  /*0890*/  F2I.FTZ.U32.TRUNC.NTZ R3, R2 ;  /* 0x0000000200037305 */ /* 0x000522000021f000 */
[----:B------:R-:W-:Y:S01]  /*08a0*/  IADD3 R27, PT, PT, RZ, -R21, RZ ;  /* 0x80000015ff1b7210 */ /* 0x000fe20007ffe0ff */
[----:B--2---:R-:W-:Y:S02]  /*08b0*/  HFMA2 R2, -RZ, RZ, 0, 0 ;  /* 0x00000000ff027431 */ /* 0x004fe400000001ff */
[----:B----4-:R-:W-:-:S04]  /*08c0*/  IMAD.MOV R24, RZ, RZ, -R3 ;  /* 0x000000ffff187224 */ /* 0x010fc800078e0a03 */
[----:B------:R-:W-:Y:S01]  /*08d0*/  IMAD R25, R24, R23, RZ ;  /* 0x0000001718197224 */ /* 0x000fe200078e02ff */
[----:B------:R-:W-:-:S03]  /*08e0*/  IABS R24, R22 ;  /* 0x0000001600187213 */ /* 0x000fc60000000000 */
[----:B------:R-:W-:Y:S01]  /*08f0*/  IMAD.HI.U32 R3, R3, R25, R2 ;  /* 0x0000001903037227 */ /* 0x000fe200078e0002 */
[----:B0-----:R-:W-:-:S04]  /*0900*/  IABS R25, R20 ;  /* 0x0000001400197213 */ /* 0x001fc80000000000 */
[----:B------:R-:W-:Y:S01]  /*0910*/  MOV R21, R25 ;  /* 0x0000001900157202 */ /* 0x000fe20000000f00 */
[----:B------:R-:W-:Y:S01]  /*0920*/  IMAD.HI.U32 R2, R3, R24, RZ ;  /* 0x0000001803027227 */ /* 0x000fe200078e00ff */
[----:B------:R-:W-:Y:S02]  /*0930*/  LOP3.LUT R3, R22, R7, RZ, 0x3c, !PT ;  /* 0x0000000716037212 */ /* 0x000fe400078e3cff */
[----:B------:R-:W0:Y:S01]  /*0940*/  I2F.RP R25, R21 ;  /* 0x0000001500197306 */ /* 0x000e220000209400 */
[----:B------:R-:W-:Y:S01]  /*0950*/  IMAD R24, R2, R27, R24 ;  /* 0x0000001b02187224 */ /* 0x000fe200078e0218 */
[----:B------:R-:W-:-:S04]  /*0960*/  ISETP.GE.AND P1, PT, R3, RZ, PT ;  /* 0x000000ff0300720c */ /* 0x000fc80003f26270 */
[----:B------:R-:W-:Y:S02]  /*0970*/  ISETP.GT.U32.AND P2, PT, R23, R24, PT ;  /* 0x000000181700720c */ /* 0x000fe40003f44070 */
[----:B0-----:R-:W0:Y:S11]  /*0980*/  MUFU.RCP R25, R25 ;  /* 0x0000001900197308 */ /* 0x001e360000001000 */
[----:B------:R-:W-:-:S02]  /*0990*/  @!P2 IADD3 R24, PT, PT, R24, -R23, RZ ;  /* 0x800000171818a210 */ /* 0x000fc40007ffe0ff */
[----:B------:R-:W-:Y:S02]  /*09a0*/  @!P2 IADD3 R2, PT, PT, R2, 0x1, RZ ;  /* 0x000000010202a810 */ /* 0x000fe40007ffe0ff */
[----:B------:R-:W-:Y:S02]  /*09b0*/  ISETP.GE.U32.AND P0, PT, R24, R23, PT ;  /* 0x000000171800720c */ /* 0x000fe40003f06070 */
[----:B------:R-:W-:Y:S02]  /*09c0*/  ISETP.NE.AND P2, PT, R7, RZ, PT ;  /* 0x000000ff0700720c */ /* 0x000fe40003f45270 */
[----:B0-----:R-:W-:-:S09]  /*09d0*/  IADD3 R23, PT, PT, R25, 0xffffffe, RZ ;  /* 0x0ffffffe19177810 */ /* 0x001fd20007ffe0ff */
[----:B------:R-:W-:Y:S01]  /*09e0*/  @P0 IADD3 R2, PT, PT, R2, 0x1, RZ ;  /* 0x0000000102020810 */ /* 0x000fe20007ffe0ff */
[----:B------:R-:W0:Y:S04]  /*09f0*/  F2I.FTZ.U32.TRUNC.NTZ R3, R23 ;  /* 0x0000001700037305 */ /* 0x000e28000021f000 */
[----:B------:R-:W-:-:S05]  /*0a00*/  IMAD.MOV.U32 R24, RZ, RZ, R2 ;  /* 0x000000ffff187224 */ /* 0x000fca00078e0002 */
[----:B------:R-:W-:Y:S02]  /*0a10*/  @!P1 IADD3 R24, PT, PT, -R24, RZ, RZ ;  /* 0x000000ff18189210 */ /* 0x000fe40007ffe1ff */
[----:B------:R-:W-:-:S04]  /*0a20*/  @!P2 LOP3.LUT R24, RZ, R7, RZ, 0x33, !PT ;  /* 0x00000007ff18a212 */ /* 0x000fc800078e33ff */
[----:B------:R-:W-:Y:S02]  /*0a30*/  IADD3 R2, PT, PT, -R24, RZ, RZ ;  /* 0x000000ff18027210 */ /* 0x000fe40007ffe1ff */
[----:B0-----:R-:W-:-:S03]  /*0a40*/  IADD3 R26, PT, PT, RZ, -R3, RZ ;  /* 0x80000003ff1a7210 */ /* 0x001fc60007ffe0ff */
[----:B------:R-:W-:Y:S02]  /*0a50*/  IMAD R23, R7, R2, R22 ;  /* 0x0000000207177224 */ /* 0x000fe400078e0216 */
        /* <DEDUP_REMOVED lines=14> */
[----:B------:R-:W-:-:S09]  /*0b40*/  LEA.HI R21, R5, R4, RZ, 0x1c ;  /* 0x0000000405157211 */ /* 0x000fd200078fe0ff */
[----:B------:R-:W-:-:S05]  /*0b50*/  @P0 IADD3 R2, PT, PT, R2, 0x1, RZ ;  /* 0x0000000102020810 */ /* 0x000fca0007ffe0ff */
[----:B------:R-:W-:Y:S01]  /*0b60*/  @!P1 IMAD.MOV R2, RZ, RZ, -R2 ;  /* 0x000000ffff029224 */ /* 0x000fe200078e0a02 */
[----:B------:R-:W-:-:S04]  /*0b70*/  @!P2 LOP3.LUT R2, RZ, R20, RZ, 0x33, !PT ;  /* 0x00000014ff02a212 */ /* 0x000fc800078e33ff */
[----:B------:R-:W-:Y:S01]  /*0b80*/  IADD3 R3, PT, PT, -R2, RZ, RZ ;  /* 0x000000ff02037210 */ /* 0x000fe20007ffe1ff */
[----:B-1----:R-:W-:-:S04]  /*0b90*/  IMAD R2, R6, UR7, R2 ;  /* 0x0000000706027c24 */ /* 0x002fc8000f8e0202 */
[----:B------:R-:W-:Y:S02]  /*0ba0*/  IMAD R20, R20, R3, R23 ;  /* 0x0000000314147224 */ /* 0x000fe400078e0217 */
[----:B------:R-:W-:-:S05]  /*0bb0*/  IMAD R3, R24, UR5, R11 ;  /* 0x0000000518037c24 */ /* 0x000fca000f8e020b */
[----:B------:R-:W-:-:S05]  /*0bc0*/  IADD3 R3, PT, PT, R20, R3, RZ ;  /* 0x0000000314037210 */ /* 0x000fca0007ffe0ff */
[----:B---3--:R-:W-:-:S05]  /*0bd0*/  IMAD R3, R2, UR14, R3 ;  /* 0x0000000e02037c24 */ /* 0x008fca000f8e0203 */
[----:B------:R-:W-:Y:S02]  /*0be0*/  IADD3 R20, P0, PT, R12, R3, RZ ;  /* 0x000000030c147210 */ /* 0x000fe40007f1e0ff */
[----:B------:R-:W-:-:S04]  /*0bf0*/  SHF.R.S32.HI R3, RZ, 0x1f, R3 ;  /* 0x0000001fff037819 */ /* 0x000fc80000011403 */
[----:B------:R-:W-:-:S07]  /*0c00*/  LEA.HI.X.SX32 R24, R12, R3, 0x1, P0 ;  /* 0x000000030c187211 */ /* 0x000fce00000f0eff */
.L_x_126:
[----:B------:R-:W-:-:S05]  /*0c10*/  IMAD R3, R21, UR6, RZ ;  /* 0x0000000615037c24 */ /* 0x000fca000f8e02ff */
[----:B------:R-:W-:-:S04]  /*0c20*/  IADD3 R22, P0, PT, R3, R20, RZ ;  /* 0x0000001403167210 */ /* 0x000fc80007f1e0ff */
[----:B------:R-:W-:Y:S02]  /*0c30*/  LEA.HI.X.SX32 R3, R3, R24, 0x1, P0 ;  /* 0x0000001803037211 */ /* 0x000fe400000f0eff */
[----:B--2---:R-:W-:-:S04]  /*0c40*/  LEA R2, P0, R22, UR10, 0x2 ;  /* 0x0000000a16027c11 */ /* 0x004fc8000f8010ff */
[----:B------:R-:W-:-:S05]  /*0c50*/  LEA.HI.X R3, R22, UR11, R3, 0x2, P0 ;  /* 0x0000000b16037c11 */ /* 0x000fca00080f1403 */
[----:B------:R-:W2:Y:S01]  /*0c60*/  LDG.E R2, desc[UR12][R2.64] ;  /* 0x0000000c02027981 */ /* 0x000ea2000c1e1900 */
[C---:B------:R-:W-:Y:S01]  /*0c70*/  IMAD R23, R21.reuse, 0x44, R14 ;  /* 0x0000004415177824 */ /* 0x040fe200078e020e */
[C---:B------:R-:W-:Y:S02]  /*0c80*/  ISETP.GE.U32.AND P0, PT, R21.reuse, 0x10, PT ;  /* 0x000000101500780c */ /* 0x040fe40003f06070 */
[----:B------:R-:W-:Y:S02]  /*0c90*/  IADD3 R21, PT, PT, R21, 0x10, RZ ;  /* 0x0000001015157810 */ /* 0x000fe40007ffe0ff */
[----:B--2---:R2:W-:Y:S09]  /*0ca0*/  STS [R23], R2 ;  /* 0x0000000217007388 */ /* 0x0045f20000000800 */
[----:B------:R-:W-:Y:S05]  /*0cb0*/  @!P0 BRA `(.L_x_126) ;  /* 0xfffffffc00d48947 */ /* 0x000fea000383ffff */
.L_x_120:
[----:B-1----:R-:W-:Y:S05]  /*0cc0*/  BSYNC.RECONVERGENT B0 ;  /* 0x0000000000007941 */ /* 0x002fea0003800200 */
.L_x_118:
[----:B------:R-:W1:Y:S01]  /*0cd0*/  S2R R3, SR_CgaCtaId ;  /* 0x0000000000037919 */ /* 0x000e620000008800 */
[----:B------:R-:W-:Y:S01]  /*0ce0*/  MOV R20, 0x400 ;  /* 0x0000040000147802 */ /* 0x000fe20000000f00 */
[----:B------:R-:W-:Y:S01]  /*0cf0*/  UIADD3 UR4, UPT, UPT, UR4, 0x10, URZ ;  /* 0x0000001004047890 */ /* 0x000fe2000fffe0ff */
[----:B0-2---:R-:W-:Y:S01]  /*0d00*/  MOV R2, 0x400 ;  /* 0x0000040000027802 */ /* 0x005fe20000000f00 */
[----:B------:R-:W0:Y:S01]  /*0d10*/  S2R R21, SR_CgaCtaId ;  /* 0x0000000000157919 */ /* 0x000e220000008800 */
[----:B------:R-:W-:Y:S01]  /*0d20*/  IADD3 R20, PT, PT, R20, 0x880, RZ ;  /* 0x0000088014147810 */ /* 0x000fe20007ffe0ff */
[----:B------:R-:W-:Y:S02]  /*0d30*/  BAR.SYNC.DEFER_BLOCKING 0x0 ;  /* 0x0000000000007b1d */ /* 0x000fe40000010000 */
[----:B------:R-:W-:Y:S02]  /*0d40*/  ISETP.LE.AND P0, PT, R8, UR4, PT ;  /* 0x0000000408007c0c */ /* 0x000fe4000bf03270 */
[----:B-1----:R-:W-:-:S02]  /*0d50*/  LEA R3, R3, R2, 0x18 ;  /* 0x0000000203037211 */ /* 0x002fc400078ec0ff */
[----:B0-----:R-:W-:-:S03]  /*0d60*/  LEA R2, R21, R20, 0x18 ;  /* 0x0000001415027211 */ /* 0x001fc600078ec0ff */
[----:B------:R-:W-:Y:S02]  /*0d70*/  IMAD R3, R4, 0x44, R3 ;  /* 0x0000004404037824 */ /* 0x000fe400078e0203 */
[----:B------:R-:W-:-:S03]  /*0d80*/  IMAD R2, R5, 0x44, R2 ;  /* 0x0000004405027824 */ /* 0x000fc600078e0202 */
[----:B------:R-:W-:Y:S04]  /*0d90*/  LDS R25, [R3] ;  /* 0x0000000003197984 */ /* 0x000fe80000000800 */
[----:B------:R-:W0:Y:S04]  /*0da0*/  LDS R20, [R2] ;  /* 0x0000000002147984 */ /* 0x000e280000000800 */
[----:B------:R-:W1:Y:S04]  /*0db0*/  LDS R22, [R3+0x440] ;  /* 0x0004400003167984 */ /* 0x000e680000000800 */
[----:B------:R-:W2:Y:S04]  /*0dc0*/  LDS R23, [R2+0x440] ;  /* 0x0004400002177984 */ /* 0x000ea80000000800 */
        /* <DEDUP_REMOVED lines=8> */
[----:B------:R-:W1:Y:S04]  /*0e50*/  LDS R17, [R3+0x444] ;  /* 0x0004440003117984 */ /* 0x000e680000000800 */
[----:B------:R-:W-:Y:S01]  /*0e60*/  LDS R22, [R2+0x8] ;  /* 0x0000080002167984 */ /* 0x000fe20000000800 */
[----:B---3--:R-:W-:-:S03]  /*0e70*/  FFMA R19, R28, R21, R19 ;  /* 0x000000151c137223 */ /* 0x008fc60000000013 */
[----:B------:R-:W2:Y:S04]  /*0e80*/  LDS R23, [R3+0x448] ;  /* 0x0004480003177984 */ /* 0x000ea80000000800 */
[----:B------:R-:W3:Y:S01]  /*0e90*/  LDS R25, [R2+0x448] ;  /* 0x0004480002197984 */ /* 0x000ee20000000800 */
[----:B0-----:R-:W-:-:S03]  /*0ea0*/  FFMA R21, R21, R20, R26 ;  /* 0x0000001415157223 */ /* 0x001fc6000000001a */
[----:B------:R-:W0:Y:S01]  /*0eb0*/  LDS R26, [R3+0x8] ;  /* 0x00000800031a7984 */ /* 0x000e220000000800 */
[----:B-1----:R-:W-:Y:S01]  /*0ec0*/  FFMA R18, R28, R17, R24 ;  /* 0x000000111c127223 */ /* 0x002fe20000000018 */
[----:B------:R-:W-:Y:S02]  /*0ed0*/  FFMA R24, R17, R20, R16 ;  /* 0x0000001411187223 */ /* 0x000fe40000000010 */
[----:B------:R-:W-:Y:S04]  /*0ee0*/  LDS R28, [R2+0x454] ;  /* 0x00045400021c7984 */ /* 0x000fe80000000800 */
[----:B------:R-:W-:Y:S01]  /*0ef0*/  LDS R16, [R3+0xc] ;  /* 0x00000c0003107984 */ /* 0x000fe20000000800 */
[----:B--2---:R-:W-:-:S03]  /*0f00*/  FFMA R18, R22, R23, R18 ;  /* 0x0000001716127223 */ /* 0x004fc60000000012 */
[----:B------:R-:W1:Y:S01]  /*0f10*/  LDS R20, [R2+0xc] ;  /* 0x00000c0002147984 */ /* 0x000e620000000800 */
[----:B---3--:R-:W-:-:S03]  /*0f20*/  FFMA R24, R23, R25, R24 ;  /* 0x0000001917187223 */ /* 0x008fc60000000018 */
[----:B------:R-:W2:Y:S01]  /*0f30*/  LDS R17, [R3+0x44c] ;  /* 0x00044c0003117984 */ /* 0x000ea20000000800 */
[----:B0-----:R-:W-:Y:S01]  /*0f40*/  FFMA R19, R22, R26, R19 ;  /* 0x0000001a16137223 */ /* 0x001fe20000000013 */
[----:B------:R-:W-:Y:S02]  /*0f50*/  FFMA R21, R26, R25, R21 ;  /* 0x000000191a157223 */ /* 0x000fe40000000015 */
[----:B------:R-:W0:Y:S01]  /*0f60*/  LDS R25, [R2+0x44c] ;  /* 0x00044c0002197984 */ /* 0x000e220000000800 */
[----:B-1----:R-:W-:-:S03]  /*0f70*/  FFMA R22, R20, R16, R19 ;  /* 0x0000001014167223 */ /* 0x002fc60000000013 */
[----:B------:R-:W-:Y:S01]  /*0f80*/  LDS R19, [R2+0x450] ;  /* 0x0004500002137984 */ /* 0x000fe20000000800 */
[----:B--2---:R-:W-:-:S03]  /*0f90*/  FFMA R23, R20, R17, R18 ;  /* 0x0000001114177223 */ /* 0x004fc60000000012 */
[----:B------:R-:W1:Y:S04]  /*0fa0*/  LDS R20, [R3+0x10] ;  /* 0x0000100003147984 */ /* 0x000e680000000800 */
[----:B------:R-:W2:Y:S01]  /*0fb0*/  LDS R18, [R3+0x450] ;  /* 0x0004500003127984 */ /* 0x000ea20000000800 */
[-C--:B0-----:R-:W-:Y:S01]  /*0fc0*/  FFMA R27, R16, R25.reuse, R21 ;  /* 0x00000019101b7223 */ /* 0x081fe20000000015 */
[----:B------:R-:W-:Y:S02]  /*0fd0*/  FFMA R17, R17, R25, R24 ;  /* 0x0000001911117223 */ /* 0x000fe40000000018 */
[----:B------:R-:W-:Y:S04]  /*0fe0*/  LDS R16, [R3+0x18] ;  /* 0x0000180003107984 */ /* 0x000fe80000000800 */
[----:B------:R-:W-:Y:S04]  /*0ff0*/  LDS R25, [R3+0x14] ;  /* 0x0000140003197984 */ /* 0x000fe80000000800 */
[----:B------:R-:W-:Y:S01]  /*1000*/  LDS R24, [R3+0x454] ;  /* 0x0004540003187984 */ /* 0x000fe20000000800 */
[C---:B-1----:R-:W-:Y:S01]  /*1010*/  FFMA R22, R29.reuse, R20, R22 ;  /* 0x000000141d167223 */ /* 0x042fe20000000016 */
[-C--:B------:R-:W-:Y:S01]  /*1020*/  FFMA R20, R20, R19.reuse, R27 ;  /* 0x0000001314147223 */ /* 0x080fe2000000001b */
[----:B--2---:R-:W-:Y:S01]  /*1030*/  FFMA R21, R29, R18, R23 ;  /* 0x000000121d157223 */ /* 0x004fe20000000017 */
[----:B------:R-:W-:Y:S01]  /*1040*/  FFMA R23, R18, R19, R17 ;  /* 0x0000001312177223 */ /* 0x000fe20000000011 */
[----:B------:R-:W-:Y:S04]  /*1050*/  LDS R29, [R2+0x34] ;  /* 0x00003400021d7984 */ /* 0x000fe80000000800 */
[----:B------:R-:W0:Y:S04]  /*1060*/  LDS R19, [R2+0x14] ;  /* 0x0000140002137984 */ /* 0x000e280000000800 */
[----:B------:R-:W1:Y:S04]  /*1070*/  LDS R18, [R2+0x18] ;  /* 0x0000180002127984 */ /* 0x000e680000000800 */
[----:B------:R-:W2:Y:S01]  /*1080*/  LDS R17, [R3+0x458] ;  /* 0x0004580003117984 */ /* 0x000ea20000000800 */
[C---:B0-----:R-:W-:Y:S01]  /*1090*/  FFMA R27, R19.reuse, R25, R22 ;  /* 0x00000019131b7223 */ /* 0x041fe20000000016 */
[----:B------:R-:W-:Y:S01]  /*10a0*/  FFMA R26, R19, R24, R21 ;  /* 0x00000018131a7223 */ /* 0x000fe20000000015 */
[-C--:B------:R-:W-:Y:S01]  /*10b0*/  FFMA R22, R24, R28.reuse, R23 ;  /* 0x0000001c18167223 */ /* 0x080fe20000000017 */
[----:B------:R-:W-:Y:S01]  /*10c0*/  FFMA R19, R25, R28, R20 ;  /* 0x0000001c19137223 */ /* 0x000fe20000000014 */
[----:B------:R-:W0:Y:S01]  /*10d0*/  LDS R24, [R2+0x458] ;  /* 0x0004580002187984 */ /* 0x000e220000000800 */
[C---:B-1----:R-:W-:Y:S01]  /*10e0*/  FFMA R20, R18.reuse, R16, R27 ;  /* 0x0000001012147223 */ /* 0x042fe2000000001b */
[----:B--2---:R-:W-:-:S02]  /*10f0*/  FFMA R25, R18, R17, R26 ;  /* 0x0000001112197223 */ /* 0x004fc4000000001a */
[----:B------:R-:W-:Y:S04]  /*1100*/  LDS R23, [R3+0x1c] ;  /* 0x00001c0003177984 */ /* 0x000fe80000000800 */
[----:B------:R-:W1:Y:S04]  /*1110*/  LDS R27, [R2+0x1c] ;  /* 0x00001c00021b7984 */ /* 0x000e680000000800 */
[----:B------:R-:W2:Y:S04]  /*1120*/  LDS R18, [R3+0x45c] ;  /* 0x00045c0003127984 */ /* 0x000ea80000000800 */
[----:B------:R-:W3:Y:S04]  /*1130*/  LDS R21, [R2+0x45c] ;  /* 0x00045c0002157984 */ /* 0x000ee80000000800 */
[----:B------:R-:W-:Y:S01]  /*1140*/  LDS R26, [R3+0x460] ;  /* 0x00046000031a7984 */ /* 0x000fe20000000800 */
[-C--:B0-----:R-:W-:Y:S01]  /*1150*/  FFMA R16, R16, R24.reuse, R19 ;  /* 0x0000001810107223 */ /* 0x081fe20000000013 */
[----:B------:R-:W-:-:S02]  /*1160*/  FFMA R17, R17, R24, R22 ;  /* 0x0000001811117223 */ /* 0x000fc40000000016 */
[----:B------:R-:W-:Y:S01]  /*1170*/  LDS R24, [R3+0x20] ;  /* 0x0000200003187984 */ /* 0x000fe20000000800 */
[C---:B-1----:R-:W-:Y:S01]  /*1180*/  FFMA R20, R27.reuse, R23, R20 ;  /* 0x000000171b147223 */ /* 0x042fe20000000014 */
[----:B--2---:R-:W-:Y:S02]  /*1190*/  FFMA R19, R27, R18, R25 ;  /* 0x000000121b137223 */ /* 0x004fe40000000019 */
[----:B------:R-:W0:Y:S01]  /*11a0*/  LDS R27, [R2+0x460] ;  /* 0x00046000021b7984 */ /* 0x000e220000000800 */
[-C--:B---3--:R-:W-:Y:S01]  /*11b0*/  FFMA R23, R23, R21.reuse, R16 ;  /* 0x0000001517177223 */ /* 0x088fe20000000010 */
[----:B------:R-:W-:Y:S02]  /*11c0*/  FFMA R22, R18, R21, R17 ;  /* 0x0000001512167223 */ /* 0x000fe40000000011 */
[----:B------:R-:W-:Y:S04]  /*11d0*/  LDS R16, [R3+0x24] ;  /* 0x0000240003107984 */ /* 0x000fe80000000800 */
[----:B------:R-:W1:Y:S04]  /*11e0*/  LDS R21, [R2+0x20] ;  /* 0x0000200002157984 */ /* 0x000e680000000800 */
[----:B------:R-:W2:Y:S04]  /*11f0*/  LDS R18, [R2+0x24] ;  /* 0x0000240002127984 */ /* 0x000ea80000000800 */
[----:B------:R-:W3:Y:S01]  /*1200*/  LDS R17, [R3+0x464] ;  /* 0x0004640003117984 */ /* 0x000ee20000000800 */
[-C--:B0-----:R-:W-:Y:S01]  /*1210*/  FFMA R23, R24, R27.reuse, R23 ;  /* 0x0000001b18177223 */ /* 0x081fe20000000017 */
[----:B------:R-:W-:-:S02]  /*1220*/  FFMA R22, R26, R27, R22 ;  /* 0x0000001b1a167223 */ /* 0x000fc40000000016 */
[----:B------:R-:W-:Y:S01]  /*1230*/  LDS R27, [R2+0x28] ;  /* 0x00002800021b7984 */ /* 0x000fe20000000800 */
[C---:B-1----:R-:W-:Y:S01]  /*1240*/  FFMA R25, R21.reuse, R24, R20 ;  /* 0x0000001815197223 */ /* 0x042fe20000000014 */
[----:B------:R-:W-:Y:S02]  /*1250*/  FFMA R28, R21, R26, R19 ;  /* 0x0000001a151c7223 */ /* 0x000fe40000000013 */
[----:B------:R-:W0:Y:S01]  /*1260*/  LDS R24, [R2+0x464] ;  /* 0x0004640002187984 */ /* 0x000e220000000800 */
[----:B--2---:R-:W-:-:S03]  /*1270*/  FFMA R20, R18, R16, R25 ;  /* 0x0000001012147223 */ /* 0x004fc60000000019 */
[----:B------:R-:W1:Y:S01]  /*1280*/  LDS R21, [R3+0x28] ;  /* 0x0000280003157984 */ /* 0x000e620000000800 */
[----:B---3--:R-:W-:-:S03]  /*1290*/  FFMA R25, R18, R17, R28 ;  /* 0x0000001112197223 */ /* 0x008fc6000000001c */
[----:B------:R-:W2:Y:S04]  /*12a0*/  LDS R18, [R3+0x468] ;  /* 0x0004680003127984 */ /* 0x000ea80000000800 */
[----:B------:R-:W3:Y:S04]  /*12b0*/  LDS R19, [R2+0x468] ;  /* 0x0004680002137984 */ /* 0x000ee80000000800 */
[----:B------:R-:W-:Y:S01]  /*12c0*/  LDS R26, [R3+0x46c] ;  /* 0x00046c00031a7984 */ /* 0x000fe20000000800 */
[-C--:B0-----:R-:W-:Y:S01]  /*12d0*/  FFMA R16, R16, R24.reuse, R23 ;  /* 0x0000001810107223 */ /* 0x081fe20000000017 */
[----:B------:R-:W-:-:S02]  /*12e0*/  FFMA R17, R17, R24, R22 ;  /* 0x0000001811117223 */ /* 0x000fc40000000016 */
[----:B------:R-:W0:Y:S01]  /*12f0*/  LDS R23, [R2+0x2c] ;  /* 0x00002c0002177984 */ /* 0x000e220000000800 */
[----:B-1----:R-:W-:-:S03]  /*1300*/  FFMA R20, R27, R21, R20 ;  /* 0x000000151b147223 */ /* 0x002fc60000000014 */
[----:B------:R-:W1:Y:S01]  /*1310*/  LDS R24, [R3+0x2c] ;  /* 0x00002c0003187984 */ /* 0x000e620000000800 */
[----:B--2---:R-:W-:-:S03]  /*1320*/  FFMA R22, R27, R18, R25 ;  /* 0x000000121b167223 */ /* 0x004fc60000000019 */
[----:B------:R-:W2:Y:S01]  /*1330*/  LDS R27, [R2+0x46c] ;  /* 0x00046c00021b7984 */ /* 0x000ea20000000800 */
[-C--:B---3--:R-:W-:Y:S01]  /*1340*/  FFMA R21, R21, R19.reuse, R16 ;  /* 0x0000001315157223 */ /* 0x088fe20000000010 */
[----:B------:R-:W-:Y:S02]  /*1350*/  FFMA R19, R18, R19, R17 ;  /* 0x0000001312137223 */ /* 0x000fe40000000011 */
[----:B------:R-:W-:Y:S04]  /*1360*/  LDS R16, [R3+0x30] ;  /* 0x0000300003107984 */ /* 0x000fe80000000800 */
[----:B------:R-:W3:Y:S04]  /*1370*/  LDS R18, [R2+0x30] ;  /* 0x0000300002127984 */ /* 0x000ee80000000800 */
[----:B------:R-:W4:Y:S01]  /*1380*/  LDS R17, [R3+0x470] ;  /* 0x0004700003117984 */ /* 0x000f220000000800 */
[C---:B0-----:R-:W-:Y:S01]  /*1390*/  FFMA R28, R23.reuse, R26, R22 ;  /* 0x0000001a171c7223 */ /* 0x041fe20000000016 */
[----:B-1----:R-:W-:-:S02]  /*13a0*/  FFMA R25, R23, R24, R20 ;  /* 0x0000001817197223 */ /* 0x002fc40000000014 */
[----:B------:R-:W-:Y:S01]  /*13b0*/  LDS R23, [R3+0x34] ;  /* 0x0000340003177984 */ /* 0x000fe20000000800 */
[-C--:B--2---:R-:W-:Y:S01]  /*13c0*/  FFMA R21, R24, R27.reuse, R21 ;  /* 0x0000001b18157223 */ /* 0x084fe20000000015 */
[----:B------:R-:W-:Y:S02]  /*13d0*/  FFMA R22, R26, R27, R19 ;  /* 0x0000001b1a167223 */ /* 0x000fe40000000013 */
[----:B------:R-:W0:Y:S04]  /*13e0*/  LDS R24, [R2+0x470] ;  /* 0x0004700002187984 */ /* 0x000e280000000800 */
[----:B------:R-:W1:Y:S01]  /*13f0*/  LDS R19, [R2+0x474] ;  /* 0x0004740002137984 */ /* 0x000e620000000800 */
[C---:B---3--:R-:W-:Y:S01]  /*1400*/  FFMA R20, R18.reuse, R16, R25 ;  /* 0x0000001012147223 */ /* 0x048fe20000000019 */
[----:B----4-:R-:W-:-:S02]  /*1410*/  FFMA R25, R18, R17, R28 ;  /* 0x0000001112197223 */ /* 0x010fc4000000001c */
[----:B------:R-:W2:Y:S01]  /*1420*/  LDS R18, [R3+0x474] ;  /* 0x0004740003127984 */ /* 0x000ea20000000800 */
[-C--:B0-----:R-:W-:Y:S01]  /*1430*/  FFMA R26, R16, R24.reuse, R21 ;  /* 0x00000018101a7223 */ /* 0x081fe20000000015 */
[----:B------:R-:W-:Y:S01]  /*1440*/  FFMA R27, R17, R24, R22 ;  /* 0x00000018111b7223 */ /* 0x000fe20000000016 */
[----:B------:R-:W-:Y:S01]  /*1450*/  FFMA R17, R29, R23, R20 ;  /* 0x000000171d117223 */ /* 0x000fe20000000014 */
[----:B------:R-:W-:Y:S01]  /*1460*/  LDS R21, [R3+0x38] ;  /* 0x0000380003157984 */ /* 0x000fe20000000800 */
[----:B-1----:R-:W-:-:S03]  /*1470*/  FFMA R20, R23, R19, R26 ;  /* 0x0000001317147223 */ /* 0x002fc6000000001a */
[----:B------:R-:W0:Y:S04]  /*1480*/  LDS R22, [R2+0x38] ;  /* 0x0000380002167984 */ /* 0x000e280000000800 */
[----:B------:R-:W1:Y:S01]  /*1490*/  LDS R23, [R2+0x478] ;  /* 0x0004780002177984 */ /* 0x000e620000000800 */
[----:B--2---:R-:W-:Y:S01]  /*14a0*/  FFMA R28, R18, R19, R27 ;  /* 0x00000013121c7223 */ /* 0x004fe2000000001b */
[----:B------:R-:W-:Y:S02]  /*14b0*/  FFMA R16, R29, R18, R25 ;  /* 0x000000121d107223 */ /* 0x000fe40000000019 */
[----:B------:R-:W2:Y:S04]  /*14c0*/  LDS R19, [R3+0x478] ;  /* 0x0004780003137984 */ /* 0x000ea80000000800 */
[----:B------:R-:W-:Y:S04]  /*14d0*/  LDS R18, [R3+0x3c] ;  /* 0x00003c0003127984 */ /* 0x000fe80000000800 */
[----:B------:R-:W3:Y:S04]  /*14e0*/  LDS R25, [R2+0x3c] ;  /* 0x00003c0002197984 */ /* 0x000ee80000000800 */
[----:B------:R-:W4:Y:S04]  /*14f0*/  LDS R24, [R2+0x47c] ;  /* 0x00047c0002187984 */ /* 0x000f280000000800 */
[----:B------:R-:W5:Y:S01]  /*1500*/  LDS R26, [R3+0x47c] ;  /* 0x00047c00031a7984 */ /* 0x000f620000000800 */
[C---:B0-----:R-:W-:Y:S01]  /*1510*/  FFMA R17, R22.reuse, R21, R17 ;  /* 0x0000001516117223 */ /* 0x041fe20000000011 */
[----:B-1----:R-:W-:Y:S01]  /*1520*/  FFMA R27, R21, R23, R20 ;  /* 0x00000017151b7223 */ /* 0x002fe20000000014 */
[----:B--2---:R-:W-:Y:S01]  /*1530*/  FFMA R21, R22, R19, R16 ;  /* 0x0000001316157223 */ /* 0x004fe20000000010 */
[----:B------:R-:W-:Y:S01]  /*1540*/  FFMA R23, R19, R23, R28 ;  /* 0x0000001713177223 */ /* 0x000fe2000000001c */
[C---:B---3--:R-:W-:Y:S01]  /*1550*/  FFMA R19, R25.reuse, R18, R17 ;  /* 0x0000001219137223 */ /* 0x048fe20000000011 */
[----:B----4-:R-:W-:Y:S01]  /*1560*/  FFMA R18, R18, R24, R27 ;  /* 0x0000001812127223 */ /* 0x010fe2000000001b */
[----:B-----5:R-:W-:Y:S01]  /*1570*/  FFMA R17, R25, R26, R21 ;  /* 0x0000001a19117223 */ /* 0x020fe20000000015 */
[----:B------:R-:W-:Y:S01]  /*1580*/  FFMA R16, R26, R24, R23 ;  /* 0x000000181a107223 */ /* 0x000fe20000000017 */
[----:B------:R-:W-:Y:S06]  /*1590*/  BAR.SYNC.DEFER_BLOCKING 0x0 ;  /* 0x0000000000007b1d */ /* 0x000fec0000010000 */
[----:B------:R-:W-:Y:S05]  /*15a0*/  @!P0 BRA `(.L_x_127) ;  /* 0xffffffec00f48947 */ /* 0x000fea000383ffff */
.L_x_117:
[----:B------:R-:W1:Y:S01]  /*15b0*/  LDC R6, c[0x0][0x3b4] ;  /* 0x0000ed00ff067b82 */ /* 0x000e620000000800 */
[----:B------:R-:W0:Y:S01]  /*15c0*/  LDCU UR7, c[0x0][0x3a8] ;  /* 0x00007500ff0777ac */ /* 0x000e220008000800 */
[----:B------:R-:W-:Y:S01]  /*15d0*/  IADD3 R5, PT, PT, R10, R5, RZ ;  /* 0x000000050a057210 */ /* 0x000fe20007ffe0ff */
[----:B------:R-:W1:Y:S05]  /*15e0*/  LDCU UR8, c[0x0][0x3b8] ;  /* 0x00007700ff0877ac */ /* 0x000e6a0008000800 */
[----:B------:R-:W2:Y:S01]  /*15f0*/  LDC.64 R2, c[0x0][0x390] ;  /* 0x0000e400ff027b82 */ /* 0x000ea20000000a00 */
[----:B0-----:R-:W-:Y:S02]  /*1600*/  IMAD R4, R5, UR7, R4 ;  /* 0x0000000705047c24 */ /* 0x001fe4000f8e0204 */
[----:B-1----:R-:W-:-:S03]  /*1610*/  IMAD R6, R6, UR8, RZ ;  /* 0x0000000806067c24 */ /* 0x002fc6000f8e02ff */
[----:B------:R-:W-:Y:S02]  /*1620*/  IADD3 R9, PT, PT, R9, R4, RZ ;  /* 0x0000000409097210 */ /* 0x000fe40007ffe0ff */
[----:B------:R-:W-:-:S03]  /*1630*/  SHF.L.U32 R5, R6, 0x4, RZ ;  /* 0x0000000406057819 */ /* 0x000fc600000006ff */
[----:B------:R-:W-:Y:S02]  /*1640*/  IMAD R9, R9, R6, R0 ;  /* 0x0000000609097224 */ /* 0x000fe400078e0200 */
[----:B------:R-:W-:Y:S02]  /*1650*/  IMAD R6, R5, UR7, RZ ;  /* 0x0000000705067c24 */ /* 0x000fe4000f8e02ff */
[----:B--2---:R-:W-:-:S03]  /*1660*/  IMAD.WIDE.U32 R2, R9, 0x4, R2 ;  /* 0x0000000409027825 */ /* 0x004fc600078e0002 */
[C---:B------:R-:W-:Y:S02]  /*1670*/  IADD3 R9, PT, PT, R5.reuse, R6, RZ ;  /* 0x0000000605097210 */ /* 0x040fe40007ffe0ff */
        /* <DEDUP_REMOVED lines=8> */
.L_x_128:
        /* <DEDUP_REMOVED lines=16> */
.L_x_174:


//--------------------- .text._Z20conv2d_update_outputILi16ELi16ELi2ELi1ELi16EEvPfS0_S0_iiiiiiiiiii --------------------------
	.section	.text._Z20conv2d_update_outputILi16ELi16ELi2ELi1ELi16EEvPfS0_S0_iiiiiiiiiii,"ax",@progbits
	.align	128
        .global         _Z20conv2d_update_outputILi16ELi16ELi2ELi1ELi16EEvPfS0_S0_iiiiiiiiiii
        .type           _Z20conv2d_update_outputILi16ELi16ELi2ELi1ELi16EEvPfS0_S0_iiiiiiiiiii,@function
        .size           _Z20conv2d_update_outputILi16ELi16ELi2ELi1ELi16EEvPfS0_S0_iiiiiiiiiii,(.L_x_175 - _Z20conv2d_update_outputILi16ELi16ELi2ELi1ELi16EEvPfS0_S0_iiiiiiiiiii)
        .other          _Z20conv2d_update_outputILi16ELi16ELi2ELi1ELi16EEvPfS0_S0_iiiiiiiiiii,@"STO_CUDA_ENTRY STV_DEFAULT"
_Z20conv2d_update_outputILi16ELi16ELi2ELi1ELi16EEvPfS0_S0_iiiiiiiiiii:
.text._Z20conv2d_update_outputILi16ELi16ELi2ELi1ELi16EEvPfS0_S0_iiiiiiiiiii:
[----:B------:R-:W-:Y:S01]  /*0000*/  LDC R1, c[0x0][0x37c] ;  /* 0x0000df00ff017b82 */ /* 0x000fe20000000800 */
[----:B------:R-:W0:Y:S07]  /*0010*/  LDCU.128 UR8, c[0x0][0x3a0] ;  /* 0x00007400ff0877ac */ /* 0x000e2e0008000c00 */
[----:B------:R-:W1:Y:S01]  /*0020*/  LDC R13, c[0x0][0x3b8] ;  /* 0x0000ee00ff0d7b82 */ /* 0x000e620000000800 */
[----:B------:R-:W2:Y:S01]  /*0030*/  S2R R2, SR_CTAID.Y ;  /* 0x0000000000027919 */ /* 0x000ea20000002600 */
[----:B------:R-:W-:Y:S01]  /*0040*/  HFMA2 R19, -RZ, RZ, 0, 0 ;  /* 0x00000000ff137431 */ /* 0x000fe200000001ff */
[----:B------:R-:W3:Y:S01]  /*0050*/  LDCU UR12, c[0x0][0x3b4] ;  /* 0x00007680ff0c77ac */ /* 0x000ee20008000800 */
[----:B------:R-:W-:Y:S01]  /*0060*/  MOV R20, RZ ;  /* 0x000000ff00147202 */ /* 0x000fe20000000f00 */
[----:B------:R-:W4:Y:S01]  /*0070*/  S2R R7, SR_TID.X ;  /* 0x0000000000077919 */ /* 0x000f220000002100 */
[----:B------:R-:W5:Y:S02]  /*0080*/  LDCU UR7, c[0x0][0x3c0] ;  /* 0x00007800ff0777ac */ /* 0x000f640008000800 */
[----:B------:R-:W3:Y:S08]  /*0090*/  LDC R9, c[0x0][0x3b0] ;  /* 0x0000ec00ff097b82 */ /* 0x000ef00000000800 */
[----:B------:R-:W5:Y:S01]  /*00a0*/  LDC R16, c[0x0][0x39c] ;  /* 0x0000e700ff107b82 */ /* 0x000f620000000800 */
[----:B0-----:R-:W-:-:S02]  /*00b0*/  USHF.R.S32.HI UR4, URZ, 0x1f, UR10 ;  /* 0x0000001fff047899 */ /* 0x001fc4000801140a */
[----:B------:R-:W-:Y:S02]  /*00c0*/  UIMAD UR5, UR9, UR8, URZ ;  /* 0x00000008090572a4 */ /* 0x000fe4000f8e02ff */
[----:B------:R-:W-:Y:S01]  /*00d0*/  ULEA.HI UR4, UR4, UR10, URZ, 0x4 ;  /* 0x0000000a04047291 */ /* 0x000fe2000f8f20ff */
[----:B-1----:R-:W-:-:S03]  /*00e0*/  IABS R10, R13 ;  /* 0x0000000d000a7213 */ /* 0x002fc60000000000 */
[----:B------:R-:W-:Y:S01]  /*00f0*/  USHF.R.S32.HI UR4, URZ, 0x4, UR4 ;  /* 0x00000004ff047899 */ /* 0x000fe20008011404 */
[----:B------:R-:W0:Y:S01]  /*0100*/  S2UR UR6, SR_CTAID.X ;  /* 0x00000000000679c3 */ /* 0x000e220000002500 */
[----:B------:R-:W1:Y:S04]  /*0110*/  I2F.RP R6, R10 ;  /* 0x0000000a00067306 */ /* 0x000e680000209400 */
[----:B------:R-:W-:Y:S01]  /*0120*/  IADD3 R3, PT, PT, RZ, -UR4, RZ ;  /* 0x80000004ff037c10 */ /* 0x000fe2000fffe0ff */
[----:B---3--:R-:W-:Y:S02]  /*0130*/  IMAD R9, R9, UR11, RZ ;  /* 0x0000000b09097c24 */ /* 0x008fe4000f8e02ff */
[----:B------:R-:W-:Y:S01]  /*0140*/  BAR.SYNC.DEFER_BLOCKING 0x0 ;  /* 0x0000000000007b1d */ /* 0x000fe20000010000 */
[----:B------:R-:W-:-:S05]  /*0150*/  ISETP.NE.U32.AND P2, PT, RZ, UR4, PT ;  /* 0x00000004ff007c0c */ /* 0x000fca000bf45070 */
[----:B------:R-:W3:Y:S01]  /*0160*/  I2F.U32.RP R0, UR4 ;  /* 0x0000000400007d06 */ /* 0x000ee20008209000 */
[----:B------:R-:W2:Y:S07]  /*0170*/  LDCU.64 UR10, c[0x0][0x358] ;  /* 0x00006b00ff0a77ac */ /* 0x000eae0008000a00 */
[----:B-1----:R-:W-:Y:S01]  /*0180*/  MUFU.RCP R6, R6 ;  /* 0x0000000600067308 */ /* 0x002fe20000001000 */
[----:B0-----:R-:W-:-:S07]  /*0190*/  USHF.L.U32 UR6, UR6, 0x5, URZ ;  /* 0x0000000506067899 */ /* 0x001fce00080006ff */
[----:B---3--:R-:W0:Y:S02]  /*01a0*/  MUFU.RCP R0, R0 ;  /* 0x0000000000007308 */ /* 0x008e240000001000 */
[----:B0-----:R-:W-:-:S06]  /*01b0*/  IADD3 R4, PT, PT, R0, 0xffffffe, RZ ;  /* 0x0ffffffe00047810 */ /* 0x001fcc0007ffe0ff */
[----:B------:R0:W1:Y:S02]  /*01c0*/  F2I.FTZ.U32.TRUNC.NTZ R5, R4 ;  /* 0x0000000400057305 */ /* 0x000064000021f000 */
[----:B0-----:R-:W-:Y:S02]  /*01d0*/  IMAD.MOV.U32 R4, RZ, RZ, RZ ;  /* 0x000000ffff047224 */ /* 0x001fe400078e00ff */
[----:B-1----:R-:W-:-:S04]  /*01e0*/  IMAD R3, R3, R5, RZ ;  /* 0x0000000503037224 */ /* 0x002fc800078e02ff */
[----:B------:R-:W-:Y:S01]  /*01f0*/  IMAD.HI.U32 R5, R5, R3, R4 ;  /* 0x0000000305057227 */ /* 0x000fe200078e0004 */
[----:B------:R-:W-:-:S05]  /*0200*/  IADD3 R4, PT, PT, R6, 0xffffffe, RZ ;  /* 0x0ffffffe06047810 */ /* 0x000fca0007ffe0ff */
[----:B--2---:R-:W-:Y:S02]  /*0210*/  IMAD.HI.U32 R0, R5, R2, RZ ;  /* 0x0000000205007227 */ /* 0x004fe400078e00ff */
[----:B------:R0:W1:Y:S03]  /*0220*/  F2I.FTZ.U32.TRUNC.NTZ R5, R4 ;  /* 0x0000000400057305 */ /* 0x000066000021f000 */
[----:B------:R-:W-:-:S05]  /*0230*/  IADD3 R3, PT, PT, -R0, RZ, RZ ;  /* 0x000000ff00037210 */ /* 0x000fca0007ffe1ff */
[----:B------:R-:W-:Y:S02]  /*0240*/  IMAD R3, R3, UR4, R2 ;  /* 0x0000000403037c24 */ /* 0x000fe4000f8e0202 */
[----:B0-----:R-:W-:-:S03]  /*0250*/  HFMA2 R4, -RZ, RZ, 0, 0 ;  /* 0x00000000ff047431 */ /* 0x001fc600000001ff */
[----:B------:R-:W-:-:S13]  /*0260*/  ISETP.GE.U32.AND P0, PT, R3, UR4, PT ;  /* 0x0000000403007c0c */ /* 0x000fda000bf06070 */
[----:B------:R-:W-:Y:S01]  /*0270*/  @P0 VIADD R3, R3, -UR4 ;  /* 0x8000000403030c36 */ /* 0x000fe20008000000 */
[----:B------:R-:W-:-:S04]  /*0280*/  @P0 IADD3 R0, PT, PT, R0, 0x1, RZ ;  /* 0x0000000100000810 */ /* 0x000fc80007ffe0ff */
[----:B------:R-:W-:Y:S02]  /*0290*/  ISETP.GE.U32.AND P1, PT, R3, UR4, PT ;  /* 0x0000000403007c0c */ /* 0x000fe4000bf26070 */
[----:B-1----:R-:W-:-:S05]  /*02a0*/  IADD3 R3, PT, PT, RZ, -R5, RZ ;  /* 0x80000005ff037210 */ /* 0x002fca0007ffe0ff */
[----:B------:R-:W-:-:S04]  /*02b0*/  IMAD R3, R3, R10, RZ ;  /* 0x0000000a03037224 */ /* 0x000fc800078e02ff */
[----:B------:R-:W-:-:S04]  /*02c0*/  IMAD.HI.U32 R4, R5, R3, R4 ;  /* 0x0000000305047227 */ /* 0x000fc800078e0004 */
[----:B------:R-:W-:Y:S01]  /*02d0*/  @P1 VIADD R0, R0, 0x1 ;  /* 0x0000000100001836 */ /* 0x000fe20000000000 */
[----:B------:R-:W-:-:S04]  /*02e0*/  @!P2 LOP3.LUT R0, RZ, UR4, RZ, 0x33, !PT ;  /* 0x00000004ff00ac12 */ /* 0x000fc8000f8e33ff */
[----:B------:R-:W-:Y:S02]  /*02f0*/  IABS R6, R0 ;  /* 0x0000000000067213 */ /* 0x000fe40000000000 */
[----:B------:R-:W-:Y:S02]  /*0300*/  IADD3 R15, PT, PT, -R0, RZ, RZ ;  /* 0x000000ff000f7210 */ /* 0x000fe40007ffe1ff */
[----:B------:R-:W-:Y:S02]  /*0310*/  MOV R3, R6 ;  /* 0x0000000600037202 */ /* 0x000fe40000000f00 */
[----:B------:R-:W0:Y:S01]  /*0320*/  S2R R6, SR_TID.Y ;  /* 0x0000000000067919 */ /* 0x000e220000002200 */
[----:B------:R-:W-:Y:S02]  /*0330*/  IMAD R15, R15, UR4, R2 ;  /* 0x000000040f0f7c24 */ /* 0x000fe4000f8e0202 */
[----:B------:R-:W-:-:S04]  /*0340*/  IMAD.HI.U32 R8, R4, R3, RZ ;  /* 0x0000000304087227 */ /* 0x000fc800078e00ff */
[----:B------:R-:W-:Y:S02]  /*0350*/  IMAD.MOV R4, RZ, RZ, -R8 ;  /* 0x000000ffff047224 */ /* 0x000fe400078e0a08 */
[----:B------:R-:W-:Y:S02]  /*0360*/  IMAD.SHL.U32 R15, R15, 0x10, RZ ;  /* 0x000000100f0f7824 */ /* 0x000fe400078e00ff */
[----:B------:R-:W-:-:S05]  /*0370*/  IMAD R3, R10, R4, R3 ;  /* 0x000000040a037224 */ /* 0x000fca00078e0203 */
[----:B------:R-:W-:-:S13]  /*0380*/  ISETP.GT.U32.AND P1, PT, R10, R3, PT ;  /* 0x000000030a00720c */ /* 0x000fda0003f24070 */
[-C--:B------:R-:W-:Y:S02]  /*0390*/  @!P1 IADD3 R3, PT, PT, R3, -R10.reuse, RZ ;  /* 0x8000000a03039210 */ /* 0x080fe40007ffe0ff */
[----:B------:R-:W-:Y:S02]  /*03a0*/  @!P1 IADD3 R8, PT, PT, R8, 0x1, RZ ;  /* 0x0000000108089810 */ /* 0x000fe40007ffe0ff */
[----:B------:R-:W-:Y:S01]  /*03b0*/  ISETP.GE.U32.AND P0, PT, R3, R10, PT ;  /* 0x0000000a0300720c */ /* 0x000fe20003f06070 */
[----:B-----5:R-:W-:Y:S01]  /*03c0*/  IMAD R10, R9, R16, RZ ;  /* 0x00000010090a7224 */ /* 0x020fe200078e02ff */
[----:B------:R-:W-:Y:S02]  /*03d0*/  LOP3.LUT R3, R0, R13, RZ, 0x3c, !PT ;  /* 0x0000000d00037212 */ /* 0x000fe400078e3cff */
[----:B------:R-:W-:Y:S02]  /*03e0*/  ISETP.NE.AND P1, PT, R13, RZ, PT ;  /* 0x000000ff0d00720c */ /* 0x000fe40003f25270 */
[----:B------:R-:W-:-:S07]  /*03f0*/  ISETP.GE.AND P2, PT, R3, RZ, PT ;  /* 0x000000ff0300720c */ /* 0x000fce0003f46270 */
[----:B------:R-:W-:Y:S01]  /*0400*/  @P0 VIADD R8, R8, 0x1 ;  /* 0x0000000108080836 */ /* 0x000fe20000000000 */
[----:B------:R-:W-:-:S05]  /*0410*/  ISETP.GE.AND P0, PT, R10, 0x1, PT ;  /* 0x000000010a00780c */ /* 0x000fca0003f06270 */
[----:B------:R-:W-:Y:S02]  /*0420*/  @!P2 IADD3 R8, PT, PT, -R8, RZ, RZ ;  /* 0x000000ff0808a210 */ /* 0x000fe40007ffe1ff */
[----:B------:R-:W-:-:S05]  /*0430*/  @!P1 LOP3.LUT R8, RZ, R13, RZ, 0x33, !PT ;  /* 0x0000000dff089212 */ /* 0x000fca00078e33ff */
[----:B------:R-:W-:-:S04]  /*0440*/  IMAD.MOV R12, RZ, RZ, -R8 ;  /* 0x000000ffff0c7224 */ /* 0x000fc800078e0a08 */
[C---:B------:R-:W-:Y:S02]  /*0450*/  IMAD R12, R13.reuse, R12, R0 ;  /* 0x0000000c0d0c7224 */ /* 0x040fe400078e0200 */
[----:B------:R-:W-:Y:S02]  /*0460*/  IMAD R13, R13, UR12, RZ ;  /* 0x0000000c0d0d7c24 */ /* 0x000fe4000f8e02ff */
[----:B------:R-:W-:Y:S01]  /*0470*/  IMAD R12, R12, UR7, RZ ;  /* 0x000000070c0c7c24 */ /* 0x000fe2000f8e02ff */
[----:B0---4-:R-:W-:Y:S06]  /*0480*/  @!P0 BRA `(.L_x_129) ;  /* 0x0000000c00388947 */ /* 0x011fec0003800000 */
        /* <DEDUP_REMOVED lines=14> */
[----:B------:R-:W-:-:S08]  /*0570*/  VIADD R11, R14, UR8 ;  /* 0x000000080e0b7c36 */ /* 0x000fd00008000000 */
.L_x_134:
[----:B------:R-:W-:Y:S01]  /*0580*/  LOP3.LUT R22, R7, 0xf, RZ, 0xc0, !PT ;  /* 0x0000000f07167812 */ /* 0x000fe200078ec0ff */
[----:B0-----:R-:W0:Y:S01]  /*0590*/  LDCU.64 UR12, c[0x0][0x380] ;  /* 0x00007000ff0c77ac */ /* 0x001e220008000a00 */
[----:B------:R-:W-:Y:S02]  /*05a0*/  BSSY.RECONVERGENT B0, `(.L_x_130) ;  /* 0x0000060000007945 */ /* 0x000fe40003800200 */
[----:B------:R-:W-:-:S04]  /*05b0*/  IADD3 R22, PT, PT, R22, UR4, RZ ;  /* 0x0000000416167c10 */ /* 0x000fc8000fffe0ff */
[----:B------:R-:W-:-:S13]  /*05c0*/  ISETP.GE.AND P0, PT, R22, R10, PT ;  /* 0x0000000a1600720c */ /* 0x000fda0003f06270 */
[----:B0-----:R-:W-:Y:S05]  /*05d0*/  @!P0 BRA `(.L_x_131) ;  /* 0x00000000000c8947 */ /* 0x001fea0003800000 */
[----:B------:R-:W-:-:S13]  /*05e0*/  ISETP.GE.U32.AND P0, PT, R17, 0x10, PT ;  /* 0x000000101100780c */ /* 0x000fda0003f06070 */
[----:B------:R0:W-:Y:S01]  /*05f0*/  @!P0 STS [R14+UR7], RZ ;  /* 0x000000ff0e008988 */ /* 0x0001e20008000807 */
[----:B------:R-:W-:Y:S05]  /*0600*/  BRA `(.L_x_132) ;  /* 0x0000000400647947 */ /* 0x000fea0003800000 */
.L_x_131:
[----:B------:R-:W-:Y:S01]  /*0610*/  ISETP.GT.U32.AND P0, PT, R17, 0xf, PT ;  /* 0x0000000f1100780c */ /* 0x000fe20003f04070 */
[----:B------:R-:W0:Y:S01]  /*0620*/  LDC R23, c[0x0][0x3b0] ;  /* 0x0000ec00ff177b82 */ /* 0x000e220000000800 */
[----:B------:R-:W-:Y:S01]  /*0630*/  IABS R24, R9 ;  /* 0x0000000900187213 */ /* 0x000fe20000000000 */
[----:B------:R-:W1:Y:S01]  /*0640*/  LDCU UR8, c[0x0][0x3bc] ;  /* 0x00007780ff0877ac */ /* 0x000e620008000800 */
[----:B------:R-:W2:Y:S09]  /*0650*/  LDCU UR9, c[0x0][0x3a4] ;  /* 0x00007480ff0977ac */ /* 0x000eb20008000800 */
[----:B------:R-:W3:Y:S01]  /*0660*/  @!P0 LDC.64 R2, c[0x0][0x388] ;  /* 0x0000e200ff028b82 */ /* 0x000ee20000000a00 */
[----:B------:R-:W-:-:S02]  /*0670*/  @!P0 IMAD R5, R10, R15, RZ ;  /* 0x0000000f0a058224 */ /* 0x000fc400078e02ff */
[----:B------:R-:W-:-:S05]  /*0680*/  @!P0 IMAD R4, R10, R17, RZ ;  /* 0x000000110a048224 */ /* 0x000fca00078e02ff */
[----:B------:R-:W-:Y:S02]  /*0690*/  @!P0 IADD3 R4, P1, P2, R22, R5, R4 ;  /* 0x0000000516048210 */ /* 0x000fe40007a3e004 */
[----:B------:R-:W-:-:S04]  /*06a0*/  @!P0 SHF.R.S32.HI R5, RZ, 0x1f, R5 ;  /* 0x0000001fff058819 */ /* 0x000fc80000011405 */
[----:B------:R-:W-:Y:S02]  /*06b0*/  @!P0 IADD3.X R5, PT, PT, RZ, R5, RZ, P1, P2 ;  /* 0x00000005ff058210 */ /* 0x000fe40000fe44ff */
[----:B---3--:R-:W-:-:S04]  /*06c0*/  @!P0 LEA R2, P1, R4, R2, 0x2 ;  /* 0x0000000204028211 */ /* 0x008fc800078210ff */
[----:B------:R-:W-:-:S05]  /*06d0*/  @!P0 LEA.HI.X R3, R4, R3, R5, 0x2, P1 ;  /* 0x0000000304038211 */ /* 0x000fca00008f1405 */
[----:B------:R3:W4:Y:S01]  /*06e0*/  @!P0 LDG.E R21, desc[UR10][R2.64] ;  /* 0x0000000a02158981 */ /* 0x000722000c1e1900 */
[----:B------:R-:W5:Y:S01]  /*06f0*/  I2F.RP R25, R24 ;  /* 0x0000001800197306 */ /* 0x000f620000209400 */
[----:B---3--:R-:W-:-:S07]  /*0700*/  IABS R3, R22 ;  /* 0x0000001600037213 */ /* 0x008fce0000000000 */
[----:B-----5:R-:W3:Y:S02]  /*0710*/  MUFU.RCP R25, R25 ;  /* 0x0000001900197308 */ /* 0x020ee40000001000 */
[----:B---3--:R-:W-:-:S06]  /*0720*/  IADD3 R4, PT, PT, R25, 0xffffffe, RZ ;  /* 0x0ffffffe19047810 */ /* 0x008fcc0007ffe0ff */
[----:B------:R3:W5:Y:S02]  /*0730*/  F2I.FTZ.U32.TRUNC.NTZ R5, R4 ;  /* 0x0000000400057305 */ /* 0x000764000021f000 */
[----:B---3--:R-:W-:Y:S02]  /*0740*/  HFMA2 R4, -RZ, RZ, 0, 0 ;  /* 0x00000000ff047431 */ /* 0x008fe400000001ff */
[----:B-----5:R-:W-:-:S04]  /*0750*/  IMAD.MOV R27, RZ, RZ, -R5 ;  /* 0x000000ffff1b7224 */ /* 0x020fc800078e0a05 */
[----:B------:R-:W-:-:S04]  /*0760*/  IMAD R27, R27, R24, RZ ;  /* 0x000000181b1b7224 */ /* 0x000fc800078e02ff */
[----:B------:R-:W-:Y:S01]  /*0770*/  IMAD.HI.U32 R2, R5, R27, R4 ;  /* 0x0000001b05027227 */ /* 0x000fe200078e0004 */
[----:B------:R-:W-:Y:S02]  /*0780*/  IABS R5, R9 ;  /* 0x0000000900057213 */ /* 0x000fe40000000000 */
[----:B0-----:R-:W-:Y:S02]  /*0790*/  IABS R4, R23 ;  /* 0x0000001700047213 */ /* 0x001fe40000000000 */
[----:B------:R-:W-:Y:S01]  /*07a0*/  IADD3 R5, PT, PT, RZ, -R5, RZ ;  /* 0x80000005ff057210 */ /* 0x000fe20007ffe0ff */
[----:B------:R-:W-:Y:S01]  /*07b0*/  IMAD.HI.U32 R2, R2, R3, RZ ;  /* 0x0000000302027227 */ /* 0x000fe200078e00ff */
[----:B------:R-:W0:Y:S03]  /*07c0*/  I2F.RP R25, R4 ;  /* 0x0000000400197306 */ /* 0x000e260000209400 */
[----:B------:R-:W-:-:S05]  /*07d0*/  IMAD R3, R2, R5, R3 ;  /* 0x0000000502037224 */ /* 0x000fca00078e0203 */
[----:B------:R-:W-:Y:S01]  /*07e0*/  ISETP.GT.U32.AND P3, PT, R24, R3, PT ;  /* 0x000000031800720c */ /* 0x000fe20003f64070 */
[----:B0-----:R-:W0:-:S12]  /*07f0*/  MUFU.RCP R25, R25 ;  /* 0x0000001900197308 */ /* 0x001e180000001000 */
[----:B------:R-:W-:Y:S01]  /*0800*/  @!P3 IMAD.IADD R3, R3, 0x1, -R24 ;  /* 0x000000010303b824 */ /* 0x000fe200078e0a18 */
[----:B------:R-:W-:Y:S02]  /*0810*/  @!P3 IADD3 R2, PT, PT, R2, 0x1, RZ ;  /* 0x000000010202b810 */ /* 0x000fe40007ffe0ff */
[----:B------:R-:W-:Y:S02]  /*0820*/  ISETP.NE.AND P3, PT, R9, RZ, PT ;  /* 0x000000ff0900720c */ /* 0x000fe40003f65270 */
[----:B------:R-:W-:Y:S02]  /*0830*/  ISETP.GE.U32.AND P1, PT, R3, R24, PT ;  /* 0x000000180300720c */ /* 0x000fe40003f26070 */
[----:B------:R-:W-:-:S04]  /*0840*/  LOP3.LUT R3, R22, R9, RZ, 0x3c, !PT ;  /* 0x0000000916037212 */ /* 0x000fc800078e3cff */
[----:B------:R-:W-:Y:S02]  /*0850*/  ISETP.GE.AND P2, PT, R3, RZ, PT ;  /* 0x000000ff0300720c */ /* 0x000fe40003f46270 */
[----:B0-----:R-:W-:-:S04]  /*0860*/  IADD3 R24, PT, PT, R25, 0xffffffe, RZ ;  /* 0x0ffffffe19187810 */ /* 0x001fc80007ffe0ff */
[----:B------:R-:W0:Y:S01]  /*0870*/  F2I.FTZ.U32.TRUNC.NTZ R3, R24 ;  /* 0x0000001800037305 */ /* 0x000e22000021f000 */
[----:B------:R-:W-:-:S05]  /*0880*/  @P1 VIADD R2, R2, 0x1 ;  /* 0x0000000102021836 */ /* 0x000fca0000000000 */
[----:B------:R-:W-:-:S04]  /*0890*/  MOV R5, R2 ;  /* 0x0000000200057202 */ /* 0x000fc80000000f00 */
[----:B------:R-:W-:Y:S02]  /*08a0*/  @!P2 IADD3 R5, PT, PT, -R5, RZ, RZ ;  /* 0x000000ff0505a210 */ /* 0x000fe40007ffe1ff */
[----:B------:R-:W-:Y:S01]  /*08b0*/  @!P3 LOP3.LUT R5, RZ, R9, RZ, 0x33, !PT ;  /* 0x00000009ff05b212 */ /* 0x000fe200078e33ff */
[----:B0-----:R-:W-:-:S03]  /*08c0*/  IMAD.MOV R25, RZ, RZ, -R3 ;  /* 0x000000ffff197224 */ /* 0x001fc600078e0a03 */
[C---:B------:R-:W-:Y:S01]  /*08d0*/  IADD3 R2, PT, PT, -R5.reuse, RZ, RZ ;  /* 0x000000ff05027210 */ /* 0x040fe20007ffe1ff */
[----:B------:R-:W-:Y:S02]  /*08e0*/  IMAD R5, R5, UR5, R12 ;  /* 0x0000000505057c24 */ /* 0x000fe4000f8e020c */
[----:B------:R-:W-:Y:S02]  /*08f0*/  IMAD R25, R25, R4, RZ ;  /* 0x0000000419197224 */ /* 0x000fe400078e02ff */
[----:B------:R-:W-:Y:S02]  /*0900*/  IMAD R22, R9, R2, R22 ;  /* 0x0000000209167224 */ /* 0x000fe400078e0216 */
[----:B------:R-:W-:-:S05]  /*0910*/  HFMA2 R2, -RZ, RZ, 0, 0 ;  /* 0x00000000ff027431 */ /* 0x000fca00000001ff */
[----:B------:R-:W-:Y:S01]  /*0920*/  IMAD.HI.U32 R2, R3, R25, R2 ;  /* 0x0000001903027227 */ /* 0x000fe200078e0002 */
[----:B------:R-:W-:-:S05]  /*0930*/  IABS R3, R22 ;  /* 0x0000001600037213 */ /* 0x000fca0000000000 */
[----:B------:R-:W-:-:S04]  /*0940*/  IMAD.HI.U32 R2, R2, R3, RZ ;  /* 0x0000000302027227 */ /* 0x000fc800078e00ff */
[----:B------:R-:W-:-:S04]  /*0950*/  IMAD.MOV R24, RZ, RZ, -R2 ;  /* 0x000000ffff187224 */ /* 0x000fc800078e0a02 */
[----:B------:R-:W-:-:S05]  /*0960*/  IMAD R3, R4, R24, R3 ;  /* 0x0000001804037224 */ /* 0x000fca00078e0203 */
[----:B------:R-:W-:-:S13]  /*0970*/  ISETP.GT.U32.AND P3, PT, R4, R3, PT ;  /* 0x000000030400720c */ /* 0x000fda0003f64070 */
[-C--:B------:R-:W-:Y:S02]  /*0980*/  @!P3 IADD3 R3, PT, PT, R3, -R4.reuse, RZ ;  /* 0x800000040303b210 */ /* 0x080fe40007ffe0ff */
[----:B------:R-:W-:Y:S02]  /*0990*/  @!P3 IADD3 R2, PT, PT, R2, 0x1, RZ ;  /* 0x000000010202b810 */ /* 0x000fe40007ffe0ff */
[----:B------:R-:W-:Y:S02]  /*09a0*/  ISETP.GE.U32.AND P1, PT, R3, R4, PT ;  /* 0x000000040300720c */ /* 0x000fe40003f26070 */
[----:B------:R-:W-:Y:S02]  /*09b0*/  LOP3.LUT R3, R22, R23, RZ, 0x3c, !PT ;  /* 0x0000001716037212 */ /* 0x000fe400078e3cff */
[----:B------:R-:W-:Y:S02]  /*09c0*/  ISETP.NE.AND P3, PT, R23, RZ, PT ;  /* 0x000000ff1700720c */ /* 0x000fe40003f65270 */
[----:B------:R-:W-:-:S07]  /*09d0*/  ISETP.GE.AND P2, PT, R3, RZ, PT ;  /* 0x000000ff0300720c */ /* 0x000fce0003f46270 */
[----:B------:R-:W-:-:S06]  /*09e0*/  @P1 VIADD R2, R2, 0x1 ;  /* 0x0000000102021836 */ /* 0x000fcc0000000000 */
[----:B------:R-:W-:Y:S02]  /*09f0*/  @!P2 IADD3 R2, PT, PT, -R2, RZ, RZ ;  /* 0x000000ff0202a210 */ /* 0x000fe40007ffe1ff */
[----:B------:R-:W-:-:S04]  /*0a00*/  @!P3 LOP3.LUT R2, RZ, R23, RZ, 0x33, !PT ;  /* 0x00000017ff02b212 */ /* 0x000fc800078e33ff */
[----:B------:R-:W-:Y:S01]  /*0a10*/  IADD3 R3, PT, PT, -R2, RZ, RZ ;  /* 0x000000ff02037210 */ /* 0x000fe20007ffe1ff */
[----:B-1----:R-:W-:-:S04]  /*0a20*/  IMAD R2, R8, UR8, R2 ;  /* 0x0000000808027c24 */ /* 0x002fc8000f8e0202 */
[----:B------:R-:W-:-:S04]  /*0a30*/  IMAD R22, R23, R3, R22 ;  /* 0x0000000317167224 */ /* 0x000fc800078e0216 */
[----:B------:R-:W-:-:S04]  /*0a40*/  IMAD.IADD R5, R22, 0x1, R5 ;  /* 0x0000000116057824 */ /* 0x000fc800078e0205 */
[----:B--2---:R-:W-:Y:S01]  /*0a50*/  IMAD R5, R2, UR9, R5 ;  /* 0x0000000902057c24 */ /* 0x004fe2000f8e0205 */
[----:B----4-:R1:W-:Y:S01]  /*0a60*/  @!P0 STS [R14+UR7], R21 ;  /* 0x000000150e008988 */ /* 0x0103e20008000807 */
[----:B------:R-:W-:-:S13]  /*0a70*/  ISETP.GT.U32.AND P0, PT, R17, 0x1f, PT ;  /* 0x0000001f1100780c */ /* 0x000fda0003f04070 */
[----:B-1----:R-:W-:Y:S05]  /*0a80*/  @P0 BRA `(.L_x_132) ;  /* 0x0000000000440947 */ /* 0x002fea0003800000 */
[C---:B------:R-:W-:Y:S02]  /*0a90*/  IADD3 R24, P0, PT, R18.reuse, R5, RZ ;  /* 0x0000000512187210 */ /* 0x040fe40007f1e0ff */
[----:B------:R-:W-:Y:S01]  /*0aa0*/  SHF.R.S32.HI R3, RZ, 0x1f, R5 ;  /* 0x0000001fff037819 */ /* 0x000fe20000011405 */
[----:B------:R-:W-:Y:S01]  /*0ab0*/  IMAD R5, R17, R16, RZ ;  /* 0x0000001011057224 */ /* 0x000fe200078e02ff */
[----:B------:R-:W-:Y:S02]  /*0ac0*/  MOV R4, R11 ;  /* 0x0000000b00047202 */ /* 0x000fe40000000f00 */
[----:B------:R-:W-:Y:S02]  /*0ad0*/  MOV R21, R17 ;  /* 0x0000001100157202 */ /* 0x000fe40000000f00 */
[----:B------:R-:W-:-:S07]  /*0ae0*/  LEA.HI.X.SX32 R26, R18, R3, 0x1, P0 ;  /* 0x00000003121a7211 */ /* 0x000fce00000f0eff */
.L_x_133:
[----:B------:R-:W-:-:S04]  /*0af0*/  IADD3 R3, P0, PT, R5, R24, RZ ;  /* 0x0000001805037210 */ /* 0x000fc80007f1e0ff */
[----:B------:R-:W-:Y:S02]  /*0b00*/  LEA.HI.X.SX32 R22, R5, R26, 0x1, P0 ;  /* 0x0000001a05167211 */ /* 0x000fe400000f0eff */
[----:B------:R-:W-:-:S04]  /*0b10*/  LEA R2, P0, R3, UR12, 0x2 ;  /* 0x0000000c03027c11 */ /* 0x000fc8000f8010ff */
[----:B------:R-:W-:-:S06]  /*0b20*/  LEA.HI.X R3, R3, UR13, R22, 0x2, P0 ;  /* 0x0000000d03037c11 */ /* 0x000fcc00080f1416 */
[----:B------:R-:W2:Y:S01]  /*0b30*/  LDG.E R3, desc[UR10][R2.64] ;  /* 0x0000000a02037981 */ /* 0x000ea2000c1e1900 */
[C---:B------:R-:W-:Y:S01]  /*0b40*/  ISETP.GE.U32.AND P0, PT, R21.reuse, 0x10, PT ;  /* 0x000000101500780c */ /* 0x040fe20003f06070 */
[----:B------:R-:W-:Y:S01]  /*0b50*/  VIADD R21, R21, 0x10 ;  /* 0x0000001015157836 */ /* 0x000fe20000000000 */
[----:B------:R-:W-:Y:S01]  /*0b60*/  LEA R5, R16, R5, 0x4 ;  /* 0x0000000510057211 */ /* 0x000fe200078e20ff */
[----:B--2---:R0:W-:Y:S02]  /*0b70*/  STS [R4], R3 ;  /* 0x0000000304007388 */ /* 0x0041e40000000800 */
[----:B0-----:R-:W-:-:S08]  /*0b80*/  IADD3 R4, PT, PT, R4, 0x440, RZ ;  /* 0x0000044004047810 */ /* 0x001fd00007ffe0ff */
[----:B------:R-:W-:Y:S05]  /*0b90*/  @!P0 BRA `(.L_x_133) ;  /* 0xfffffffc00d48947 */ /* 0x000fea000383ffff */
.L_x_132:
[----:B------:R-:W-:Y:S05]  /*0ba0*/  BSYNC.RECONVERGENT B0 ;  /* 0x0000000000007941 */ /* 0x000fea0003800200 */
.L_x_130:
[----:B------:R-:W1:Y:S01]  /*0bb0*/  S2R R3, SR_CgaCtaId ;  /* 0x0000000000037919 */ /* 0x000e620000008800 */
[----:B------:R-:W-:Y:S01]  /*0bc0*/  MOV R2, 0x400 ;  /* 0x0000040000027802 */ /* 0x000fe20000000f00 */
[----:B------:R-:W-:Y:S01]  /*0bd0*/  UIADD3 UR4, UPT, UPT, UR4, 0x10, URZ ;  /* 0x0000001004047890 */ /* 0x000fe2000fffe0ff */
[----:B------:R-:W-:Y:S03]  /*0be0*/  BAR.SYNC.DEFER_BLOCKING 0x0 ;  /* 0x0000000000007b1d */ /* 0x000fe60000010000 */
[----:B------:R-:W-:Y:S02]  /*0bf0*/  VIADD R4, R2, 0x440 ;  /* 0x0000044002047836 */ /* 0x000fe40000000000 */
[----:B------:R-:W-:Y:S02]  /*0c00*/  ISETP.LE.AND P0, PT, R10, UR4, PT ;  /* 0x000000040a007c0c */ /* 0x000fe4000bf03270 */
[----:B-1----:R-:W-:-:S02]  /*0c10*/  LEA R5, R3, R2, 0x18 ;  /* 0x0000000203057211 */ /* 0x002fc400078ec0ff */
[----:B------:R-:W-:-:S03]  /*0c20*/  LEA R4, R3, R4, 0x18 ;  /* 0x0000000403047211 */ /* 0x000fc600078ec0ff */
[----:B------:R-:W-:Y:S02]  /*0c30*/  IMAD R2, R6, 0x44, R5 ;  /* 0x0000004406027824 */ /* 0x000fe400078e0205 */
[----:B------:R-:W-:-:S03]  /*0c40*/  IMAD R3, R7, 0x44, R4 ;  /* 0x0000004407037824 */ /* 0x000fc600078e0204 */
[----:B------:R-:W-:Y:S04]  /*0c50*/  LDS R25, [R2] ;  /* 0x0000000002197984 */ /* 0x000fe80000000800 */
[----:B------:R-:W1:Y:S04]  /*0c60*/  LDS R5, [R3] ;  /* 0x0000000003057984 */ /* 0x000e680000000800 */
[----:B------:R-:W2:Y:S04]  /*0c70*/  LDS R24, [R3+0x440] ;  /* 0x0004400003187984 */ /* 0x000ea80000000800 */
[----:B------:R-:W-:Y:S04]  /*0c80*/  LDS R22, [R2+0x4] ;  /* 0x0000040002167984 */ /* 0x000fe80000000800 */
[----:B------:R-:W3:Y:S04]  /*0c90*/  LDS R26, [R3+0x4] ;  /* 0x00000400031a7984 */ /* 0x000ee80000000800 */
[----:B------:R-:W4:Y:S04]  /*0ca0*/  LDS R23, [R3+0x444] ;  /* 0x0004440003177984 */ /* 0x000f280000000800 */
[----:B------:R-:W-:Y:S04]  /*0cb0*/  LDS R4, [R2+0x8] ;  /* 0x0000080002047984 */ /* 0x000fe80000000800 */
[----:B------:R-:W5:Y:S01]  /*0cc0*/  LDS R21, [R3+0x8] ;  /* 0x0000080003157984 */ /* 0x000f620000000800 */
[----:B-1----:R-:W-:-:S03]  /*0cd0*/  FFMA R27, R25, R5, R20 ;  /* 0x00000005191b7223 */ /* 0x002fc60000000014 */
[----:B------:R-:W1:Y:S01]  /*0ce0*/  LDS R5, [R3+0x448] ;  /* 0x0004480003057984 */ /* 0x000e620000000800 */
[----:B--2---:R-:W-:-:S03]  /*0cf0*/  FFMA R24, R25, R24, R19 ;  /* 0x0000001819187223 */ /* 0x004fc60000000013 */
[----:B------:R-:W-:Y:S04]  /*0d00*/  LDS R20, [R2+0xc] ;  /* 0x00000c0002147984 */ /* 0x000fe80000000800 */
[----:B------:R-:W2:Y:S01]  /*0d10*/  LDS R19, [R3+0xc] ;  /* 0x00000c0003137984 */ /* 0x000ea20000000800 */
[----:B---3--:R-:W-:-:S03]  /*0d20*/  FFMA R27, R22, R26, R27 ;  /* 0x0000001a161b7223 */ /* 0x008fc6000000001b */
[----:B------:R-:W3:Y:S01]  /*0d30*/  LDS R25, [R3+0x44c] ;  /* 0x00044c0003197984 */ /* 0x000ee20000000800 */
[----:B----4-:R-:W-:-:S03]  /*0d40*/  FFMA R29, R22, R23, R24 ;  /* 0x00000017161d7223 */ /* 0x010fc60000000018 */
[----:B------:R-:W-:Y:S04]  /*0d50*/  LDS R23, [R2+0x10] ;  /* 0x0000100002177984 */ /* 0x000fe80000000800 */
[----:B------:R-:W4:Y:S01]  /*0d60*/  LDS R24, [R3+0x10] ;  /* 0x0000100003187984 */ /* 0x000f220000000800 */
[----:B-----5:R-:W-:-:S03]  /*0d70*/  FFMA R27, R4, R21, R27 ;  /* 0x00000015041b7223 */ /* 0x020fc6000000001b */
[----:B------:R-:W5:Y:S04]  /*0d80*/  LDS R22, [R3+0x450] ;  /* 0x0004500003167984 */ /* 0x000f680000000800 */
[----:B------:R-:W-:Y:S01]  /*0d90*/  LDS R21, [R3+0x14] ;  /* 0x0000140003157984 */ /* 0x000fe20000000800 */
[----:B-1----:R-:W-:-:S03]  /*0da0*/  FFMA R26, R4, R5, R29 ;  /* 0x00000005041a7223 */ /* 0x002fc6000000001d */
[----:B------:R-:W1:Y:S04]  /*0db0*/  LDS R4, [R2+0x14] ;  /* 0x0000140002047984 */ /* 0x000e680000000800 */
[----:B------:R-:W-:Y:S01]  /*0dc0*/  LDS R5, [R2+0x1c] ;  /* 0x00001c0002057984 */ /* 0x000fe20000000800 */
[----:B--2---:R-:W-:-:S03]  /*0dd0*/  FFMA R28, R20, R19, R27 ;  /* 0x00000013141c7223 */ /* 0x004fc6000000001b */
[----:B------:R-:W2:Y:S01]  /*0de0*/  LDS R19, [R3+0x454] ;  /* 0x0004540003137984 */ /* 0x000ea20000000800 */
[----:B---3--:R-:W-:-:S03]  /*0df0*/  FFMA R25, R20, R25, R26 ;  /* 0x0000001914197223 */ /* 0x008fc6000000001a */
[----:B------:R-:W-:Y:S01]  /*0e00*/  LDS R20, [R3+0x45c] ;  /* 0x00045c0003147984 */ /* 0x000fe20000000800 */
[----:B----4-:R-:W-:-:S03]  /*0e10*/  FFMA R27, R23, R24, R28 ;  /* 0x00000018171b7223 */ /* 0x010fc6000000001c */
[----:B------:R-:W-:Y:S01]  /*0e20*/  LDS R24, [R3+0x458] ;  /* 0x0004580003187984 */ /* 0x000fe20000000800 */
[----:B-----5:R-:W-:-:S03]  /*0e30*/  FFMA R26, R23, R22, R25 ;  /* 0x00000016171a7223 */ /* 0x020fc60000000019 */
[----:B------:R-:W3:Y:S04]  /*0e40*/  LDS R23, [R2+0x18] ;  /* 0x0000180002177984 */ /* 0x000ee80000000800 */
[----:B------:R-:W4:Y:S04]  /*0e50*/  LDS R25, [R3+0x18] ;  /* 0x0000180003197984 */ /* 0x000f280000000800 */
[----:B------:R-:W5:Y:S01]  /*0e60*/  LDS R22, [R3+0x1c] ;  /* 0x00001c0003167984 */ /* 0x000f620000000800 */
[----:B-1----:R-:W-:-:S03]  /*0e70*/  FFMA R28, R4, R21, R27 ;  /* 0x00000015041c7223 */ /* 0x002fc6000000001b */
[----:B------:R-:W-:Y:S01]  /*0e80*/  LDS R21, [R2+0x20] ;  /* 0x0000200002157984 */ /* 0x000fe20000000800 */
[----:B--2---:R-:W-:-:S03]  /*0e90*/  FFMA R19, R4, R19, R26 ;  /* 0x0000001304137223 */ /* 0x004fc6000000001a */
[----:B------:R-:W1:Y:S01]  /*0ea0*/  LDS R4, [R3+0x460] ;  /* 0x0004600003047984 */ /* 0x000e620000000800 */
[----:B---3--:R-:W-:-:S03]  /*0eb0*/  FFMA R24, R23, R24, R19 ;  /* 0x0000001817187223 */ /* 0x008fc60000000013 */
[----:B------:R-:W2:Y:S01]  /*0ec0*/  LDS R19, [R3+0x20] ;  /* 0x0000200003137984 */ /* 0x000ea20000000800 */
[----:B----4-:R-:W-:Y:S01]  /*0ed0*/  FFMA R28, R23, R25, R28 ;  /* 0x00000019171c7223 */ /* 0x010fe2000000001c */
[C---:B------:R-:W-:Y:S02]  /*0ee0*/  FFMA R27, R5.reuse, R20, R24 ;  /* 0x00000014051b7223 */ /* 0x040fe40000000018 */
[----:B------:R-:W-:Y:S01]  /*0ef0*/  LDS R25, [R3+0x24] ;  /* 0x0000240003197984 */ /* 0x000fe20000000800 */
[----:B-----5:R-:W-:-:S03]  /*0f00*/  FFMA R28, R5, R22, R28 ;  /* 0x00000016051c7223 */ /* 0x020fc6000000001c */
        /* <DEDUP_REMOVED lines=8> */
[----:B------:R-:W-:Y:S01]  /*0f90*/  LDS R21, [R3+0x30] ;  /* 0x0000300003157984 */ /* 0x000fe20000000800 */
[----:B---3--:R-:W-:-:S03]  /*0fa0*/  FFMA R24, R22, R25, R19 ;  /* 0x0000001916187223 */ /* 0x008fc60000000013 */
[----:B------:R-:W-:Y:S01]  /*0fb0*/  LDS R19, [R3+0x470] ;  /* 0x0004700003137984 */ /* 0x000fe20000000800 */
[----:B----4-:R-:W-:-:S03]  /*0fc0*/  FFMA R26, R22, R23, R4 ;  /* 0x00000017161a7223 */ /* 0x010fc60000000004 */
[----:B------:R-:W2:Y:S04]  /*0fd0*/  LDS R22, [R2+0x2c] ;  /* 0x00002c0002167984 */ /* 0x000ea80000000800 */
[----:B------:R-:W3:Y:S01]  /*0fe0*/  LDS R23, [R3+0x46c] ;  /* 0x00046c0003177984 */ /* 0x000ee20000000800 */
[----:B-----5:R-:W-:-:S03]  /*0ff0*/  FFMA R25, R5, R20, R24 ;  /* 0x0000001405197223 */ /* 0x020fc60000000018 */
[----:B------:R-:W4:Y:S01]  /*1000*/  LDS R4, [R2+0x30] ;  /* 0x0000300002047984 */ /* 0x000f220000000800 */
[----:B-1----:R-:W-:-:S03]  /*1010*/  FFMA R26, R5, R27, R26 ;  /* 0x0000001b051a7223 */ /* 0x002fc6000000001a */
[----:B------:R-:W-:Y:S04]  /*1020*/  LDS R20, [R3+0x474] ;  /* 0x0004740003147984 */ /* 0x000fe80000000800 */
[----:B------:R-:W1:Y:S04]  /*1030*/  LDS R5, [R2+0x34] ;  /* 0x0000340002057984 */ /* 0x000e680000000800 */
[----:B------:R-:W-:Y:S01]  /*1040*/  LDS R27, [R3+0x38] ;  /* 0x00003800031b7984 */ /* 0x000fe20000000800 */
[----:B--2---:R-:W-:-:S03]  /*1050*/  FFMA R25, R22, R28, R25 ;  /* 0x0000001c16197223 */ /* 0x004fc60000000019 */
[----:B------:R-:W-:Y:S01]  /*1060*/  LDS R28, [R3+0x3c] ;  /* 0x00003c00031c7984 */ /* 0x000fe20000000800 */
[----:B---3--:R-:W-:-:S03]  /*1070*/  FFMA R23, R22, R23, R26 ;  /* 0x0000001716177223 */ /* 0x008fc6000000001a */
[----:B------:R-:W2:Y:S01]  /*1080*/  LDS R22, [R3+0x34] ;  /* 0x0000340003167984 */ /* 0x000ea20000000800 */
[C---:B----4-:R-:W-:Y:S01]  /*1090*/  FFMA R24, R4.reuse, R21, R25 ;  /* 0x0000001504187223 */ /* 0x050fe20000000019 */
[----:B------:R-:W-:Y:S02]  /*10a0*/  FFMA R23, R4, R19, R23 ;  /* 0x0000001304177223 */ /* 0x000fe40000000017 */
[----:B------:R-:W-:Y:S04]  /*10b0*/  LDS R21, [R3+0x478] ;  /* 0x0004780003157984 */ /* 0x000fe80000000800 */
[----:B------:R-:W3:Y:S01]  /*10c0*/  LDS R4, [R2+0x38] ;  /* 0x0000380002047984 */ /* 0x000ee20000000800 */
[----:B-1----:R-:W-:-:S03]  /*10d0*/  FFMA R20, R5, R20, R23 ;  /* 0x0000001405147223 */ /* 0x002fc60000000017 */
[----:B------:R-:W1:Y:S04]  /*10e0*/  LDS R19, [R2+0x3c] ;  /* 0x00003c0002137984 */ /* 0x000e680000000800 */
[----:B------:R-:W4:Y:S01]  /*10f0*/  LDS R26, [R3+0x47c] ;  /* 0x00047c00031a7984 */ /* 0x000f220000000800 */
[----:B--2---:R-:W-:-:S04]  /*1100*/  FFMA R25, R5, R22, R24 ;  /* 0x0000001605197223 */ /* 0x004fc80000000018 */
[C---:B---3--:R-:W-:Y:S01]  /*1110*/  FFMA R22, R4.reuse, R27, R25 ;  /* 0x0000001b04167223 */ /* 0x048fe20000000019 */
[----:B------:R-:W-:-:S03]  /*1120*/  FFMA R21, R4, R21, R20 ;  /* 0x0000001504157223 */ /* 0x000fc60000000014 */
[C---:B-1----:R-:W-:Y:S01]  /*1130*/  FFMA R20, R19.reuse, R28, R22 ;  /* 0x0000001c13147223 */ /* 0x042fe20000000016 */
[----:B----4-:R-:W-:Y:S01]  /*1140*/  FFMA R19, R19, R26, R21 ;  /* 0x0000001a13137223 */ /* 0x010fe20000000015 */
[----:B------:R-:W-:Y:S06]  /*1150*/  BAR.SYNC.DEFER_BLOCKING 0x0 ;  /* 0x0000000000007b1d */ /* 0x000fec0000010000 */
[----:B------:R-:W-:Y:S05]  /*1160*/  @!P0 BRA `(.L_x_134) ;  /* 0xfffffff400048947 */ /* 0x000fea000383ffff */
.L_x_129:
[----:B------:R-:W1:Y:S01]  /*1170*/  LDCU UR8, c[0x0][0x3a8] ;  /* 0x00007500ff0877ac */ /* 0x000e620008000800 */
[----:B------:R-:W2:Y:S01]  /*1180*/  LDC.64 R2, c[0x0][0x390] ;  /* 0x0000e400ff027b82 */ /* 0x000ea20000000a00 */
[----:B------:R-:W-:-:S05]  /*1190*/  IADD3 R7, PT, PT, R7, UR6, RZ ;  /* 0x0000000607077c10 */ /* 0x000fca000fffe0ff */
[----:B-1----:R-:W-:Y:S02]  /*11a0*/  IMAD R6, R7, UR8, R6 ;  /* 0x0000000807067c24 */ /* 0x002fe4000f8e0206 */
[----:B------:R-:W-:-:S03]  /*11b0*/  IMAD R4, R13, UR8, RZ ;  /* 0x000000080d047c24 */ /* 0x000fc6000f8e02ff */
[----:B------:R-:W-:Y:S02]  /*11c0*/  IADD3 R6, PT, PT, R15, R6, RZ ;  /* 0x000000060f067210 */ /* 0x000fe40007ffe0ff */
[----:B------:R-:W-:-:S03]  /*11d0*/  SHF.L.U32 R5, R4, 0x4, RZ ;  /* 0x0000000404057819 */ /* 0x000fc600000006ff */
[----:B------:R-:W-:-:S04]  /*11e0*/  IMAD R13, R6, R13, R0 ;  /* 0x0000000d060d7224 */ /* 0x000fc800078e0200 */
[----:B--2---:R-:W-:-:S05]  /*11f0*/  IMAD.WIDE.U32 R2, R13, 0x4, R2 ;  /* 0x000000040d027825 */ /* 0x004fca00078e0002 */
[----:B------:R-:W-:Y:S01]  /*1200*/  STG.E desc[UR10][R2.64], R20 ;  /* 0x0000001402007986 */ /* 0x000fe2000c10190a */
[----:B------:R-:W-:-:S05]  /*1210*/  IMAD.WIDE R4, R5, 0x4, R2 ;  /* 0x0000000405047825 */ /* 0x000fca00078e0202 */
[----:B------:R-:W-:Y:S01]  /*1220*/  STG.E desc[UR10][R4.64], R19 ;  /* 0x0000001304007986 */ /* 0x000fe2000c10190a */
[----:B------:R-:W-:Y:S05]  /*1230*/  EXIT ;  /* 0x000000000000794d */ /* 0x000fea0003800000 */
.L_x_135:
        /* <DEDUP_REMOVED lines=12> */
.L_x_175:


//--------------------- .text._Z20conv2d_update_outputILi16ELi16ELi1ELi4ELi16EEvPfS0_S0_iiiiiiiiiii --------------------------
	.section	.text._Z20conv2d_update_outputILi16ELi16ELi1ELi4ELi16EEvPfS0_S0_iiiiiiiiiii,"ax",@progbits
	.align	128
        .global         _Z20conv2d_update_outputILi16ELi16ELi1ELi4ELi16EEvPfS0_S0_iiiiiiiiiii
        .type           _Z20conv2d_update_outputILi16ELi16ELi1ELi4ELi16EEvPfS0_S0_iiiiiiiiiii,@function
        .size           _Z20conv2d_update_outputILi16ELi16ELi1ELi4ELi16EEvPfS0_S0_iiiiiiiiiii,(.L_x_176 - _Z20conv2d_update_outputILi16ELi16ELi1ELi4ELi16EEvPfS0_S0_iiiiiiiiiii)
        .other          _Z20conv2d_update_outputILi16ELi16ELi1ELi4ELi16EEvPfS0_S0_iiiiiiiiiii,@"STO_CUDA_ENTRY STV_DEFAULT"
_Z20conv2d_update_outputILi16ELi16ELi1ELi4ELi16EEvPfS0_S0_iiiiiiiiiii:
.text._Z20conv2d_update_outputILi16ELi16ELi1ELi4ELi16EEvPfS0_S0_iiiiiiiiiii:
[----:B------:R-:W-:Y:S01]  /*0000*/  LDC R1, c[0x0][0x37c] ;  /* 0x0000df00ff017b82 */ /* 0x000fe20000000800 */
[----:B------:R-:W0:Y:S07]  /*0010*/  LDCU.64 UR10, c[0x0][0x3a8] ;  /* 0x00007500ff0a77ac */ /* 0x000e2e0008000a00 */
[----:B------:R-:W1:Y:S01]  /*0020*/  S2UR UR9, SR_CTAID.Y ;  /* 0x00000000000979c3 */ /* 0x000e620000002600 */
[----:B------:R-:W-:Y:S02]  /*0030*/  CS2R R14, SRZ ;  /* 0x00000000000e7805 */ /* 0x000fe4000001ff00 */
[----:B------:R-:W-:Y:S01]  /*0040*/  CS2R R12, SRZ ;  /* 0x00000000000c7805 */ /* 0x000fe2000001ff00 */
[----:B------:R-:W2:Y:S01]  /*0050*/  LDCU UR16, c[0x0][0x39c] ;  /* 0x00007380ff1077ac */ /* 0x000ea20008000800 */
[----:B------:R-:W3:Y:S01]  /*0060*/  LDCU.64 UR14, c[0x0][0x358] ;  /* 0x00006b00ff0e77ac */ /* 0x000ee20008000a00 */
[----:B0-----:R-:W-:-:S04]  /*0070*/  USHF.R.S32.HI UR4, URZ, 0x1f, UR10 ;  /* 0x0000001fff047899 */ /* 0x001fc8000801140a */
[----:B------:R-:W-:Y:S01]  /*0080*/  ULEA.HI UR4, UR4, UR10, URZ, 0x6 ;  /* 0x0000000a04047291 */ /* 0x000fe2000f8f30ff */
[----:B------:R-:W0:Y:S03]  /*0090*/  LDCU UR10, c[0x0][0x3b8] ;  /* 0x00007700ff0a77ac */ /* 0x000e260008000800 */
[----:B------:R-:W-:-:S03]  /*00a0*/  USHF.R.S32.HI UR6, URZ, 0x6, UR4 ;  /* 0x00000006ff067899 */ /* 0x000fc60008011404 */
[----:B------:R-:W-:Y:S01]  /*00b0*/  UMOV UR4, URZ ;  /* 0x000000ff00047c82 */ /* 0x000fe20008000000 */
[----:B------:R-:W-:Y:S02]  /*00c0*/  UIADD3 UR7, UPT, UPT, URZ, -UR6, URZ ;  /* 0x80000006ff077290 */ /* 0x000fe4000fffe0ff */
[----:B------:R-:W-:-:S03]  /*00d0*/  UISETP.NE.U32.AND UP2, UPT, UR6, URZ, UPT ;  /* 0x000000ff0600728c */ /* 0x000fc6000bf45070 */
[----:B------:R-:W4:Y:S01]  /*00e0*/  I2F.U32.RP R0, UR6 ;  /* 0x0000000600007d06 */ /* 0x000f220008209000 */
[----:B0-----:R-:W-:-:S04]  /*00f0*/  MOV R3, UR10 ;  /* 0x0000000a00037c02 */ /* 0x001fc80008000f00 */
[----:B------:R-:W-:-:S04]  /*0100*/  IABS R5, R3 ;  /* 0x0000000300057213 */ /* 0x000fc80000000000 */
[----:B------:R-:W0:Y:S08]  /*0110*/  I2F.RP R4, R5 ;  /* 0x0000000500047306 */ /* 0x000e300000209400 */
[----:B----4-:R-:W4:Y:S08]  /*0120*/  MUFU.RCP R0, R0 ;  /* 0x0000000000007308 */ /* 0x010f300000001000 */
[----:B0-----:R-:W-:Y:S01]  /*0130*/  MUFU.RCP R4, R4 ;  /* 0x0000000400047308 */ /* 0x001fe20000001000 */
[----:B----4-:R-:W-:-:S07]  /*0140*/  IADD3 R2, PT, PT, R0, 0xffffffe, RZ ;  /* 0x0ffffffe00027810 */ /* 0x010fce0007ffe0ff */
[----:B------:R-:W0:Y:S02]  /*0150*/  F2I.FTZ.U32.TRUNC.NTZ R2, R2 ;  /* 0x0000000200027305 */ /* 0x000e24000021f000 */
[----:B0-----:R-:W-:Y:S02]  /*0160*/  R2UR UR5, R2 ;  /* 0x00000000020572ca */ /* 0x001fe400000e0000 */
[----:B------:R-:W-:-:S04]  /*0170*/  IADD3 R2, PT, PT, R4, 0xffffffe, RZ ;  /* 0x0ffffffe04027810 */ /* 0x000fc80007ffe0ff */
[----:B------:R0:W4:Y:S07]  /*0180*/  F2I.FTZ.U32.TRUNC.NTZ R3, R2 ;  /* 0x0000000200037305 */ /* 0x00012e000021f000 */
[----:B------:R-:W-:Y:S01]  /*0190*/  UIMAD UR7, UR7, UR5, URZ ;  /* 0x00000005070772a4 */ /* 0x000fe2000f8e02ff */
[----:B0-----:R-:W-:-:S03]  /*01a0*/  HFMA2 R2, -RZ, RZ, 0, 0 ;  /* 0x00000000ff027431 */ /* 0x001fc600000001ff */
        /* <DEDUP_REMOVED lines=10> */
[----:B------:R-:W-:Y:S02]  /*0250*/  UISETP.GE.U32.AND UP1, UPT, UR4, UR6, UPT ;  /* 0x000000060400728c */ /* 0x000fe4000bf26070 */
[----:B------:R-:W-:Y:S01]  /*0260*/  UISETP.NE.AND UP0, UPT, UR10, URZ, UPT ;  /* 0x000000ff0a00728c */ /* 0x000fe2000bf05270 */
[----:B------:R-:W-:Y:S01]  /*0270*/  R2UR UR4, R2 ;  /* 0x00000000020472ca */ /* 0x000fe200000e0000 */
[----:B------:R-:W-:-:S07]  /*0280*/  IMAD R2, R0, R5, RZ ;  /* 0x0000000500027224 */ /* 0x000fce00078e02ff */
[----:B------:R-:W-:Y:S02]  /*0290*/  @UP1 UIADD3 UR7, UPT, UPT, UR7, 0x1, URZ ;  /* 0x0000000107071890 */ /* 0x000fe4000fffe0ff */
[----:B------:R-:W-:-:S03]  /*02a0*/  @!UP2 ULOP3.LUT UR7, URZ, UR6, URZ, 0x33, !UPT ;  /* 0x00000006ff07a292 */ /* 0x000fc6000f8e33ff */
[----:B------:R-:W-:Y:S01]  /*02b0*/  IMAD.HI.U32 R2, R3, R2, UR4 ;  /* 0x0000000403027e27 */ /* 0x000fe2000f8e0002 */
[----:B------:R-:W-:Y:S01]  /*02c0*/  ULOP3.LUT UR12, UR7, UR10, URZ, 0x3c, !UPT ;  /* 0x0000000a070c7292 */ /* 0x000fe2000f8e3cff */
[----:B------:R-:W0:Y:S01]  /*02d0*/  S2R R3, SR_TID.X ;  /* 0x0000000000037919 */ /* 0x000e220000002100 */
[----:B------:R-:W-:Y:S02]  /*02e0*/  IABS R0, UR7 ;  /* 0x0000000700007c13 */ /* 0x000fe40008000000 */
[----:B------:R-:W-:Y:S02]  /*02f0*/  R2UR UR4, R2 ;  /* 0x00000000020472ca */ /* 0x000fe400000e0000 */
[----:B------:R-:W-:-:S13]  /*0300*/  R2UR UR8, R0 ;  /* 0x00000000000872ca */ /* 0x000fda00000e0000 */
[----:B------:R-:W-:-:S06]  /*0310*/  UIMAD.WIDE.U32 UR4, UR4, UR8, URZ ;  /* 0x00000008040472a5 */ /* 0x000fcc000f8e00ff */
[----:B------:R-:W-:-:S05]  /*0320*/  IADD3 R0, PT, PT, RZ, -UR5, RZ ;  /* 0x80000005ff007c10 */ /* 0x000fca000fffe0ff */
[C---:B------:R-:W-:Y:S01]  /*0330*/  IMAD R0, R5.reuse, R0, UR8 ;  /* 0x0000000805007e24 */ /* 0x040fe2000f8e0200 */
[----:B------:R-:W1:Y:S01]  /*0340*/  LDCU UR4, c[0x0][0x3b0] ;  /* 0x00007600ff0477ac */ /* 0x000e620008000800 */
[----:B------:R-:W4:Y:S08]  /*0350*/  S2UR UR8, SR_CTAID.X ;  /* 0x00000000000879c3 */ /* 0x000f300000002500 */
[----:B------:R-:W-:Y:S01]  /*0360*/  BAR.SYNC.DEFER_BLOCKING 0x0 ;  /* 0x0000000000007b1d */ /* 0x000fe20000010000 */
[----:B------:R-:W-:-:S13]  /*0370*/  ISETP.GT.U32.AND P0, PT, R5, R0, PT ;  /* 0x000000000500720c */ /* 0x000fda0003f04070 */
[----:B------:R-:W-:Y:S01]  /*0380*/  VOTEU.ANY UP2, P0 ;  /* 0x0000000000ff7886 */ /* 0x000fe20000040100 */
[----:B------:R-:W-:-:S04]  /*0390*/  PLOP3.LUT P0, PT, PT, PT, UP2, 0x80, 0x8 ;  /* 0x000000000008781c */ /* 0x000fc80003f0f028 */
[----:B------:R-:W-:Y:S02]  /*03a0*/  @!UP2 UIADD3 UR5, UPT, UPT, UR5, 0x1, URZ ;  /* 0x000000010505a890 */ /* 0x000fe4000fffe0ff */
[----:B------:R-:W-:Y:S01]  /*03b0*/  UISETP.GE.AND UP2, UPT, UR12, URZ, UPT ;  /* 0x000000ff0c00728c */ /* 0x000fe2000bf46270 */
[----:B------:R-:W5:Y:S01]  /*03c0*/  LDCU UR12, c[0x0][0x3c0] ;  /* 0x00007800ff0c77ac */ /* 0x000f620008000800 */
[----:B----4-:R-:W-:-:S05]  /*03d0*/  USHF.L.U32 UR8, UR8, 0x4, URZ ;  /* 0x0000000408087899 */ /* 0x010fca00080006ff */
[----:B------:R-:W-:-:S04]  /*03e0*/  @!P0 IADD3 R0, PT, PT, R0, -R5, RZ ;  /* 0x8000000500008210 */ /* 0x000fc80007ffe0ff */
[----:B------:R-:W-:Y:S02]  /*03f0*/  ISETP.GE.U32.AND P0, PT, R0, R5, PT ;  /* 0x000000050000720c */ /* 0x000fe40003f06070 */
[----:B------:R-:W4:Y:S01]  /*0400*/  LDC.64 R4, c[0x0][0x3a0] ;  /* 0x0000e800ff047b82 */ /* 0x000f220000000a00 */
[----:B------:R-:W0:Y:S10]  /*0410*/  S2R R0, SR_TID.Y ;  /* 0x0000000000007919 */ /* 0x000e340000002200 */
[----:B------:R-:W-:-:S05]  /*0420*/  VOTEU.ANY UP1, P0 ;  /* 0x0000000000ff7886 */ /* 0x000fca0000020100 */
[----:B------:R-:W-:-:S07]  /*0430*/  @UP1 UIADD3 UR5, UPT, UPT, UR5, 0x1, URZ ;  /* 0x0000000105051890 */ /* 0x000fce000fffe0ff */
[----:B------:R-:W-:Y:S01]  /*0440*/  UMOV UR13, UR5 ;  /* 0x00000005000d7c82 */ /* 0x000fe20008000000 */
[----:B-1----:R-:W-:Y:S01]  /*0450*/  UIMAD UR5, UR4, UR11, URZ ;  /* 0x0000000b040572a4 */ /* 0x002fe2000f8e02ff */
[----:B----4-:R-:W-:Y:S01]  /*0460*/  IMAD R2, R5, R4, RZ ;  /* 0x0000000405027224 */ /* 0x010fe200078e02ff */
[----:B------:R-:W-:Y:S02]  /*0470*/  @!UP2 UIADD3 UR13, UPT, UPT, -UR13, URZ, URZ ;  /* 0x000000ff0d0da290 */ /* 0x000fe4000fffe1ff */
[----:B------:R-:W-:Y:S02]  /*0480*/  @!UP0 ULOP3.LUT UR13, URZ, UR10, URZ, 0x33, !UPT ;  /* 0x0000000aff0d8292 */ /* 0x000fe4000f8e33ff */
[----:B------:R-:W-:Y:S02]  /*0490*/  UIADD3 UR4, UPT, UPT, -UR7, URZ, URZ ;  /* 0x000000ff07047290 */ /* 0x000fe4000fffe1ff */
[----:B------:R-:W-:Y:S02]  /*04a0*/  UIADD3 UR11, UPT, UPT, -UR13, URZ, URZ ;  /* 0x000000ff0d0b7290 */ /* 0x000fe4000fffe1ff */
[----:B------:R-:W-:-:S02]  /*04b0*/  UIMAD UR6, UR6, UR4, UR9 ;  /* 0x00000004060672a4 */ /* 0x000fc4000f8e0209 */
[----:B------:R-:W-:Y:S02]  /*04c0*/  UIMAD UR4, UR10, UR11, UR7 ;  /* 0x0000000b0a0472a4 */ /* 0x000fe4000f8e0207 */
[----:B--2---:R-:W-:Y:S02]  /*04d0*/  UIMAD UR10, UR5, UR16, URZ ;  /* 0x00000010050a72a4 */ /* 0x004fe4000f8e02ff */
[----:B------:R-:W-:Y:S02]  /*04e0*/  USHF.L.U32 UR6, UR6, 0x6, URZ ;  /* 0x0000000606067899 */ /* 0x000fe400080006ff */
[----:B------:R-:W-:Y:S02]  /*04f0*/  UISETP.GE.AND UP0, UPT, UR10, 0x1, UPT ;  /* 0x000000010a00788c */ /* 0x000fe4000bf06270 */
[----:B-----5:R-:W-:-:S07]  /*0500*/  UIMAD UR12, UR4, UR12, URZ ;  /* 0x0000000c040c72a4 */ /* 0x020fce000f8e02ff */
[----:B0--3--:R-:W-:Y:S05]  /*0510*/  BRA.U !UP0, `(.L_x_136) ;  /* 0x0000001108787547 */ /* 0x009fea000b800000 */
[----:B------:R-:W0:Y:S01]  /*0520*/  S2UR UR9, SR_CgaCtaId ;  /* 0x00000000000979c3 */ /* 0x000e220000008800 */
[C---:B------:R-:W-:Y:S01]  /*0530*/  LEA.HI R5, R3.reuse, R0, RZ, 0x1c ;  /* 0x0000000003057211 */ /* 0x040fe200078fe0ff */
[----:B------:R-:W-:Y:S01]  /*0540*/  IMAD R6, R2, UR16, RZ ;  /* 0x0000001002067c24 */ /* 0x000fe2000f8e02ff */
[----:B------:R-:W-:Y:S01]  /*0550*/  LOP3.LUT R4, R3, 0xf, RZ, 0xc0, !PT ;  /* 0x0000000f03047812 */ /* 0x000fe200078ec0ff */
[----:B------:R-:W-:Y:S01]  /*0560*/  UMOV UR4, 0x400 ;  /* 0x0000040000047882 */ /* 0x000fe20000000000 */
[----:B------:R-:W-:Y:S01]  /*0570*/  MOV R15, RZ ;  /* 0x000000ff000f7202 */ /* 0x000fe20000000f00 */
[----:B------:R-:W-:Y:S01]  /*0580*/  IMAD R7, R5, R6, RZ ;  /* 0x0000000605077224 */ /* 0x000fe200078e02ff */
[----:B------:R-:W-:Y:S01]  /*0590*/  SHF.L.U32 R8, R4, 0x2, RZ ;  /* 0x0000000204087819 */ /* 0x000fe200000006ff */
[----:B------:R-:W-:-:S03]  /*05a0*/  IMAD R6, R6, UR8, RZ ;  /* 0x0000000806067c24 */ /* 0x000fc6000f8e02ff */
[----:B------:R-:W-:Y:S01]  /*05b0*/  SHF.R.S32.HI R9, RZ, 0x1f, R7 ;  /* 0x0000001fff097819 */ /* 0x000fe20000011407 */
[----:B------:R-:W-:Y:S01]  /*05c0*/  IMAD R5, R5, 0x44, R8 ;  /* 0x0000004405057824 */ /* 0x000fe200078e0208 */
[----:B------:R-:W-:-:S04]  /*05d0*/  IADD3 R4, P0, PT, R6, R7, RZ ;  /* 0x0000000706047210 */ /* 0x000fc80007f1e0ff */
[----:B------:R-:W-:Y:S01]  /*05e0*/  LEA.HI.X.SX32 R6, R6, R9, 0x1, P0 ;  /* 0x0000000906067211 */ /* 0x000fe200000f0eff */
[----:B0-----:R-:W-:Y:S02]  /*05f0*/  ULEA UR11, UR9, UR4, 0x18 ;  /* 0x00000004090b7291 */ /* 0x001fe4000f8ec0ff */
[----:B------:R-:W-:-:S04]  /*0600*/  UIADD3 UR4, UPT, UPT, UR4, 0x1100, URZ ;  /* 0x0000110004047890 */ /* 0x000fc8000fffe0ff */
[----:B------:R-:W-:Y:S01]  /*0610*/  MOV R11, UR11 ;  /* 0x0000000b000b7c02 */ /* 0x000fe20008000f00 */
[----:B------:R-:W-:Y:S01]  /*0620*/  ULEA UR9, UR9, UR4, 0x18 ;  /* 0x0000000409097291 */ /* 0x000fe2000f8ec0ff */
[----:B------:R-:W-:Y:S02]  /*0630*/  IADD3 R7, PT, PT, R8, UR11, RZ ;  /* 0x0000000b08077c10 */ /* 0x000fe4000fffe0ff */
[----:B------:R-:W-:Y:S01]  /*0640*/  IADD3 R9, PT, PT, R5, UR11, RZ ;  /* 0x0000000b05097c10 */ /* 0x000fe2000fffe0ff */
[----:B------:R-:W-:Y:S01]  /*0650*/  IMAD R8, R0, 0x44, R11 ;  /* 0x0000004400087824 */ /* 0x000fe200078e020b */
[----:B------:R-:W-:-:S07]  /*0660*/  UMOV UR4, URZ ;  /* 0x000000ff00047c82 */ /* 0x000fce0008000000 */
.L_x_145:
[C---:B------:R-:W-:Y:S01]  /*0670*/  LOP3.LUT R10, R3.reuse, 0xf, RZ, 0xc0, !PT ;  /* 0x0000000f030a7812 */ /* 0x040fe200078ec0ff */
[----:B------:R-:W0:Y:S01]  /*0680*/  LDCU.64 UR16, c[0x0][0x388] ;  /* 0x00007100ff1077ac */ /* 0x000e220008000a00 */
[----:B------:R-:W-:Y:S01]  /*0690*/  BSSY.RECONVERGENT B0, `(.L_x_137) ;  /* 0x000006c000007945 */ /* 0x000fe20003800200 */
[----:B------:R-:W-:Y:S02]  /*06a0*/  LEA.HI R11, R3, R0, RZ, 0x1c ;  /* 0x00000000030b7211 */ /* 0x000fe400078fe0ff */
[----:B------:R-:W-:-:S04]  /*06b0*/  IADD3 R10, PT, PT, R10, UR4, RZ ;  /* 0x000000040a0a7c10 */ /* 0x000fc8000fffe0ff */
[----:B------:R-:W-:-:S13]  /*06c0*/  ISETP.GE.AND P0, PT, R10, UR10, PT ;  /* 0x0000000a0a007c0c */ /* 0x000fda000bf06270 */
[----:B0-----:R-:W-:Y:S05]  /*06d0*/  @!P0 BRA `(.L_x_138) ;  /* 0x00000000002c8947 */ /* 0x001fea0003800000 */
[----:B------:R-:W-:-:S13]  /*06e0*/  ISETP.GT.U32.AND P0, PT, R11, 0x3f, PT ;  /* 0x0000003f0b00780c */ /* 0x000fda0003f04070 */
[----:B------:R-:W-:Y:S05]  /*06f0*/  @P0 BRA `(.L_x_139) ;  /* 0x0000000400940947 */ /* 0x000fea0003800000 */
[----:B------:R-:W-:Y:S01]  /*0700*/  BSSY.RECONVERGENT B1, `(.L_x_140) ;  /* 0x0000007000017945 */ /* 0x000fe20003800200 */
[----:B------:R-:W-:-:S07]  /*0710*/  MOV R10, R9 ;  /* 0x00000009000a7202 */ /* 0x000fce0000000f00 */
.L_x_141:
[C---:B------:R-:W-:Y:S01]  /*0720*/  ISETP.GE.U32.AND P0, PT, R11.reuse, 0x30, PT ;  /* 0x000000300b00780c */ /* 0x040fe20003f06070 */
[----:B------:R0:W-:Y:S01]  /*0730*/  STS [R10], RZ ;  /* 0x000000ff0a007388 */ /* 0x0001e20000000800 */
[----:B------:R-:W-:Y:S02]  /*0740*/  IADD3 R11, PT, PT, R11, 0x10, RZ ;  /* 0x000000100b0b7810 */ /* 0x000fe40007ffe0ff */
[----:B0-----:R-:W-:-:S09]  /*0750*/  IADD3 R10, PT, PT, R10, 0x440, RZ ;  /* 0x000004400a0a7810 */ /* 0x001fd20007ffe0ff */
[----:B------:R-:W-:Y:S05]  /*0760*/  @!P0 BRA `(.L_x_141) ;  /* 0xfffffffc00ec8947 */ /* 0x000fea000383ffff */
[----:B------:R-:W-:Y:S05]  /*0770*/  BSYNC.RECONVERGENT B1 ;  /* 0x0000000000017941 */ /* 0x000fea0003800200 */
.L_x_140:
[----:B------:R-:W-:Y:S05]  /*0780*/  BRA `(.L_x_139) ;  /* 0x0000000400707947 */ /* 0x000fea0003800000 */
.L_x_138:
[----:B------:R-:W-:Y:S01]  /*0790*/  ISETP.GT.U32.AND P1, PT, R11, 0x3f, PT ;  /* 0x0000003f0b00780c */ /* 0x000fe20003f24070 */
[----:B------:R-:W-:Y:S01]  /*07a0*/  BSSY.RECONVERGENT B1, `(.L_x_142) ;  /* 0x0000014000017945 */ /* 0x000fe20003800200 */
[----:B------:R-:W-:-:S04]  /*07b0*/  LEA.HI R16, R3, R0, RZ, 0x1c ;  /* 0x0000000003107211 */ /* 0x000fc800078fe0ff */
[----:B------:R-:W-:-:S07]  /*07c0*/  ISETP.GT.U32.AND P0, PT, R16, 0xf, PT ;  /* 0x0000000f1000780c */ /* 0x000fce0003f04070 */
[----:B------:R-:W-:Y:S06]  /*07d0*/  @P1 BRA `(.L_x_143) ;  /* 0x0000000000401947 */ /* 0x000fec0003800000 */
[----:B------:R-:W-:Y:S01]  /*07e0*/  UIMAD UR11, UR10, UR6, URZ ;  /* 0x000000060a0b72a4 */ /* 0x000fe2000f8e02ff */
[----:B------:R-:W-:-:S05]  /*07f0*/  MOV R16, R11 ;  /* 0x0000000b00107202 */ /* 0x000fca0000000f00 */
[----:B------:R-:W-:Y:S02]  /*0800*/  IADD3 R19, P1, PT, R10, UR11, RZ ;  /* 0x0000000b0a137c10 */ /* 0x000fe4000ff3e0ff */
[----:B------:R-:W-:-:S04]  /*0810*/  MOV R20, UR11 ;  /* 0x0000000b00147c02 */ /* 0x000fc80008000f00 */
[----:B------:R-:W-:-:S07]  /*0820*/  LEA.HI.X.SX32 R20, R20, RZ, 0x1, P1 ;  /* 0x000000ff14147211 */ /* 0x000fce00008f0eff */
.L_x_144:
        /* <DEDUP_REMOVED lines=11> */
.L_x_143:
[----:B------:R-:W-:Y:S05]  /*08e0*/  BSYNC.RECONVERGENT B1 ;  /* 0x0000000000017941 */ /* 0x000fea0003800200 */
.L_x_142:
[----:B------:R-:W-:Y:S05]  /*08f0*/  @P0 BRA `(.L_x_139) ;  /* 0x0000000400140947 */ /* 0x000fea0003800000 */
[----:B------:R-:W-:Y:S01]  /*0900*/  IABS R19, UR5 ;  /* 0x0000000500137c13 */ /* 0x000fe20008000000 */
[----:B------:R-:W1:Y:S01]  /*0910*/  LDC R16, c[0x0][0x3b0] ;  /* 0x0000ec00ff107b82 */ /* 0x000e620000000800 */
[----:B------:R-:W-:Y:S01]  /*0920*/  LOP3.LUT R18, R3, 0xf, RZ, 0xc0, !PT ;  /* 0x0000000f03127812 */ /* 0x000fe200078ec0ff */
[----:B------:R-:W2:Y:S01]  /*0930*/  LDCU UR11, c[0x0][0x3bc] ;  /* 0x00007780ff0b77ac */ /* 0x000ea20008000800 */
[----:B0-----:R-:W0:Y:S01]  /*0940*/  I2F.RP R17, R19 ;  /* 0x0000001300117306 */ /* 0x001e220000209400 */
[----:B------:R-:W-:Y:S02]  /*0950*/  IABS R22, UR5 ;  /* 0x0000000500167c13 */ /* 0x000fe40008000000 */
[----:B------:R-:W-:Y:S01]  /*0960*/  VIADD R18, R18, UR4 ;  /* 0x0000000412127c36 */ /* 0x000fe20008000000 */
[----:B------:R-:W3:Y:S01]  /*0970*/  LDCU UR20, c[0x0][0x3a4] ;  /* 0x00007480ff1477ac */ /* 0x000ee20008000800 */
[----:B------:R-:W-:Y:S01]  /*0980*/  IADD3 R23, PT, PT, RZ, -R22, RZ ;  /* 0x80000016ff177210 */ /* 0x000fe20007ffe0ff */
[----:B------:R-:W4:Y:S02]  /*0990*/  LDCU.64 UR18, c[0x0][0x380] ;  /* 0x00007000ff1277ac */ /* 0x000f240008000a00 */
[----:B0-----:R-:W0:Y:S02]  /*09a0*/  MUFU.RCP R17, R17 ;  /* 0x0000001100117308 */ /* 0x001e240000001000 */
[----:B0-----:R-:W-:-:S02]  /*09b0*/  IADD3 R10, PT, PT, R17, 0xffffffe, RZ ;  /* 0x0ffffffe110a7810 */ /* 0x001fc40007ffe0ff */
[----:B-1----:R-:W-:-:S04]  /*09c0*/  IABS R17, R16 ;  /* 0x0000001000117213 */ /* 0x002fc80000000000 */
[----:B------:R0:W1:Y:S02]  /*09d0*/  F2I.FTZ.U32.TRUNC.NTZ R11, R10 ;  /* 0x0000000a000b7305 */ /* 0x000064000021f000 */
[----:B0-----:R-:W-:Y:S01]  /*09e0*/  HFMA2 R10, -RZ, RZ, 0, 0 ;  /* 0x00000000ff0a7431 */ /* 0x001fe200000001ff */
[----:B-1----:R-:W-:-:S05]  /*09f0*/  IADD3 R20, PT, PT, RZ, -R11, RZ ;  /* 0x8000000bff147210 */ /* 0x002fca0007ffe0ff */
[----:B------:R-:W-:Y:S01]  /*0a00*/  IMAD R21, R20, R19, RZ ;  /* 0x0000001314157224 */ /* 0x000fe200078e02ff */
[----:B------:R-:W-:-:S03]  /*0a10*/  IABS R20, R18 ;  /* 0x0000001200147213 */ /* 0x000fc60000000000 */
[----:B------:R-:W-:Y:S02]  /*0a20*/  IMAD.HI.U32 R11, R11, R21, R10 ;  /* 0x000000150b0b7227 */ /* 0x000fe400078e000a */
[----:B------:R-:W0:Y:S04]  /*0a30*/  I2F.RP R21, R17 ;  /* 0x0000001100157306 */ /* 0x000e280000209400 */
[----:B------:R-:W-:Y:S01]  /*0a40*/  IMAD.HI.U32 R10, R11, R20, RZ ;  /* 0x000000140b0a7227 */ /* 0x000fe200078e00ff */
[----:B------:R-:W-:-:S03]  /*0a50*/  LOP3.LUT R11, R18, UR5, RZ, 0x3c, !PT ;  /* 0x00000005120b7c12 */ /* 0x000fc6000f8e3cff */
[----:B------:R-:W-:Y:S01]  /*0a60*/  IMAD R20, R10, R23, R20 ;  /* 0x000000170a147224 */ /* 0x000fe200078e0214 */
[----:B------:R-:W-:-:S04]  /*0a70*/  ISETP.GE.AND P1, PT, R11, RZ, PT ;  /* 0x000000ff0b00720c */ /* 0x000fc80003f26270 */
[----:B------:R-:W-:Y:S01]  /*0a80*/  ISETP.GT.U32.AND P2, PT, R19, R20, PT ;  /* 0x000000141300720c */ /* 0x000fe20003f44070 */
[----:B0-----:R-:W0:-:S12]  /*0a90*/  MUFU.RCP R21, R21 ;  /* 0x0000001500157308 */ /* 0x001e180000001000 */
[-C--:B------:R-:W-:Y:S02]  /*0aa0*/  @!P2 IADD3 R20, PT, PT, R20, -R19.reuse, RZ ;  /* 0x800000131414a210 */ /* 0x080fe40007ffe0ff */
[----:B------:R-:W-:Y:S02]  /*0ab0*/  @!P2 IADD3 R10, PT, PT, R10, 0x1, RZ ;  /* 0x000000010a0aa810 */ /* 0x000fe40007ffe0ff */
[----:B------:R-:W-:Y:S02]  /*0ac0*/  ISETP.GE.U32.AND P0, PT, R20, R19, PT ;  /* 0x000000131400720c */ /* 0x000fe40003f06070 */
[----:B0-----:R-:W-:Y:S02]  /*0ad0*/  IADD3 R11, PT, PT, R21, 0xffffffe, RZ ;  /* 0x0ffffffe150b7810 */ /* 0x001fe40007ffe0ff */
[----:B------:R-:W-:-:S04]  /*0ae0*/  ISETP.NE.AND P2, PT, RZ, UR5, PT ;  /* 0x00000005ff007c0c */ /* 0x000fc8000bf45270 */
[----:B------:R-:W0:Y:S05]  /*0af0*/  F2I.FTZ.U32.TRUNC.NTZ R11, R11 ;  /* 0x0000000b000b7305 */ /* 0x000e2a000021f000 */
[----:B------:R-:W-:-:S04]  /*0b00*/  @P0 IADD3 R10, PT, PT, R10, 0x1, RZ ;  /* 0x000000010a0a0810 */ /* 0x000fc80007ffe0ff */
[----:B------:R-:W-:-:S04]  /*0b10*/  MOV R19, R10 ;  /* 0x0000000a00137202 */ /* 0x000fc80000000f00 */
[----:B------:R-:W-:Y:S02]  /*0b20*/  @!P1 IADD3 R19, PT, PT, -R19, RZ, RZ ;  /* 0x000000ff13139210 */ /* 0x000fe40007ffe1ff */
[----:B0-----:R-:W-:Y:S02]  /*0b30*/  IADD3 R10, PT, PT, RZ, -R11, RZ ;  /* 0x8000000bff0a7210 */ /* 0x001fe40007ffe0ff */
[----:B------:R-:W-:-:S03]  /*0b40*/  @!P2 LOP3.LUT R19, RZ, UR5, RZ, 0x33, !PT ;  /* 0x00000005ff13ac12 */ /* 0x000fc6000f8e33ff */
[----:B------:R-:W-:Y:S02]  /*0b50*/  IMAD R23, R10, R17, RZ ;  /* 0x000000110a177224 */ /* 0x000fe400078e02ff */
[----:B------:R-:W-:Y:S01]  /*0b60*/  HFMA2 R10, -RZ, RZ, 0, 0 ;  /* 0x00000000ff0a7431 */ /* 0x000fe200000001ff */
[C---:B------:R-:W-:Y:S01]  /*0b70*/  IADD3 R21, PT, PT, -R19.reuse, RZ, RZ ;  /* 0x000000ff13157210 */ /* 0x040fe20007ffe1ff */
[----:B------:R-:W-:-:S04]  /*0b80*/  IMAD R19, R19, R2, UR12 ;  /* 0x0000000c13137e24 */ /* 0x000fc8000f8e0202 */
[----:B------:R-:W-:Y:S02]  /*0b90*/  IMAD R21, R21, UR5, R18 ;  /* 0x0000000515157c24 */ /* 0x000fe4000f8e0212 */
[----:B------:R-:W-:-:S03]  /*0ba0*/  IMAD.HI.U32 R10, R11, R23, R10 ;  /* 0x000000170b0a7227 */ /* 0x000fc600078e000a */
[----:B------:R-:W-:-:S05]  /*0bb0*/  IABS R18, R21 ;  /* 0x0000001500127213 */ /* 0x000fca0000000000 */
[----:B------:R-:W-:-:S04]  /*0bc0*/  IMAD.HI.U32 R10, R10, R18, RZ ;  /* 0x000000120a0a7227 */ /* 0x000fc800078e00ff */
[----:B------:R-:W-:-:S04]  /*0bd0*/  IMAD.MOV R11, RZ, RZ, -R10 ;  /* 0x000000ffff0b7224 */ /* 0x000fc800078e0a0a */
        /* <DEDUP_REMOVED lines=11> */
[----:B------:R-:W-:-:S05]  /*0c90*/  IADD3 R11, PT, PT, -R10, RZ, RZ ;  /* 0x000000ff0a0b7210 */ /* 0x000fca0007ffe1ff */
[----:B------:R-:W-:Y:S01]  /*0ca0*/  IMAD R16, R16, R11, R21 ;  /* 0x0000000b10107224 */ /* 0x000fe200078e0215 */
[----:B--2---:R-:W-:-:S04]  /*0cb0*/  MOV R11, UR11 ;  /* 0x0000000b000b7c02 */ /* 0x004fc80008000f00 */
[----:B------:R-:W-:Y:S01]  /*0cc0*/  IADD3 R16, PT, PT, R19, R16, RZ ;  /* 0x0000001013107210 */ /* 0x000fe20007ffe0ff */
[----:B------:R-:W-:-:S04]  /*0cd0*/  IMAD R11, R11, UR13, R10 ;  /* 0x0000000d0b0b7c24 */ /* 0x000fc8000f8e020a */
[----:B---3--:R-:W-:-:S05]  /*0ce0*/  IMAD R11, R11, UR20, R16 ;  /* 0x000000140b0b7c24 */ /* 0x008fca000f8e0210 */
[----:B------:R-:W-:-:S04]  /*0cf0*/  IADD3 R16, P0, PT, R11, R4, RZ ;  /* 0x000000040b107210 */ /* 0x000fc80007f1e0ff */
[----:B------:R-:W-:Y:S02]  /*0d00*/  LEA.HI.X.SX32 R11, R11, R6, 0x1, P0 ;  /* 0x000000060b0b7211 */ /* 0x000fe400000f0eff */
[----:B----4-:R-:W-:-:S04]  /*0d10*/  LEA R10, P0, R16, UR18, 0x2 ;  /* 0x00000012100a7c11 */ /* 0x010fc8000f8010ff */
[----:B------:R-:W-:-:S05]  /*0d20*/  LEA.HI.X R11, R16, UR19, R11, 0x2, P0 ;  /* 0x00000013100b7c11 */ /* 0x000fca00080f140b */
[----:B------:R-:W2:Y:S04]  /*0d30*/  LDG.E R10, desc[UR14][R10.64] ;  /* 0x0000000e0a0a7981 */ /* 0x000ea8000c1e1900 */
[----:B--2---:R1:W-:Y:S02]  /*0d40*/  STS [R5+UR9], R10 ;  /* 0x0000000a05007988 */ /* 0x0043e40008000809 */
.L_x_139:
[----:B------:R-:W-:Y:S05]  /*0d50*/  BSYNC.RECONVERGENT B0 ;  /* 0x0000000000007941 */ /* 0x000fea0003800200 */
.L_x_137:
[----:B------:R-:W2:Y:S01]  /*0d60*/  S2R R11, SR_CgaCtaId ;  /* 0x00000000000b7919 */ /* 0x000ea20000008800 */
[----:B01----:R-:W-:Y:S01]  /*0d70*/  MOV R10, 0x400 ;  /* 0x00000400000a7802 */ /* 0x003fe20000000f00 */
[----:B------:R-:W-:Y:S01]  /*0d80*/  UIADD3 UR4, UPT, UPT, UR4, 0x10, URZ ;  /* 0x0000001004047890 */ /* 0x000fe2000fffe0ff */
[----:B------:R-:W-:Y:S02]  /*0d90*/  BAR.SYNC.DEFER_BLOCKING 0x0 ;  /* 0x0000000000007b1d */ /* 0x000fe40000010000 */
[----:B------:R-:W-:Y:S01]  /*0da0*/  IADD3 R10, PT, PT, R10, 0x1100, RZ ;  /* 0x000011000a0a7810 */ /* 0x000fe20007ffe0ff */
[----:B------:R-:W-:-:S03]  /*0db0*/  UISETP.GE.AND UP0, UPT, UR4, UR10, UPT ;  /* 0x0000000a0400728c */ /* 0x000fc6000bf06270 */
[----:B------:R-:W-:Y:S01]  /*0dc0*/  LDS R21, [R8+0x880] ;  /* 0x0008800008157984 */ /* 0x000fe20000000800 */
[----:B--2---:R-:W-:-:S03]  /*0dd0*/  LEA R10, R11, R10, 0x18 ;  /* 0x0000000a0b0a7211 */ /* 0x004fc600078ec0ff */
[----:B------:R-:W-:Y:S02]  /*0de0*/  LDS R17, [R8] ;  /* 0x0000000008117984 */ /* 0x000fe40000000800 */
[----:B------:R-:W-:Y:S02]  /*0df0*/  IMAD R10, R3, 0x44, R10 ;  /* 0x00000044030a7824 */ /* 0x000fe400078e020a */
[----:B------:R-:W-:Y:S04]  /*0e00*/  LDS R19, [R8+0x440] ;  /* 0x0004400008137984 */ /* 0x000fe80000000800 */
[----:B------:R-:W0:Y:S04]  /*0e10*/  LDS R20, [R10] ;  /* 0x000000000a147984 */ /* 0x000e280000000800 */
[----:B------:R-:W1:Y:S04]  /*0e20*/  LDS R26, [R8+0xcc0] ;  /* 0x000cc000081a7984 */ /* 0x000e680000000800 */
[----:B------:R-:W-:Y:S04]  /*0e30*/  LDS R11, [R10+0x4] ;  /* 0x000004000a0b7984 */ /* 0x000fe80000000800 */
[----:B------:R-:W2:Y:S04]  /*0e40*/  LDS R18, [R8+0x884] ;  /* 0x0008840008127984 */ /* 0x000ea80000000800 */
[----:B------:R-:W3:Y:S04]  /*0e50*/  LDS R23, [R8+0x4] ;  /* 0x0000040008177984 */ /* 0x000ee80000000800 */
[----:B------:R-:W4:Y:S04]  /*0e60*/  LDS R25, [R8+0x444] ;  /* 0x0004440008197984 */ /* 0x000f280000000800 */
[----:B------:R-:W5:Y:S04]  /*0e70*/  LDS R16, [R8+0xcc4] ;  /* 0x000cc40008107984 */ /* 0x000f680000000800 */
[----:B------:R-:W-:Y:S04]  /*0e80*/  LDS R28, [R8+0xcc8] ;  /* 0x000cc800081c7984 */ /* 0x000fe80000000800 */
[----:B------:R-:W-:Y:S01]  /*0e90*/  LDS R29, [R8+0x890] ;  /* 0x00089000081d7984 */ /* 0x000fe20000000800 */
[C---:B0-----:R-:W-:Y:S01]  /*0ea0*/  FFMA R21, R20.reuse, R21, R14 ;  /* 0x0000001514157223 */ /* 0x041fe2000000000e */
[C---:B------:R-:W-:Y:S01]  /*0eb0*/  FFMA R22, R20.reuse, R17, R13 ;  /* 0x0000001114167223 */ /* 0x040fe2000000000d */
[C---:B------:R-:W-:Y:S01]  /*0ec0*/  FFMA R24, R20.reuse, R19, R12 ;  /* 0x0000001314187223 */ /* 0x040fe2000000000c */
[----:B------:R-:W-:Y:S01]  /*0ed0*/  LDS R14, [R8+0x10] ;  /* 0x00001000080e7984 */ /* 0x000fe20000000800 */
[----:B-1----:R-:W-:-:S03]  /*0ee0*/  FFMA R15, R20, R26, R15 ;  /* 0x0000001a140f7223 */ /* 0x002fc6000000000f */
[----:B------:R-:W-:Y:S04]  /*0ef0*/  LDS R26, [R8+0x448] ;  /* 0x00044800081a7984 */ /* 0x000fe80000000800 */
[----:B------:R-:W0:Y:S01]  /*0f00*/  LDS R19, [R10+0x8] ;  /* 0x000008000a137984 */ /* 0x000e220000000800 */
[----:B--2---:R-:W-:-:S03]  /*0f10*/  FFMA R18, R11, R18, R21 ;  /* 0x000000120b127223 */ /* 0x004fc60000000015 */
[----:B------:R-:W1:Y:S01]  /*0f20*/  LDS R21, [R8+0x8] ;  /* 0x0000080008157984 */ /* 0x000e620000000800 */
[----:B---3--:R-:W-:-:S03]  /*0f30*/  FFMA R12, R11, R23, R22 ;  /* 0x000000170b0c7223 */ /* 0x008fc60000000016 */
[----:B------:R-:W2:Y:S01]  /*0f40*/  LDS R23, [R8+0x888] ;  /* 0x0008880008177984 */ /* 0x000ea20000000800 */
[----:B----4-:R-:W-:-:S03]  /*0f50*/  FFMA R13, R11, R25, R24 ;  /* 0x000000190b0d7223 */ /* 0x010fc60000000018 */
[----:B------:R-:W-:Y:S01]  /*0f60*/  LDS R24, [R8+0xc] ;  /* 0x00000c0008187984 */ /* 0x000fe20000000800 */
[----:B-----5:R-:W-:-:S03]  /*0f70*/  FFMA R17, R11, R16, R15 ;  /* 0x000000100b117223 */ /* 0x020fc6000000000f */
[----:B------:R-:W3:Y:S04]  /*0f80*/  LDS R15, [R10+0xc] ;  /* 0x00000c000a0f7984 */ /* 0x000ee80000000800 */
[----:B------:R-:W4:Y:S04]  /*0f90*/  LDS R22, [R8+0x44c] ;  /* 0x00044c0008167984 */ /* 0x000f280000000800 */
[----:B------:R-:W5:Y:S04]  /*0fa0*/  LDS R20, [R8+0x88c] ;  /* 0x00088c0008147984 */ /* 0x000f680000000800 */
[----:B------:R-:W5:Y:S04]  /*0fb0*/  LDS R11, [R10+0x10] ;  /* 0x000010000a0b7984 */ /* 0x000f680000000800 */
[----:B------:R-:W5:Y:S04]  /*0fc0*/  LDS R16, [R8+0xccc] ;  /* 0x000ccc0008107984 */ /* 0x000f680000000800 */
[----:B------:R-:W-:Y:S01]  /*0fd0*/  LDS R25, [R8+0x14] ;  /* 0x0000140008197984 */ /* 0x000fe20000000800 */
[C---:B0-----:R-:W-:Y:S01]  /*0fe0*/  FFMA R13, R19.reuse, R26, R13 ;  /* 0x0000001a130d7223 */ /* 0x041fe2000000000d */
[----:B------:R-:W-:-:S02]  /*0ff0*/  FFMA R17, R19, R28, R17 ;  /* 0x0000001c13117223 */ /* 0x000fc40000000011 */
[----:B------:R-:W-:Y:S01]  /*1000*/  LDS R28, [R8+0xcd8] ;  /* 0x000cd800081c7984 */ /* 0x000fe20000000800 */
[----:B-1----:R-:W-:-:S03]  /*1010*/  FFMA R12, R19, R21, R12 ;  /* 0x00000015130c7223 */ /* 0x002fc6000000000c */
[----:B------:R-:W-:Y:S01]  /*1020*/  LDS R21, [R8+0x894] ;  /* 0x0008940008157984 */ /* 0x000fe20000000800 */
[----:B--2---:R-:W-:-:S03]  /*1030*/  FFMA R23, R19, R23, R18 ;  /* 0x0000001713177223 */ /* 0x004fc60000000012 */
[----:B------:R-:W0:Y:S04]  /*1040*/  LDS R18, [R8+0xcd0] ;  /* 0x000cd00008127984 */ /* 0x000e280000000800 */
[----:B------:R-:W-:Y:S01]  /*1050*/  LDS R19, [R8+0xcd4] ;  /* 0x000cd40008137984 */ /* 0x000fe20000000800 */
[C---:B---3--:R-:W-:Y:S01]  /*1060*/  FFMA R12, R15.reuse, R24, R12 ;  /* 0x000000180f0c7223 */ /* 0x048fe2000000000c */
[C---:B----4-:R-:W-:Y:S02]  /*1070*/  FFMA R22, R15.reuse, R22, R13 ;  /* 0x000000160f167223 */ /* 0x050fe4000000000d */
[----:B------:R-:W1:Y:S01]  /*1080*/  LDS R13, [R8+0x450] ;  /* 0x00045000080d7984 */ /* 0x000e620000000800 */
[----:B-----5:R-:W-:-:S03]  /*1090*/  FFMA R20, R15, R20, R23 ;  /* 0x000000140f147223 */ /* 0x020fc60000000017 */
[----:B------:R-:W-:Y:S01]  /*10a0*/  LDS R23, [R8+0x454] ;  /* 0x0004540008177984 */ /* 0x000fe20000000800 */
[C---:B------:R-:W-:Y:S01]  /*10b0*/  FFMA R27, R11.reuse, R14, R12 ;  /* 0x0000000e0b1b7223 */ /* 0x040fe2000000000c */
[----:B------:R-:W-:Y:S02]  /*10c0*/  FFMA R20, R11, R29, R20 ;  /* 0x0000001d0b147223 */ /* 0x000fe40000000014 */
[----:B------:R-:W2:Y:S01]  /*10d0*/  LDS R14, [R10+0x14] ;  /* 0x000014000a0e7984 */ /* 0x000ea20000000800 */
[----:B------:R-:W-:-:S03]  /*10e0*/  FFMA R16, R15, R16, R17 ;  /* 0x000000100f107223 */ /* 0x000fc60000000011 */
[----:B------:R-:W-:Y:S04]  /*10f0*/  LDS R17, [R8+0x18] ;  /* 0x0000180008117984 */ /* 0x000fe80000000800 */
[----:B------:R-:W3:Y:S04]  /*1100*/  LDS R12, [R10+0x18] ;  /* 0x000018000a0c7984 */ /* 0x000ee80000000800 */
[----:B------:R-:W4:Y:S01]  /*1110*/  LDS R15, [R8+0x458] ;  /* 0x00045800080f7984 */ /* 0x000f220000000800 */
[----:B0-----:R-:W-:-:S03]  /*1120*/  FFMA R16, R11, R18, R16 ;  /* 0x000000120b107223 */ /* 0x001fc60000000010 */
[----:B------:R-:W-:Y:S01]  /*1130*/  LDS R18, [R8+0x460] ;  /* 0x0004600008127984 */ /* 0x000fe20000000800 */
[----:B-1----:R-:W-:-:S03]  /*1140*/  FFMA R22, R11, R13, R22 ;  /* 0x0000000d0b167223 */ /* 0x002fc60000000016 */
[----:B------:R-:W0:Y:S04]  /*1150*/  LDS R13, [R8+0x898] ;  /* 0x00089800080d7984 */ /* 0x000e280000000800 */
[----:B------:R-:W-:Y:S01]  /*1160*/  LDS R11, [R10+0x20] ;  /* 0x000020000a0b7984 */ /* 0x000fe20000000800 */
[C---:B--2---:R-:W-:Y:S01]  /*1170*/  FFMA R25, R14.reuse, R25, R27 ;  /* 0x000000190e197223 */ /* 0x044fe2000000001b */
[C---:B------:R-:W-:Y:S02]  /*1180*/  FFMA R22, R14.reuse, R23, R22 ;  /* 0x000000170e167223 */ /* 0x040fe40000000016 */
[----:B------:R-:W-:Y:S01]  /*1190*/  LDS R27, [R8+0x1c] ;  /* 0x00001c00081b7984 */ /* 0x000fe20000000800 */
[C---:B------:R-:W-:Y:S01]  /*11a0*/  FFMA R19, R14.reuse, R19, R16 ;  /* 0x000000130e137223 */ /* 0x040fe20000000010 */
[----:B------:R-:W-:-:S02]  /*11b0*/  FFMA R21, R14, R21, R20 ;  /* 0x000000150e157223 */ /* 0x000fc40000000014 */
[----:B------:R-:W-:Y:S01]  /*11c0*/  LDS R23, [R8+0x89c] ;  /* 0x00089c0008177984 */ /* 0x000fe20000000800 */
[C---:B---3--:R-:W-:Y:S01]  /*11d0*/  FFMA R17, R12.reuse, R17, R25 ;  /* 0x000000110c117223 */ /* 0x048fe20000000019 */
[C---:B------:R-:W-:Y:S02]  /*11e0*/  FFMA R28, R12.reuse, R28, R19 ;  /* 0x0000001c0c1c7223 */ /* 0x040fe40000000013 */
[----:B------:R-:W-:Y:S01]  /*11f0*/  LDS R25, [R8+0x45c] ;  /* 0x00045c0008197984 */ /* 0x000fe20000000800 */
[----:B----4-:R-:W-:-:S03]  /*1200*/  FFMA R24, R12, R15, R22 ;  /* 0x0000000f0c187223 */ /* 0x010fc60000000016 */
[----:B------:R-:W1:Y:S04]  /*1210*/  LDS R22, [R10+0x1c] ;  /* 0x00001c000a167984 */ /* 0x000e680000000800 */
[----:B------:R-:W2:Y:S04]  /*1220*/  LDS R16, [R8+0x8a0] ;  /* 0x0008a00008107984 */ /* 0x000ea80000000800 */
[----:B------:R-:W3:Y:S04]  /*1230*/  LDS R20, [R8+0x20] ;  /* 0x0000200008147984 */ /* 0x000ee80000000800 */
[----:B------:R-:W4:Y:S04]  /*1240*/  LDS R15, [R8+0xcdc] ;  /* 0x000cdc00080f7984 */ /* 0x000f280000000800 */
[----:B------:R-:W5:Y:S01]  /*1250*/  LDS R14, [R8+0xce0] ;  /* 0x000ce000080e7984 */ /* 0x000f620000000800 */
[----:B0-----:R-:W-:-:S03]  /*1260*/  FFMA R26, R12, R13, R21 ;  /* 0x0000000d0c1a7223 */ /* 0x001fc60000000015 */
[----:B------:R-:W-:Y:S04]  /*1270*/  LDS R19, [R8+0x28] ;  /* 0x0000280008137984 */ /* 0x000fe80000000800 */
[----:B------:R-:W-:Y:S04]  /*1280*/  LDS R21, [R10+0x24] ;  /* 0x000024000a157984 */ /* 0x000fe80000000800 */
[----:B------:R-:W-:Y:S01]  /*1290*/  LDS R13, [R8+0xce8] ;  /* 0x000ce800080d7984 */ /* 0x000fe20000000800 */
[C---:B-1----:R-:W-:Y:S01]  /*12a0*/  FFMA R25, R22.reuse, R25, R24 ;  /* 0x0000001916197223 */ /* 0x042fe20000000018 */
[C---:B------:R-:W-:Y:S01]  /*12b0*/  FFMA R23, R22.reuse, R23, R26 ;  /* 0x0000001716177223 */ /* 0x040fe2000000001a */
[----:B------:R-:W-:Y:S01]  /*12c0*/  FFMA R12, R22, R27, R17 ;  /* 0x0000001b160c7223 */ /* 0x000fe20000000011 */
[----:B------:R-:W0:Y:S01]  /*12d0*/  LDS R26, [R8+0x24] ;  /* 0x00002400081a7984 */ /* 0x000e220000000800 */
[C---:B------:R-:W-:Y:S01]  /*12e0*/  FFMA R18, R11.reuse, R18, R25 ;  /* 0x000000120b127223 */ /* 0x040fe20000000019 */
        /* <DEDUP_REMOVED lines=9> */
[----:B------:R-:W5:Y:S04]  /*1380*/  LDS R15, [R8+0x8a8] ;  /* 0x0008a800080f7984 */ /* 0x000f680000000800 */
[----:B------:R-:W-:Y:S04]  /*1390*/  LDS R11, [R10+0x2c] ;  /* 0x00002c000a0b7984 */ /* 0x000fe80000000800 */
[----:B------:R-:W5:Y:S04]  /*13a0*/  LDS R14, [R8+0x2c] ;  /* 0x00002c00080e7984 */ /* 0x000f680000000800 */
[----:B------:R-:W-:Y:S01]  /*13b0*/  LDS R28, [R8+0x30] ;  /* 0x00003000081c7984 */ /* 0x000fe20000000800 */
[----:B0-----:R-:W-:-:S03]  /*13c0*/  FFMA R29, R21, R26, R20 ;  /* 0x0000001a151d7223 */ /* 0x001fc60000000014 */
[----:B------:R-:W-:Y:S01]  /*13d0*/  LDS R22, [R8+0xcf0] ;  /* 0x000cf00008167984 */ /* 0x000fe20000000800 */
[----:B-1----:R-:W-:-:S03]  /*13e0*/  FFMA R24, R21, R24, R27 ;  /* 0x0000001815187223 */ /* 0x002fc6000000001b */
[----:B------:R-:W-:Y:S01]  /*13f0*/  LDS R26, [R8+0x470] ;  /* 0x00047000081a7984 */ /* 0x000fe20000000800 */
[----:B--2---:R-:W-:-:S03]  /*1400*/  FFMA R18, R21, R25, R18 ;  /* 0x0000001915127223 */ /* 0x004fc60000000012 */
[----:B------:R-:W-:Y:S01]  /*1410*/  LDS R27, [R8+0x8b8] ;  /* 0x0008b800081b7984 */ /* 0x000fe20000000800 */
[----:B---3--:R-:W-:-:S03]  /*1420*/  FFMA R20, R21, R23, R16 ;  /* 0x0000001715147223 */ /* 0x008fc60000000010 */
[----:B------:R-:W0:Y:S01]  /*1430*/  LDS R25, [R8+0x8ac] ;  /* 0x0008ac0008197984 */ /* 0x000e220000000800 */
[C---:B----4-:R-:W-:Y:S01]  /*1440*/  FFMA R16, R12.reuse, R19, R29 ;  /* 0x000000130c107223 */ /* 0x050fe2000000001d */
[C---:B------:R-:W-:Y:S02]  /*1450*/  FFMA R21, R12.reuse, R13, R24 ;  /* 0x0000000d0c157223 */ /* 0x040fe40000000018 */
[----:B------:R-:W1:Y:S01]  /*1460*/  LDS R23, [R8+0x46c] ;  /* 0x00046c0008177984 */ /* 0x000e620000000800 */
[----:B-----5:R-:W-:-:S03]  /*1470*/  FFMA R18, R12, R17, R18 ;  /* 0x000000110c127223 */ /* 0x020fc60000000012 */
[----:B------:R-:W2:Y:S01]  /*1480*/  LDS R19, [R8+0xcec] ;  /* 0x000cec0008137984 */ /* 0x000ea20000000800 */
[----:B------:R-:W-:-:S03]  /*1490*/  FFMA R20, R12, R15, R20 ;  /* 0x0000000f0c147223 */ /* 0x000fc60000000014 */
[----:B------:R-:W3:Y:S04]  /*14a0*/  LDS R17, [R10+0x30] ;  /* 0x000030000a117984 */ /* 0x000ee80000000800 */
[----:B------:R-:W4:Y:S01]  /*14b0*/  LDS R24, [R8+0x8b0] ;  /* 0x0008b00008187984 */ /* 0x000f220000000800 */
[----:B------:R-:W-:-:S03]  /*14c0*/  FFMA R14, R11, R14, R16 ;  /* 0x0000000e0b0e7223 */ /* 0x000fc60000000010 */
[----:B------:R-:W-:Y:S04]  /*14d0*/  LDS R12, [R10+0x34] ;  /* 0x000034000a0c7984 */ /* 0x000fe80000000800 */
[----:B------:R-:W5:Y:S04]  /*14e0*/  LDS R13, [R8+0x474] ;  /* 0x00047400080d7984 */ /* 0x000f680000000800 */
[----:B------:R-:W5:Y:S04]  /*14f0*/  LDS R15, [R8+0x34] ;  /* 0x00003400080f7984 */ /* 0x000f680000000800 */
[----:B------:R-:W-:Y:S04]  /*1500*/  LDS R29, [R8+0x478] ;  /* 0x00047800081d7984 */ /* 0x000fe80000000800 */
[----:B------:R-:W-:Y:S01]  /*1510*/  LDS R16, [R10+0x3c] ;  /* 0x00003c000a107984 */ /* 0x000fe20000000800 */
[----:B0-----:R-:W-:-:S03]  /*1520*/  FFMA R25, R11, R25, R20 ;  /* 0x000000190b197223 */ /* 0x001fc60000000014 */
[----:B------:R-:W0:Y:S01]  /*1530*/  LDS R20, [R8+0xcf4] ;  /* 0x000cf40008147984 */ /* 0x000e220000000800 */
[----:B-1----:R-:W-:-:S03]  /*1540*/  FFMA R23, R11, R23, R18 ;  /* 0x000000170b177223 */ /* 0x002fc60000000012 */
[----:B------:R-:W-:Y:S01]  /*1550*/  LDS R18, [R8+0x38] ;  /* 0x0000380008127984 */ /* 0x000fe20000000800 */
[----:B--2---:R-:W-:Y:S01]  /*1560*/  FFMA R19, R11, R19, R21 ;  /* 0x000000130b137223 */ /* 0x004fe20000000015 */
[C---:B---3--:R-:W-:Y:S01]  /*1570*/  FFMA R21, R17.reuse, R28, R14 ;  /* 0x0000001c11157223 */ /* 0x048fe2000000000e */
[C---:B------:R-:W-:Y:S01]  /*1580*/  FFMA R23, R17.reuse, R26, R23 ;  /* 0x0000001a11177223 */ /* 0x040fe20000000017 */
[----:B------:R-:W1:Y:S01]  /*1590*/  LDS R14, [R10+0x38] ;  /* 0x000038000a0e7984 */ /* 0x000e620000000800 */
[C---:B----4-:R-:W-:Y:S01]  /*15a0*/  FFMA R11, R17.reuse, R24, R25 ;  /* 0x00000018110b7223 */ /* 0x050fe20000000019 */
[----:B------:R-:W-:Y:S02]  /*15b0*/  FFMA R17, R17, R22, R19 ;  /* 0x0000001611117223 */ /* 0x000fe40000000013 */
[----:B------:R-:W2:Y:S04]  /*15c0*/  LDS R24, [R8+0x8b4] ;  /* 0x0008b40008187984 */ /* 0x000ea80000000800 */
[----:B------:R-:W3:Y:S01]  /*15d0*/  LDS R25, [R8+0xcf8] ;  /* 0x000cf80008197984 */ /* 0x000ee20000000800 */
[----:B-----5:R-:W-:-:S03]  /*15e0*/  FFMA R22, R12, R13, R23 ;  /* 0x0000000d0c167223 */ /* 0x020fc60000000017 */
[----:B------:R-:W4:Y:S01]  /*15f0*/  LDS R13, [R8+0x3c] ;  /* 0x00003c00080d7984 */ /* 0x000f220000000800 */
[----:B------:R-:W-:-:S03]  /*1600*/  FFMA R15, R12, R15, R21 ;  /* 0x0000000f0c0f7223 */ /* 0x000fc60000000015 */
[----:B------:R-:W5:Y:S04]  /*1610*/  LDS R23, [R8+0x47c] ;  /* 0x00047c0008177984 */ /* 0x000f680000000800 */
[----:B------:R-:W5:Y:S04]  /*1620*/  LDS R21, [R8+0x8bc] ;  /* 0x0008bc0008157984 */ /* 0x000f680000000800 */
[----:B------:R-:W5:Y:S01]  /*1630*/  LDS R19, [R8+0xcfc] ;  /* 0x000cfc0008137984 */ /* 0x000f620000000800 */
[----:B0-----:R-:W-:Y:S01]  /*1640*/  FFMA R20, R12, R20, R17 ;  /* 0x000000140c147223 */ /* 0x001fe20000000011 */
[C---:B-1----:R-:W-:Y:S01]  /*1650*/  FFMA R15, R14.reuse, R18, R15 ;  /* 0x000000120e0f7223 */ /* 0x042fe2000000000f */
[----:B------:R-:W-:Y:S01]  /*1660*/  FFMA R22, R14, R29, R22 ;  /* 0x0000001d0e167223 */ /* 0x000fe20000000016 */
[----:B--2---:R-:W-:-:S04]  /*1670*/  FFMA R24, R12, R24, R11 ;  /* 0x000000180c187223 */ /* 0x004fc8000000000b */
[C---:B------:R-:W-:Y:S01]  /*1680*/  FFMA R24, R14.reuse, R27, R24 ;  /* 0x0000001b0e187223 */ /* 0x040fe20000000018 */
[----:B---3--:R-:W-:Y:S01]  /*1690*/  FFMA R20, R14, R25, R20 ;  /* 0x000000190e147223 */ /* 0x008fe20000000014 */
[C---:B----4-:R-:W-:Y:S01]  /*16a0*/  FFMA R13, R16.reuse, R13, R15 ;  /* 0x0000000d100d7223 */ /* 0x050fe2000000000f */
[C---:B-----5:R-:W-:Y:S01]  /*16b0*/  FFMA R12, R16.reuse, R23, R22 ;  /* 0x00000017100c7223 */ /* 0x060fe20000000016 */
[C---:B------:R-:W-:Y:S01]  /*16c0*/  FFMA R14, R16.reuse, R21, R24 ;  /* 0x00000015100e7223 */ /* 0x040fe20000000018 */
[----:B------:R-:W-:Y:S01]  /*16d0*/  FFMA R15, R16, R19, R20 ;  /* 0x00000013100f7223 */ /* 0x000fe20000000014 */
[----:B------:R-:W-:Y:S06]  /*16e0*/  BAR.SYNC.DEFER_BLOCKING 0x0 ;  /* 0x0000000000007b1d */ /* 0x000fec0000010000 */
[----:B------:R-:W-:Y:S05]  /*16f0*/  BRA.U !UP0, `(.L_x_145) ;  /* 0xffffffed08dc7547 */ /* 0x000fea000b83ffff */
.L_x_136:
[----:B------:R-:W0:Y:S01]  /*1700*/  LDCU UR11, c[0x0][0x3a8] ;  /* 0x00007500ff0b77ac */ /* 0x000e220008000800 */
[----:B------:R-:W1:Y:S01]  /*1710*/  LDC R2, c[0x0][0x3b4] ;  /* 0x0000ed00ff027b82 */ /* 0x000e620000000800 */
[----:B------:R-:W-:Y:S01]  /*1720*/  IADD3 R3, PT, PT, R3, UR8, RZ ;  /* 0x0000000803037c10 */ /* 0x000fe2000fffe0ff */
[----:B------:R-:W1:Y:S06]  /*1730*/  LDCU UR16, c[0x0][0x3b8] ;  /* 0x00007700ff1077ac */ /* 0x000e6c0008000800 */
[----:B------:R-:W2:Y:S01]  /*1740*/  LDC.64 R4, c[0x0][0x390] ;  /* 0x0000e400ff047b82 */ /* 0x000ea20000000a00 */
[----:B0-----:R-:W-:-:S05]  /*1750*/  IMAD R3, R3, UR11, R0 ;  /* 0x0000000b03037c24 */ /* 0x001fca000f8e0200 */
[----:B------:R-:W-:Y:S01]  /*1760*/  IADD3 R3, PT, PT, R3, UR6, RZ ;  /* 0x0000000603037c10 */ /* 0x000fe2000fffe0ff */
[----:B-1----:R-:W-:-:S04]  /*1770*/  IMAD R0, R2, UR16, RZ ;  /* 0x0000001002007c24 */ /* 0x002fc8000f8e02ff */
[----:B------:R-:W-:Y:S01]  /*1780*/  IMAD R3, R3, R0, UR7 ;  /* 0x0000000703037e24 */ /* 0x000fe2000f8e0200 */
[C---:B------:R-:W-:Y:S01]  /*1790*/  SHF.L.U32 R7, R0.reuse, 0x5, RZ ;  /* 0x0000000500077819 */ /* 0x040fe200000006ff */
[C---:B------:R-:W-:Y:S02]  /*17a0*/  IMAD R9, R0.reuse, 0x30, RZ ;  /* 0x0000003000097824 */ /* 0x040fe400078e02ff */
[----:B--2---:R-:W-:Y:S01]  /*17b0*/  IMAD.WIDE.U32 R2, R3, 0x4, R4 ;  /* 0x0000000403027825 */ /* 0x004fe200078e0004 */
[----:B------:R-:W-:-:S04]  /*17c0*/  SHF.L.U32 R5, R0, 0x4, RZ ;  /* 0x0000000400057819 */ /* 0x000fc800000006ff */
        /* <DEDUP_REMOVED lines=8> */
.L_x_146:
        /* <DEDUP_REMOVED lines=11> */
.L_x_176:


//--------------------- .text._Z20conv2d_update_outputILi16ELi16ELi1ELi2ELi16EEvPfS0_S0_iiiiiiiiiii --------------------------
	.section	.text._Z20conv2d_update_outputILi16ELi16ELi1ELi2ELi16EEvPfS0_S0_iiiiiiiiiii,"ax",@progbits
	.align	128
        .global         _Z20conv2d_update_outputILi16ELi16ELi1ELi2ELi16EEvPfS0_S0_iiiiiiiiiii
        .type           _Z20conv2d_update_outputILi16ELi16ELi1ELi2ELi16EEvPfS0_S0_iiiiiiiiiii,@function
        .size           _Z20conv2d_update_outputILi16ELi16ELi1ELi2ELi16EEvPfS0_S0_iiiiiiiiiii,(.L_x_177 - _Z20conv2d_update_outputILi16ELi16ELi1ELi2ELi16EEvPfS0_S0_iiiiiiiiiii)
        .other          _Z20conv2d_update_outputILi16ELi16ELi1ELi2ELi16EEvPfS0_S0_iiiiiiiiiii,@"STO_CUDA_ENTRY STV_DEFAULT"
_Z20conv2d_update_outputILi16ELi16ELi1ELi2ELi16EEvPfS0_S0_iiiiiiiiiii:
.text._Z20conv2d_update_outputILi16ELi16ELi1ELi2ELi16EEvPfS0_S0_iiiiiiiiiii:
[----:B------:R-:W-:Y:S01]  /*0000*/  LDC R1, c[0x0][0x37c] ;  /* 0x0000df00ff017b82 */ /* 0x000fe20000000800 */
[----:B------:R-:W0:Y:S07]  /*0010*/  LDCU.64 UR10, c[0x0][0x3a8] ;  /* 0x00007500ff0a77ac */ /* 0x000e2e0008000a00 */
[----:B------:R-:W1:Y:S01]  /*0020*/  S2UR UR9, SR_CTAID.Y ;  /* 0x00000000000979c3 */ /* 0x000e620000002600 */
[----:B------:R-:W-:Y:S02]  /*0030*/  HFMA2 R14, -RZ, RZ, 0, 0 ;  /* 0x00000000ff0e7431 */ /* 0x000fe400000001ff */
[----:B------:R-:W-:Y:S01]  /*0040*/  IMAD.MOV.U32 R11, RZ, RZ, RZ ;  /* 0x000000ffff0b7224 */ /* 0x000fe200078e00ff */
[----:B------:R-:W2:Y:S01]  /*0050*/  LDCU UR12, c[0x0][0x3b8] ;  /* 0x00007700ff0c77ac */ /* 0x000ea20008000800 */
[----:B------:R-:W3:Y:S03]  /*0060*/  LDCU UR15, c[0x0][0x39c] ;  /* 0x00007380ff0f77ac */ /* 0x000ee60008000800 */
[----:B------:R-:W4:Y:S01]  /*0070*/  LDC.64 R4, c[0x0][0x3a0] ;  /* 0x0000e800ff047b82 */ /* 0x000f220000000a00 */
[----:B------:R-:W1:Y:S01]  /*0080*/  LDCU.64 UR16, c[0x0][0x358] ;  /* 0x00006b00ff1077ac */ /* 0x000e620008000a00 */
[----:B0-----:R-:W-:-:S04]  /*0090*/  USHF.R.S32.HI UR4, URZ, 0x1f, UR10 ;  /* 0x0000001fff047899 */ /* 0x001fc8000801140a */
[----:B------:R-:W-:Y:S01]  /*00a0*/  ULEA.HI UR4, UR4, UR10, URZ, 0x5 ;  /* 0x0000000a04047291 */ /* 0x000fe2000f8f28ff */
[----:B--2---:R-:W-:-:S03]  /*00b0*/  IMAD.U32 R3, RZ, RZ, UR12 ;  /* 0x0000000cff037e24 */ /* 0x004fc6000f8e00ff */
[----:B------:R-:W-:Y:S02]  /*00c0*/  USHF.R.S32.HI UR6, URZ, 0x5, UR4 ;  /* 0x00000005ff067899 */ /* 0x000fe40008011404 */
[----:B------:R-:W-:Y:S01]  /*00d0*/  IABS R3, R3 ;  /* 0x0000000300037213 */ /* 0x000fe20000000000 */
[----:B------:R-:W-:Y:S01]  /*00e0*/  UMOV UR4, URZ ;  /* 0x000000ff00047c82 */ /* 0x000fe20008000000 */
[----:B------:R-:W-:Y:S02]  /*00f0*/  UIADD3 UR7, UPT, UPT, URZ, -UR6, URZ ;  /* 0x80000006ff077290 */ /* 0x000fe4000fffe0ff */
[----:B------:R-:W-:Y:S01]  /*0100*/  R2UR UR13, R3 ;  /* 0x00000000030d72ca */ /* 0x000fe200000e0000 */
[----:B------:R-:W-:Y:S02]  /*0110*/  UISETP.NE.U32.AND UP2, UPT, UR6, URZ, UPT ;  /* 0x000000ff0600728c */ /* 0x000fe4000bf45070 */
[----:B------:R-:W0:Y:S10]  /*0120*/  I2F.U32.RP R0, UR6 ;  /* 0x0000000600007d06 */ /* 0x000e340008209000 */
[----:B------:R-:W2:Y:S08]  /*0130*/  I2F.RP R3, UR13 ;  /* 0x0000000d00037d06 */ /* 0x000eb00008209400 */
[----:B0-----:R-:W0:Y:S08]  /*0140*/  MUFU.RCP R0, R0 ;  /* 0x0000000000007308 */ /* 0x001e300000001000 */
[----:B--2---:R-:W2:Y:S01]  /*0150*/  MUFU.RCP R3, R3 ;  /* 0x0000000300037308 */ /* 0x004ea20000001000 */
[----:B0-----:R-:W-:-:S07]  /*0160*/  IADD3 R2, PT, PT, R0, 0xffffffe, RZ ;  /* 0x0ffffffe00027810 */ /* 0x001fce0007ffe0ff */
[----:B------:R-:W0:Y:S01]  /*0170*/  F2I.FTZ.U32.TRUNC.NTZ R2, R2 ;  /* 0x0000000200027305 */ /* 0x000e22000021f000 */
[----:B--2---:R-:W-:Y:S02]  /*0180*/  IADD3 R0, PT, PT, R3, 0xffffffe, RZ ;  /* 0x0ffffffe03007810 */ /* 0x004fe40007ffe0ff */
[----:B------:R-:W2:Y:S05]  /*0190*/  S2R R3, SR_TID.X ;  /* 0x0000000000037919 */ /* 0x000eaa0000002100 */
[----:B------:R-:W5:Y:S01]  /*01a0*/  F2I.FTZ.U32.TRUNC.NTZ R0, R0 ;  /* 0x0000000000007305 */ /* 0x000f62000021f000 */
[----:B0-----:R-:W-:-:S13]  /*01b0*/  R2UR UR5, R2 ;  /* 0x00000000020572ca */ /* 0x001fda00000e0000 */
[----:B------:R-:W-:-:S04]  /*01c0*/  UIMAD UR7, UR7, UR5, URZ ;  /* 0x00000005070772a4 */ /* 0x000fc8000f8e02ff */
[----:B------:R-:W-:-:S04]  /*01d0*/  UIMAD.WIDE.U32 UR4, UR5, UR7, UR4 ;  /* 0x00000007050472a5 */ /* 0x000fc8000f8e0004 */
[----:B-1----:R-:W-:-:S07]  /*01e0*/  UIMAD.WIDE.U32 UR4, UR5, UR9, URZ ;  /* 0x00000009050472a5 */ /* 0x002fce000f8e00ff */
[----:B------:R-:W-:Y:S01]  /*01f0*/  UMOV UR7, UR5 ;  /* 0x0000000500077c82 */ /* 0x000fe20008000000 */
[----:B-----5:R-:W-:Y:S01]  /*0200*/  R2UR UR5, R0 ;  /* 0x00000000000572ca */ /* 0x020fe200000e0000 */
[----:B------:R-:W-:Y:S01]  /*0210*/  UIADD3 UR4, UPT, UPT, -UR7, URZ, URZ ;  /* 0x000000ff07047290 */ /* 0x000fe2000fffe1ff */
[----:B------:R-:W0:Y:S03]  /*0220*/  S2R R0, SR_TID.Y ;  /* 0x0000000000007919 */ /* 0x000e260000002200 */
[----:B------:R-:W-:-:S04]  /*0230*/  UIMAD UR4, UR6, UR4, UR9 ;  /* 0x00000004060472a4 */ /* 0x000fc8000f8e0209 */
[----:B------:R-:W-:-:S04]  /*0240*/  UISETP.GE.U32.AND UP0, UPT, UR4, UR6, UPT ;  /* 0x000000060400728c */ /* 0x000fc8000bf06070 */
[----:B------:R-:W-:-:S04]  /*0250*/  UIADD3 UR8, UPT, UPT, URZ, -UR5, URZ ;  /* 0x80000005ff087290 */ /* 0x000fc8000fffe0ff */
[----:B------:R-:W-:-:S03]  /*0260*/  UIMAD UR8, UR8, UR13, URZ ;  /* 0x0000000d080872a4 */ /* 0x000fc6000f8e02ff */
[----:B------:R-:W-:Y:S02]  /*0270*/  @UP0 UIADD3 UR4, UPT, UPT, -UR6, UR4, URZ ;  /* 0x0000000406040290 */ /* 0x000fe4000fffe1ff */
[----:B------:R-:W-:Y:S02]  /*0280*/  @UP0 UIADD3 UR7, UPT, UPT, UR7, 0x1, URZ ;  /* 0x0000000107070890 */ /* 0x000fe4000fffe0ff */
[----:B------:R-:W-:-:S03]  /*0290*/  UISETP.GE.U32.AND UP1, UPT, UR4, UR6, UPT ;  /* 0x000000060400728c */ /* 0x000fc6000bf26070 */
[----:B------:R-:W-:Y:S02]  /*02a0*/  UMOV UR4, URZ ;  /* 0x000000ff00047c82 */ /* 0x000fe40008000000 */
[----:B------:R-:W-:-:S06]  /*02b0*/  UIMAD.WIDE.U32 UR4, UR5, UR8, UR4 ;  /* 0x00000008050472a5 */ /* 0x000fcc000f8e0004 */
[----:B------:R-:W-:Y:S02]  /*02c0*/  @UP1 UIADD3 UR7, UPT, UPT, UR7, 0x1, URZ ;  /* 0x0000000107071890 */ /* 0x000fe4000fffe0ff */
[----:B------:R-:W-:-:S06]  /*02d0*/  @!UP2 ULOP3.LUT UR7, URZ, UR6, URZ, 0x33, !UPT ;  /* 0x00000006ff07a292 */ /* 0x000fcc000f8e33ff */
[----:B------:R-:W-:-:S04]  /*02e0*/  IABS R2, UR7 ;  /* 0x0000000700027c13 */ /* 0x000fc80008000000 */
[----:B------:R-:W-:Y:S01]  /*02f0*/  R2UR UR10, R2 ;  /* 0x00000000020a72ca */ /* 0x000fe200000e0000 */
[----:B----4-:R-:W-:-:S12]  /*0300*/  IMAD R2, R5, R4, RZ ;  /* 0x0000000405027224 */ /* 0x010fd800078e02ff */
[----:B------:R-:W-:-:S07]  /*0310*/  UIMAD.WIDE.U32 UR4, UR5, UR10, URZ ;  /* 0x0000000a050472a5 */ /* 0x000fce000f8e00ff */
[----:B------:R-:W-:Y:S02]  /*0320*/  UMOV UR8, UR5 ;  /* 0x0000000500087c82 */ /* 0x000fe40008000000 */
[----:B------:R-:W-:Y:S02]  /*0330*/  UIADD3 UR4, UPT, UPT, -UR8, URZ, URZ ;  /* 0x000000ff08047290 */ /* 0x000fe4000fffe1ff */
[----:B------:R-:W1:Y:S02]  /*0340*/  LDCU UR5, c[0x0][0x3b0] ;  /* 0x00007600ff0577ac */ /* 0x000e640008000800 */
[----:B------:R-:W-:Y:S01]  /*0350*/  UIMAD UR4, UR13, UR4, UR10 ;  /* 0x000000040d0472a4 */ /* 0x000fe2000f8e020a */
[----:B------:R-:W4:Y:S03]  /*0360*/  LDCU UR10, c[0x0][0x3b4] ;  /* 0x00007680ff0a77ac */ /* 0x000f260008000800 */
[----:B------:R-:W-:-:S02]  /*0370*/  UISETP.GT.U32.AND UP1, UPT, UR13, UR4, UPT ;  /* 0x000000040d00728c */ /* 0x000fc4000bf24070 */
[----:B-1----:R-:W-:Y:S02]  /*0380*/  UIMAD UR5, UR5, UR11, URZ ;  /* 0x0000000b050572a4 */ /* 0x002fe4000f8e02ff */
[----:B------:R-:W-:-:S07]  /*0390*/  ULOP3.LUT UR11, UR7, UR12, URZ, 0x3c, !UPT ;  /* 0x0000000c070b7292 */ /* 0x000fce000f8e3cff */
[----:B------:R-:W-:Y:S02]  /*03a0*/  @!UP1 UIADD3 UR4, UPT, UPT, UR4, -UR13, URZ ;  /* 0x8000000d04049290 */ /* 0x000fe4000fffe0ff */
[----:B------:R-:W-:Y:S02]  /*03b0*/  @!UP1 UIADD3 UR8, UPT, UPT, UR8, 0x1, URZ ;  /* 0x0000000108089890 */ /* 0x000fe4000fffe0ff */
[----:B------:R-:W-:Y:S02]  /*03c0*/  UISETP.GE.U32.AND UP0, UPT, UR4, UR13, UPT ;  /* 0x0000000d0400728c */ /* 0x000fe4000bf06070 */
[----:B------:R-:W-:Y:S01]  /*03d0*/  UISETP.GE.AND UP1, UPT, UR11, URZ, UPT ;  /* 0x000000ff0b00728c */ /* 0x000fe2000bf26270 */
[----:B------:R-:W1:Y:S04]  /*03e0*/  LDCU UR13, c[0x0][0x3c0] ;  /* 0x00007800ff0d77ac */ /* 0x000e680008000800 */
[----:B------:R-:W5:Y:S01]  /*03f0*/  S2UR UR4, SR_CTAID.X ;  /* 0x00000000000479c3 */ /* 0x000f620000002500 */
[----:B----4-:R-:W-:-:S03]  /*0400*/  UIMAD UR10, UR12, UR10, URZ ;  /* 0x0000000a0c0a72a4 */ /* 0x010fc6000f8e02ff */
[----:B------:R-:W-:Y:S02]  /*0410*/  @UP0 UIADD3 UR8, UPT, UPT, UR8, 0x1, URZ ;  /* 0x0000000108080890 */ /* 0x000fe4000fffe0ff */
[----:B------:R-:W-:-:S05]  /*0420*/  UISETP.NE.AND UP0, UPT, UR12, URZ, UPT ;  /* 0x000000ff0c00728c */ /* 0x000fca000bf05270 */
[----:B------:R-:W-:Y:S02]  /*0430*/  UMOV UR14, UR8 ;  /* 0x00000008000e7c82 */ /* 0x000fe40008000000 */
[----:B------:R-:W-:-:S04]  /*0440*/  @!UP1 UIADD3 UR14, UPT, UPT, -UR14, URZ, URZ ;  /* 0x000000ff0e0e9290 */ /* 0x000fc8000fffe1ff */
[----:B------:R-:W-:-:S04]  /*0450*/  @!UP0 ULOP3.LUT UR14, URZ, UR12, URZ, 0x33, !UPT ;  /* 0x0000000cff0e8292 */ /* 0x000fc8000f8e33ff */
[----:B------:R-:W-:Y:S02]  /*0460*/  UIADD3 UR11, UPT, UPT, -UR14, URZ, URZ ;  /* 0x000000ff0e0b7290 */ /* 0x000fe4000fffe1ff */
[----:B-----5:R-:W-:Y:S02]  /*0470*/  USHF.L.U32 UR8, UR4, 0x4, URZ ;  /* 0x0000000404087899 */ /* 0x020fe400080006ff */
[----:B------:R-:W-:-:S04]  /*0480*/  UIADD3 UR4, UPT, UPT, -UR7, URZ, URZ ;  /* 0x000000ff07047290 */ /* 0x000fc8000fffe1ff */
[----:B------:R-:W-:Y:S02]  /*0490*/  UIMAD UR6, UR6, UR4, UR9 ;  /* 0x00000004060672a4 */ /* 0x000fe4000f8e0209 */
[----:B------:R-:W-:Y:S02]  /*04a0*/  UIMAD UR4, UR12, UR11, UR7 ;  /* 0x0000000b0c0472a4 */ /* 0x000fe4000f8e0207 */
[----:B---3--:R-:W-:Y:S02]  /*04b0*/  UIMAD UR11, UR5, UR15, URZ ;  /* 0x0000000f050b72a4 */ /* 0x008fe4000f8e02ff */
[----:B------:R-:W-:Y:S02]  /*04c0*/  USHF.L.U32 UR6, UR6, 0x5, URZ ;  /* 0x0000000506067899 */ /* 0x000fe400080006ff */
[----:B------:R-:W-:Y:S02]  /*04d0*/  UISETP.GE.AND UP0, UPT, UR11, 0x1, UPT ;  /* 0x000000010b00788c */ /* 0x000fe4000bf06270 */
[----:B-1----:R-:W-:Y:S01]  /*04e0*/  UIMAD UR13, UR4, UR13, URZ ;  /* 0x0000000d040d72a4 */ /* 0x002fe2000f8e02ff */
[----:B------:R-:W-:Y:S06]  /*04f0*/  BAR.SYNC.DEFER_BLOCKING 0x0 ;  /* 0x0000000000007b1d */ /* 0x000fec0000010000 */
[----:B0-2---:R-:W-:Y:S05]  /*0500*/  BRA.U !UP0, `(.L_x_147) ;  /* 0x0000000d086c7547 */ /* 0x005fea000b800000 */
[----:B------:R-:W0:Y:S01]  /*0510*/  S2UR UR9, SR_CgaCtaId ;  /* 0x00000000000979c3 */ /* 0x000e220000008800 */
[C---:B------:R-:W-:Y:S01]  /*0520*/  LEA.HI R6, R3.reuse, R0, RZ, 0x1c ;  /* 0x0000000003067211 */ /* 0x040fe200078fe0ff */
[----:B------:R-:W-:Y:S01]  /*0530*/  IMAD R5, R2, UR15, RZ ;  /* 0x0000000f02057c24 */ /* 0x000fe2000f8e02ff */
[----:B------:R-:W-:Y:S01]  /*0540*/  UMOV UR4, 0x400 ;  /* 0x0000040000047882 */ /* 0x000fe20000000000 */
[----:B------:R-:W-:Y:S02]  /*0550*/  LOP3.LUT R4, R3, 0xf, RZ, 0xc0, !PT ;  /* 0x0000000f03047812 */ /* 0x000fe400078ec0ff */
[----:B------:R-:W-:Y:S01]  /*0560*/  IMAD R8, R6, R5, RZ ;  /* 0x0000000506087224 */ /* 0x000fe200078e02ff */
[----:B------:R-:W-:Y:S01]  /*0570*/  MOV R11, RZ ;  /* 0x000000ff000b7202 */ /* 0x000fe20000000f00 */
[----:B------:R-:W-:Y:S02]  /*0580*/  IMAD R5, R5, UR8, RZ ;  /* 0x0000000805057c24 */ /* 0x000fe4000f8e02ff */
[----:B------:R-:W-:Y:S01]  /*0590*/  IMAD.SHL.U32 R7, R4, 0x4, RZ ;  /* 0x0000000404077824 */ /* 0x000fe200078e00ff */
[----:B------:R-:W-:-:S02]  /*05a0*/  SHF.R.S32.HI R10, RZ, 0x1f, R8 ;  /* 0x0000001fff0a7819 */ /* 0x000fc40000011408 */
[----:B------:R-:W-:Y:S01]  /*05b0*/  IADD3 R4, P0, PT, R5, R8, RZ ;  /* 0x0000000805047210 */ /* 0x000fe20007f1e0ff */
[----:B------:R-:W-:-:S03]  /*05c0*/  IMAD R6, R6, 0x44, R7 ;  /* 0x0000004406067824 */ /* 0x000fc600078e0207 */
[----:B------:R-:W-:Y:S01]  /*05d0*/  LEA.HI.X.SX32 R5, R5, R10, 0x1, P0 ;  /* 0x0000000a05057211 */ /* 0x000fe200000f0eff */
[----:B0-----:R-:W-:Y:S02]  /*05e0*/  ULEA UR12, UR9, UR4, 0x18 ;  /* 0x00000004090c7291 */ /* 0x001fe4000f8ec0ff */
[----:B------:R-:W-:-:S04]  /*05f0*/  UIADD3 UR4, UPT, UPT, UR4, 0x880, URZ ;  /* 0x0000088004047890 */ /* 0x000fc8000fffe0ff */
[----:B------:R-:W-:Y:S01]  /*0600*/  ULEA UR9, UR9, UR4, 0x18 ;  /* 0x0000000409097291 */ /* 0x000fe2000f8ec0ff */
[----:B------:R-:W-:Y:S01]  /*0610*/  MOV R9, UR12 ;  /* 0x0000000c00097c02 */ /* 0x000fe20008000f00 */
[----:B------:R-:W-:Y:S01]  /*0620*/  VIADD R7, R7, UR12 ;  /* 0x0000000c07077c36 */ /* 0x000fe20008000000 */
[----:B------:R-:W-:-:S03]  /*0630*/  UMOV UR4, URZ ;  /* 0x000000ff00047c82 */ /* 0x000fc60008000000 */
[----:B------:R-:W-:Y:S02]  /*0640*/  IMAD.U32 R10, RZ, RZ, UR9 ;  /* 0x00000009ff0a7e24 */ /* 0x000fe4000f8e00ff */
[----:B------:R-:W-:Y:S01]  /*0650*/  IMAD R8, R0, 0x44, R9 ;  /* 0x0000004400087824 */ /* 0x000fe200078e0209 */
[----:B------:R-:W-:Y:S01]  /*0660*/  IADD3 R9, PT, PT, R6, UR12, RZ ;  /* 0x0000000c06097c10 */ /* 0x000fe2000fffe0ff */
[----:B------:R-:W-:-:S07]  /*0670*/  IMAD R10, R3, 0x44, R10 ;  /* 0x00000044030a7824 */ /* 0x000fce00078e020a */
.L_x_156:
[C---:B------:R-:W-:Y:S01]  /*0680*/  LOP3.LUT R12, R3.reuse, 0xf, RZ, 0xc0, !PT ;  /* 0x0000000f030c7812 */ /* 0x040fe200078ec0ff */
[----:B------:R-:W0:Y:S01]  /*0690*/  LDCU.64 UR18, c[0x0][0x388] ;  /* 0x00007100ff1277ac */ /* 0x000e220008000a00 */
[----:B------:R-:W-:Y:S01]  /*06a0*/  BSSY.RECONVERGENT B0, `(.L_x_148) ;  /* 0x000006c000007945 */ /* 0x000fe20003800200 */
[----:B------:R-:W-:Y:S02]  /*06b0*/  LEA.HI R13, R3, R0, RZ, 0x1c ;  /* 0x00000000030d7211 */ /* 0x000fe400078fe0ff */
[----:B------:R-:W-:-:S05]  /*06c0*/  VIADD R12, R12, UR4 ;  /* 0x000000040c0c7c36 */ /* 0x000fca0008000000 */
[----:B------:R-:W-:-:S13]  /*06d0*/  ISETP.GE.AND P0, PT, R12, UR11, PT ;  /* 0x0000000b0c007c0c */ /* 0x000fda000bf06270 */
[----:B0-----:R-:W-:Y:S05]  /*06e0*/  @!P0 BRA `(.L_x_149) ;  /* 0x00000000002c8947 */ /* 0x001fea0003800000 */
[----:B------:R-:W-:-:S13]  /*06f0*/  ISETP.GT.U32.AND P0, PT, R13, 0x1f, PT ;  /* 0x0000001f0d00780c */ /* 0x000fda0003f04070 */
[----:B------:R-:W-:Y:S05]  /*0700*/  @P0 BRA `(.L_x_150) ;  /* 0x0000000400940947 */ /* 0x000fea0003800000 */
[----:B------:R-:W-:Y:S01]  /*0710*/  BSSY.RECONVERGENT B1, `(.L_x_151) ;  /* 0x0000007000017945 */ /* 0x000fe20003800200 */
[----:B------:R-:W-:-:S07]  /*0720*/  MOV R12, R9 ;  /* 0x00000009000c7202 */ /* 0x000fce0000000f00 */
.L_x_152:
[C---:B------:R-:W-:Y:S01]  /*0730*/  ISETP.GE.U32.AND P0, PT, R13.reuse, 0x10, PT ;  /* 0x000000100d00780c */ /* 0x040fe20003f06070 */
[----:B------:R0:W-:Y:S01]  /*0740*/  STS [R12], RZ ;  /* 0x000000ff0c007388 */ /* 0x0001e20000000800 */
[----:B------:R-:W-:Y:S01]  /*0750*/  VIADD R13, R13, 0x10 ;  /* 0x000000100d0d7836 */ /* 0x000fe20000000000 */
[----:B0-----:R-:W-:-:S10]  /*0760*/  IADD3 R12, PT, PT, R12, 0x440, RZ ;  /* 0x000004400c0c7810 */ /* 0x001fd40007ffe0ff */
[----:B------:R-:W-:Y:S05]  /*0770*/  @!P0 BRA `(.L_x_152) ;  /* 0xfffffffc00ec8947 */ /* 0x000fea000383ffff */
[----:B------:R-:W-:Y:S05]  /*0780*/  BSYNC.RECONVERGENT B1 ;  /* 0x0000000000017941 */ /* 0x000fea0003800200 */
.L_x_151:
[----:B------:R-:W-:Y:S05]  /*0790*/  BRA `(.L_x_150) ;  /* 0x0000000400707947 */ /* 0x000fea0003800000 */
.L_x_149:
[----:B------:R-:W-:Y:S01]  /*07a0*/  ISETP.GT.U32.AND P1, PT, R13, 0x1f, PT ;  /* 0x0000001f0d00780c */ /* 0x000fe20003f24070 */
[----:B------:R-:W-:Y:S01]  /*07b0*/  BSSY.RECONVERGENT B1, `(.L_x_153) ;  /* 0x0000014000017945 */ /* 0x000fe20003800200 */
[----:B------:R-:W-:-:S04]  /*07c0*/  LEA.HI R15, R3, R0, RZ, 0x1c ;  /* 0x00000000030f7211 */ /* 0x000fc800078fe0ff */
[----:B------:R-:W-:-:S07]  /*07d0*/  ISETP.GT.U32.AND P0, PT, R15, 0xf, PT ;  /* 0x0000000f0f00780c */ /* 0x000fce0003f04070 */
[----:B------:R-:W-:Y:S06]  /*07e0*/  @P1 BRA `(.L_x_154) ;  /* 0x0000000000401947 */ /* 0x000fec0003800000 */
[----:B------:R-:W-:Y:S01]  /*07f0*/  UIMAD UR12, UR11, UR6, URZ ;  /* 0x000000060b0c72a4 */ /* 0x000fe2000f8e02ff */
[----:B------:R-:W-:-:S05]  /*0800*/  MOV R16, R13 ;  /* 0x0000000d00107202 */ /* 0x000fca0000000f00 */
[----:B------:R-:W-:Y:S01]  /*0810*/  IMAD.U32 R19, RZ, RZ, UR12 ;  /* 0x0000000cff137e24 */ /* 0x000fe2000f8e00ff */
[----:B------:R-:W-:-:S04]  /*0820*/  IADD3 R17, P1, PT, R12, UR12, RZ ;  /* 0x0000000c0c117c10 */ /* 0x000fc8000ff3e0ff */
[----:B------:R-:W-:-:S09]  /*0830*/  LEA.HI.X.SX32 R19, R19, RZ, 0x1, P1 ;  /* 0x000000ff13137211 */ /* 0x000fd200008f0eff */
.L_x_155:
[----:B0-----:R-:W-:-:S05]  /*0840*/  IMAD R12, R16, UR11, RZ ;  /* 0x0000000b100c7c24 */ /* 0x001fca000f8e02ff */
[----:B------:R-:W-:-:S04]  /*0850*/  IADD3 R13, P1, PT, R12, R17, RZ ;  /* 0x000000110c0d7210 */ /* 0x000fc80007f3e0ff */
[----:B------:R-:W-:Y:S02]  /*0860*/  IADD3.X R18, PT, PT, RZ, R19, RZ, P1, !PT ;  /* 0x00000013ff127210 */ /* 0x000fe40000ffe4ff */
[----:B------:R-:W-:-:S04]  /*0870*/  LEA R12, P1, R13, UR18, 0x2 ;  /* 0x000000120d0c7c11 */ /* 0x000fc8000f8210ff */
[----:B------:R-:W-:-:S05]  /*0880*/  LEA.HI.X R13, R13, UR19, R18, 0x2, P1 ;  /* 0x000000130d0d7c11 */ /* 0x000fca00088f1412 */
[----:B------:R-:W2:Y:S01]  /*0890*/  LDG.E R12, desc[UR16][R12.64] ;  /* 0x000000100c0c7981 */ /* 0x000ea2000c1e1900 */
[C---:B------:R-:W-:Y:S01]  /*08a0*/  IMAD R15, R16.reuse, 0x44, R7 ;  /* 0x00000044100f7824 */ /* 0x040fe200078e0207 */
[C---:B------:R-:W-:Y:S01]  /*08b0*/  ISETP.GE.U32.AND P1, PT, R16.reuse, 0x10, PT ;  /* 0x000000101000780c */ /* 0x040fe20003f26070 */
[----:B------:R-:W-:-:S03]  /*08c0*/  VIADD R16, R16, 0x10 ;  /* 0x0000001010107836 */ /* 0x000fc60000000000 */
[----:B--2---:R0:W-:Y:S09]  /*08d0*/  STS [R15], R12 ;  /* 0x0000000c0f007388 */ /* 0x0041f20000000800 */
[----:B------:R-:W-:Y:S05]  /*08e0*/  @!P1 BRA `(.L_x_155) ;  /* 0xfffffffc00d49947 */ /* 0x000fea000383ffff */
.L_x_154:
[----:B------:R-:W-:Y:S05]  /*08f0*/  BSYNC.RECONVERGENT B1 ;  /* 0x0000000000017941 */ /* 0x000fea0003800200 */
.L_x_153:
[----:B------:R-:W-:Y:S05]  /*0900*/  @P0 BRA `(.L_x_150) ;  /* 0x0000000400140947 */ /* 0x000fea0003800000 */
[----:B------:R-:W-:Y:S01]  /*0910*/  IABS R18, UR5 ;  /* 0x0000000500127c13 */ /* 0x000fe20008000000 */
[----:B0-----:R-:W0:Y:S01]  /*0920*/  LDC R15, c[0x0][0x3b0] ;  /* 0x0000ec00ff0f7b82 */ /* 0x001e220000000800 */
[----:B------:R-:W-:Y:S01]  /*0930*/  LOP3.LUT R16, R3, 0xf, RZ, 0xc0, !PT ;  /* 0x0000000f03107812 */ /* 0x000fe200078ec0ff */
[----:B------:R-:W1:Y:S01]  /*0940*/  LDCU UR12, c[0x0][0x3bc] ;  /* 0x00007780ff0c77ac */ /* 0x000e620008000800 */
[----:B------:R-:W2:Y:S01]  /*0950*/  I2F.RP R17, R18 ;  /* 0x0000001200117306 */ /* 0x000ea20000209400 */
[----:B------:R-:W-:Y:S02]  /*0960*/  IABS R21, UR5 ;  /* 0x0000000500157c13 */ /* 0x000fe40008000000 */
[----:B------:R-:W-:Y:S01]  /*0970*/  VIADD R16, R16, UR4 ;  /* 0x0000000410107c36 */ /* 0x000fe20008000000 */
[----:B------:R-:W3:Y:S01]  /*0980*/  LDCU UR15, c[0x0][0x3a4] ;  /* 0x00007480ff0f77ac */ /* 0x000ee20008000800 */
[----:B------:R-:W-:-:S03]  /*0990*/  IADD3 R21, PT, PT, RZ, -R21, RZ ;  /* 0x80000015ff157210 */ /* 0x000fc60007ffe0ff */
[----:B------:R-:W-:Y:S01]  /*09a0*/  IABS R20, R16 ;  /* 0x0000001000147213 */ /* 0x000fe20000000000 */
[----:B------:R-:W4:Y:S01]  /*09b0*/  LDCU.64 UR20, c[0x0][0x380] ;  /* 0x00007000ff1477ac */ /* 0x000f220008000a00 */
[----:B--2---:R-:W2:Y:S02]  /*09c0*/  MUFU.RCP R17, R17 ;  /* 0x0000001100117308 */ /* 0x004ea40000001000 */
[----:B--2---:R-:W-:Y:S02]  /*09d0*/  IADD3 R12, PT, PT, R17, 0xffffffe, RZ ;  /* 0x0ffffffe110c7810 */ /* 0x004fe40007ffe0ff */
[----:B0-----:R-:W-:-:S04]  /*09e0*/  IABS R17, R15 ;  /* 0x0000000f00117213 */ /* 0x001fc80000000000 */
[----:B------:R0:W2:Y:S02]  /*09f0*/  F2I.FTZ.U32.TRUNC.NTZ R13, R12 ;  /* 0x0000000c000d7305 */ /* 0x0000a4000021f000 */
[----:B0-----:R-:W-:Y:S01]  /*0a00*/  HFMA2 R12, -RZ, RZ, 0, 0 ;  /* 0x00000000ff0c7431 */ /* 0x001fe200000001ff */
[----:B--2---:R-:W-:-:S05]  /*0a10*/  IADD3 R19, PT, PT, RZ, -R13, RZ ;  /* 0x8000000dff137210 */ /* 0x004fca0007ffe0ff */
[----:B------:R-:W-:-:S04]  /*0a20*/  IMAD R19, R19, R18, RZ ;  /* 0x0000001213137224 */ /* 0x000fc800078e02ff */
[----:B------:R-:W-:-:S04]  /*0a30*/  IMAD.HI.U32 R13, R13, R19, R12 ;  /* 0x000000130d0d7227 */ /* 0x000fc800078e000c */
[----:B------:R-:W-:Y:S02]  /*0a40*/  IMAD.MOV.U32 R12, RZ, RZ, R20 ;  /* 0x000000ffff0c7224 */ /* 0x000fe400078e0014 */
[----:B------:R-:W0:Y:S02]  /*0a50*/  I2F.RP R20, R17 ;  /* 0x0000001100147306 */ /* 0x000e240000209400 */
[----:B------:R-:W-:-:S04]  /*0a60*/  IMAD.HI.U32 R19, R13, R12, RZ ;  /* 0x0000000c0d137227 */ /* 0x000fc800078e00ff */
[----:B------:R-:W-:Y:S01]  /*0a70*/  IMAD R13, R19, R21, R12 ;  /* 0x00000015130d7224 */ /* 0x000fe200078e020c */
[----:B------:R-:W-:-:S04]  /*0a80*/  LOP3.LUT R12, R16, UR5, RZ, 0x3c, !PT ;  /* 0x00000005100c7c12 */ /* 0x000fc8000f8e3cff */
[----:B------:R-:W-:Y:S02]  /*0a90*/  ISETP.GT.U32.AND P2, PT, R18, R13, PT ;  /* 0x0000000d1200720c */ /* 0x000fe40003f44070 */
[----:B------:R-:W-:Y:S01]  /*0aa0*/  ISETP.GE.AND P1, PT, R12, RZ, PT ;  /* 0x000000ff0c00720c */ /* 0x000fe20003f26270 */
[----:B0-----:R-:W0:Y:S10]  /*0ab0*/  MUFU.RCP R20, R20 ;  /* 0x0000001400147308 */ /* 0x001e340000001000 */
[----:B------:R-:W-:Y:S01]  /*0ac0*/  @!P2 IADD3 R13, PT, PT, R13, -R18, RZ ;  /* 0x800000120d0da210 */ /* 0x000fe20007ffe0ff */
[----:B------:R-:W-:Y:S01]  /*0ad0*/  @!P2 VIADD R19, R19, 0x1 ;  /* 0x000000011313a836 */ /* 0x000fe20000000000 */
[----:B------:R-:W-:-:S02]  /*0ae0*/  ISETP.NE.AND P2, PT, RZ, UR5, PT ;  /* 0x00000005ff007c0c */ /* 0x000fc4000bf45270 */
[----:B------:R-:W-:Y:S02]  /*0af0*/  ISETP.GE.U32.AND P0, PT, R13, R18, PT ;  /* 0x000000120d00720c */ /* 0x000fe40003f06070 */
[----:B0-----:R-:W-:-:S04]  /*0b00*/  IADD3 R12, PT, PT, R20, 0xffffffe, RZ ;  /* 0x0ffffffe140c7810 */ /* 0x001fc80007ffe0ff */
[----:B------:R0:W2:Y:S07]  /*0b10*/  F2I.FTZ.U32.TRUNC.NTZ R13, R12 ;  /* 0x0000000c000d7305 */ /* 0x0000ae000021f000 */
[----:B------:R-:W-:-:S04]  /*0b20*/  @P0 IADD3 R19, PT, PT, R19, 0x1, RZ ;  /* 0x0000000113130810 */ /* 0x000fc80007ffe0ff */
[----:B------:R-:W-:Y:S02]  /*0b30*/  @!P1 IADD3 R19, PT, PT, -R19, RZ, RZ ;  /* 0x000000ff13139210 */ /* 0x000fe40007ffe1ff */
[----:B------:R-:W-:Y:S02]  /*0b40*/  @!P2 LOP3.LUT R19, RZ, UR5, RZ, 0x33, !PT ;  /* 0x00000005ff13ac12 */ /* 0x000fe4000f8e33ff */
[----:B0-----:R-:W-:Y:S02]  /*0b50*/  MOV R12, RZ ;  /* 0x000000ff000c7202 */ /* 0x001fe40000000f00 */
[----:B------:R-:W-:Y:S01]  /*0b60*/  IADD3 R21, PT, PT, -R19, RZ, RZ ;  /* 0x000000ff13157210 */ /* 0x000fe20007ffe1ff */
[----:B--2---:R-:W-:-:S04]  /*0b70*/  IMAD.MOV R20, RZ, RZ, -R13 ;  /* 0x000000ffff147224 */ /* 0x004fc800078e0a0d */
[----:B------:R-:W-:Y:S02]  /*0b80*/  IMAD R18, R21, UR5, R16 ;  /* 0x0000000515127c24 */ /* 0x000fe4000f8e0210 */
[----:B------:R-:W-:-:S03]  /*0b90*/  IMAD R21, R20, R17, RZ ;  /* 0x0000001114157224 */ /* 0x000fc600078e02ff */
[----:B------:R-:W-:Y:S01]  /*0ba0*/  IABS R16, R18 ;  /* 0x0000001200107213 */ /* 0x000fe20000000000 */
[----:B------:R-:W-:-:S06]  /*0bb0*/  IMAD.HI.U32 R12, R13, R21, R12 ;  /* 0x000000150d0c7227 */ /* 0x000fcc00078e000c */
[----:B------:R-:W-:-:S04]  /*0bc0*/  IMAD.HI.U32 R12, R12, R16, RZ ;  /* 0x000000100c0c7227 */ /* 0x000fc800078e00ff */
[----:B------:R-:W-:-:S04]  /*0bd0*/  IMAD.MOV R13, RZ, RZ, -R12 ;  /* 0x000000ffff0d7224 */ /* 0x000fc800078e0a0c */
[----:B------:R-:W-:Y:S01]  /*0be0*/  IMAD R16, R17, R13, R16 ;  /* 0x0000000d11107224 */ /* 0x000fe200078e0210 */
[----:B------:R-:W-:-:S04]  /*0bf0*/  LOP3.LUT R13, R18, R15, RZ, 0x3c, !PT ;  /* 0x0000000f120d7212 */ /* 0x000fc800078e3cff */
[----:B------:R-:W-:Y:S02]  /*0c00*/  ISETP.GT.U32.AND P2, PT, R17, R16, PT ;  /* 0x000000101100720c */ /* 0x000fe40003f44070 */
[----:B------:R-:W-:Y:S01]  /*0c10*/  ISETP.GE.AND P1, PT, R13, RZ, PT ;  /* 0x000000ff0d00720c */ /* 0x000fe20003f26270 */
[----:B-1----:R-:W-:-:S10]  /*0c20*/  IMAD.U32 R13, RZ, RZ, UR12 ;  /* 0x0000000cff0d7e24 */ /* 0x002fd4000f8e00ff */
[-C--:B------:R-:W-:Y:S02]  /*0c30*/  @!P2 IADD3 R16, PT, PT, R16, -R17.reuse, RZ ;  /* 0x800000111010a210 */ /* 0x080fe40007ffe0ff */
[----:B------:R-:W-:Y:S02]  /*0c40*/  @!P2 IADD3 R12, PT, PT, R12, 0x1, RZ ;  /* 0x000000010c0ca810 */ /* 0x000fe40007ffe0ff */
[----:B------:R-:W-:Y:S02]  /*0c50*/  ISETP.GE.U32.AND P0, PT, R16, R17, PT ;  /* 0x000000111000720c */ /* 0x000fe40003f06070 */
[----:B------:R-:W-:-:S11]  /*0c60*/  ISETP.NE.AND P2, PT, R15, RZ, PT ;  /* 0x000000ff0f00720c */ /* 0x000fd60003f45270 */
[----:B------:R-:W-:-:S05]  /*0c70*/  @P0 VIADD R12, R12, 0x1 ;  /* 0x000000010c0c0836 */ /* 0x000fca0000000000 */
[----:B------:R-:W-:Y:S02]  /*0c80*/  @!P1 IADD3 R12, PT, PT, -R12, RZ, RZ ;  /* 0x000000ff0c0c9210 */ /* 0x000fe40007ffe1ff */
[----:B------:R-:W-:-:S04]  /*0c90*/  @!P2 LOP3.LUT R12, RZ, R15, RZ, 0x33, !PT ;  /* 0x0000000fff0ca212 */ /* 0x000fc800078e33ff */
[----:B------:R-:W-:Y:S01]  /*0ca0*/  IADD3 R16, PT, PT, -R12, RZ, RZ ;  /* 0x000000ff0c107210 */ /* 0x000fe20007ffe1ff */
[----:B------:R-:W-:-:S04]  /*0cb0*/  IMAD R12, R13, UR14, R12 ;  /* 0x0000000e0d0c7c24 */ /* 0x000fc8000f8e020c */
[----:B------:R-:W-:Y:S02]  /*0cc0*/  IMAD R15, R15, R16, R18 ;  /* 0x000000100f0f7224 */ /* 0x000fe400078e0212 */
[----:B------:R-:W-:-:S05]  /*0cd0*/  IMAD R16, R19, R2, UR13 ;  /* 0x0000000d13107e24 */ /* 0x000fca000f8e0202 */
[----:B------:R-:W-:-:S05]  /*0ce0*/  IADD3 R15, PT, PT, R16, R15, RZ ;  /* 0x0000000f100f7210 */ /* 0x000fca0007ffe0ff */
[----:B---3--:R-:W-:-:S05]  /*0cf0*/  IMAD R12, R12, UR15, R15 ;  /* 0x0000000f0c0c7c24 */ /* 0x008fca000f8e020f */
[----:B------:R-:W-:-:S04]  /*0d00*/  IADD3 R13, P0, PT, R12, R4, RZ ;  /* 0x000000040c0d7210 */ /* 0x000fc80007f1e0ff */
[----:B------:R-:W-:Y:S02]  /*0d10*/  LEA.HI.X.SX32 R16, R12, R5, 0x1, P0 ;  /* 0x000000050c107211 */ /* 0x000fe400000f0eff */
[----:B----4-:R-:W-:-:S04]  /*0d20*/  LEA R12, P0, R13, UR20, 0x2 ;  /* 0x000000140d0c7c11 */ /* 0x010fc8000f8010ff */
[----:B------:R-:W-:-:S06]  /*0d30*/  LEA.HI.X R13, R13, UR21, R16, 0x2, P0 ;  /* 0x000000150d0d7c11 */ /* 0x000fcc00080f1410 */
[----:B------:R-:W2:Y:S04]  /*0d40*/  LDG.E R13, desc[UR16][R12.64] ;  /* 0x000000100c0d7981 */ /* 0x000ea8000c1e1900 */
[----:B--2---:R1:W-:Y:S02]  /*0d50*/  STS [R6+UR9], R13 ;  /* 0x0000000d06007988 */ /* 0x0043e40008000809 */
.L_x_150:
[----:B------:R-:W-:Y:S05]  /*0d60*/  BSYNC.RECONVERGENT B0 ;  /* 0x0000000000007941 */ /* 0x000fea0003800200 */
.L_x_148:
[----:B------:R-:W-:Y:S01]  /*0d70*/  BAR.SYNC.DEFER_BLOCKING 0x0 ;  /* 0x0000000000007b1d */ /* 0x000fe20000010000 */
[----:B------:R-:W-:-:S04]  /*0d80*/  UIADD3 UR4, UPT, UPT, UR4, 0x10, URZ ;  /* 0x0000001004047890 */ /* 0x000fc8000fffe0ff */
[----:B------:R-:W-:Y:S01]  /*0d90*/  UISETP.GE.AND UP0, UPT, UR4, UR11, UPT ;  /* 0x0000000b0400728c */ /* 0x000fe2000bf06270 */
[----:B0-----:R-:W-:Y:S04]  /*0da0*/  LDS R12, [R10] ;  /* 0x000000000a0c7984 */ /* 0x001fe80000000800 */
[----:B------:R-:W0:Y:S04]  /*0db0*/  LDS R17, [R8] ;  /* 0x0000000008117984 */ /* 0x000e280000000800 */
[----:B------:R-:W2:Y:S04]  /*0dc0*/  LDS R18, [R8+0x440] ;  /* 0x0004400008127984 */ /* 0x000ea80000000800 */
[----:B------:R-:W-:Y:S04]  /*0dd0*/  LDS R16, [R10+0x4] ;  /* 0x000004000a107984 */ /* 0x000fe80000000800 */
[----:B------:R-:W3:Y:S04]  /*0de0*/  LDS R25, [R8+0x4] ;  /* 0x0000040008197984 */ /* 0x000ee80000000800 */
[----:B-1----:R-:W1:Y:S04]  /*0df0*/  LDS R13, [R8+0x444] ;  /* 0x00044400080d7984 */ /* 0x002e680000000800 */
[----:B------:R-:W-:Y:S04]  /*0e00*/  LDS R15, [R10+0x8] ;  /* 0x000008000a0f7984 */ /* 0x000fe80000000800 */
[----:B------:R-:W4:Y:S04]  /*0e10*/  LDS R22, [R8+0x8] ;  /* 0x0000080008167984 */ /* 0x000f280000000800 */
[----:B------:R-:W5:Y:S04]  /*0e20*/  LDS R20, [R8+0x448] ;  /* 0x0004480008147984 */ /* 0x000f680000000800 */
[----:B------:R-:W-:Y:S04]  /*0e30*/  LDS R24, [R8+0xc] ;  /* 0x00000c0008187984 */ /* 0x000fe80000000800 */
[----:B------:R-:W-:Y:S01]  /*0e40*/  LDS R26, [R8+0x44c] ;  /* 0x00044c00081a7984 */ /* 0x000fe20000000800 */
[----:B0-----:R-:W-:-:S03]  /*0e50*/  FFMA R23, R12, R17, R14 ;  /* 0x000000110c177223 */ /* 0x001fc6000000000e */
[----:B------:R-:W-:Y:S01]  /*0e60*/  LDS R19, [R10+0x10] ;  /* 0x000010000a137984 */ /* 0x000fe20000000800 */
[----:B--2---:R-:W-:-:S03]  /*0e70*/  FFMA R18, R12, R18, R11 ;  /* 0x000000120c127223 */ /* 0x004fc6000000000b */
[----:B------:R-:W0:Y:S04]  /*0e80*/  LDS R17, [R10+0xc] ;  /* 0x00000c000a117984 */ /* 0x000e280000000800 */
[----:B------:R-:W2:Y:S01]  /*0e90*/  LDS R28, [R8+0x10] ;  /* 0x00001000081c7984 */ /* 0x000ea20000000800 */
[----:B---3--:R-:W-:-:S03]  /*0ea0*/  FFMA R14, R16, R25, R23 ;  /* 0x00000019100e7223 */ /* 0x008fc60000000017 */
[----:B------:R-:W3:Y:S01]  /*0eb0*/  LDS R21, [R8+0x450] ;  /* 0x0004500008157984 */ /* 0x000ee20000000800 */
[----:B-1----:R-:W-:-:S03]  /*0ec0*/  FFMA R23, R16, R13, R18 ;  /* 0x0000000d10177223 */ /* 0x002fc60000000012 */
[----:B------:R-:W-:Y:S04]  /*0ed0*/  LDS R11, [R10+0x14] ;  /* 0x000014000a0b7984 */ /* 0x000fe80000000800 */
[----:B------:R-:W1:Y:S01]  /*0ee0*/  LDS R12, [R8+0x14] ;  /* 0x00001400080c7984 */ /* 0x000e620000000800 */
[----:B----4-:R-:W-:-:S03]  /*0ef0*/  FFMA R22, R15, R22, R14 ;  /* 0x000000160f167223 */ /* 0x010fc6000000000e */
[----:B------:R-:W4:Y:S01]  /*0f00*/  LDS R18, [R8+0x454] ;  /* 0x0004540008127984 */ /* 0x000f220000000800 */
[----:B-----5:R-:W-:-:S03]  /*0f10*/  FFMA R23, R15, R20, R23 ;  /* 0x000000140f177223 */ /* 0x020fc60000000017 */
[----:B------:R-:W-:Y:S04]  /*0f20*/  LDS R13, [R10+0x18] ;  /* 0x000018000a0d7984 */ /* 0x000fe80000000800 */
[----:B------:R-:W5:Y:S04]  /*0f30*/  LDS R16, [R8+0x18] ;  /* 0x0000180008107984 */ /* 0x000f680000000800 */
[----:B------:R-:W5:Y:S04]  /*0f40*/  LDS R14, [R8+0x458] ;  /* 0x00045800080e7984 */ /* 0x000f680000000800 */
[----:B------:R-:W-:Y:S01]  /*0f50*/  LDS R20, [R10+0x1c] ;  /* 0x00001c000a147984 */ /* 0x000fe20000000800 */
[C---:B0-----:R-:W-:Y:S01]  /*0f60*/  FFMA R22, R17.reuse, R24, R22 ;  /* 0x0000001811167223 */ /* 0x041fe20000000016 */
[----:B------:R-:W-:-:S02]  /*0f70*/  FFMA R26, R17, R26, R23 ;  /* 0x0000001a111a7223 */ /* 0x000fc40000000017 */
[----:B------:R-:W0:Y:S01]  /*0f80*/  LDS R15, [R8+0x1c] ;  /* 0x00001c00080f7984 */ /* 0x000e220000000800 */
[----:B--2---:R-:W-:-:S03]  /*0f90*/  FFMA R22, R19, R28, R22 ;  /* 0x0000001c13167223 */ /* 0x004fc60000000016 */
[----:B------:R-:W2:Y:S01]  /*0fa0*/  LDS R17, [R8+0x45c] ;  /* 0x00045c0008117984 */ /* 0x000ea20000000800 */
[----:B---3--:R-:W-:-:S03]  /*0fb0*/  FFMA R26, R19, R21, R26 ;  /* 0x00000015131a7223 */ /* 0x008fc6000000001a */
[----:B------:R-:W-:Y:S04]  /*0fc0*/  LDS R19, [R10+0x20] ;  /* 0x000020000a137984 */ /* 0x000fe80000000800 */
[----:B------:R-:W3:Y:S01]  /*0fd0*/  LDS R24, [R8+0x460] ;  /* 0x0004600008187984 */ /* 0x000ee20000000800 */
[----:B-1----:R-:W-:-:S03]  /*0fe0*/  FFMA R12, R11, R12, R22 ;  /* 0x0000000c0b0c7223 */ /* 0x002fc60000000016 */
[----:B------:R-:W1:Y:S01]  /*0ff0*/  LDS R22, [R8+0x20] ;  /* 0x0000200008167984 */ /* 0x000e620000000800 */
[----:B----4-:R-:W-:-:S03]  /*1000*/  FFMA R23, R11, R18, R26 ;  /* 0x000000120b177223 */ /* 0x010fc6000000001a */
[----:B------:R-:W-:Y:S04]  /*1010*/  LDS R21, [R10+0x24] ;  /* 0x000024000a157984 */ /* 0x000fe80000000800 */
[----:B------:R-:W4:Y:S01]  /*1020*/  LDS R26, [R8+0x24] ;  /* 0x00002400081a7984 */ /* 0x000f220000000800 */
[----:B-----5:R-:W-:-:S03]  /*1030*/  FFMA R25, R13, R16, R12 ;  /* 0x000000100d197223 */ /* 0x020fc6000000000c */
[----:B------:R-:W5:Y:S01]  /*1040*/  LDS R28, [R8+0x464] ;  /* 0x00046400081c7984 */ /* 0x000f620000000800 */
[----:B------:R-:W-:-:S03]  /*1050*/  FFMA R18, R13, R14, R23 ;  /* 0x0000000e0d127223 */ /* 0x000fc60000000017 */
[----:B------:R-:W-:Y:S04]  /*1060*/  LDS R11, [R10+0x28] ;  /* 0x000028000a0b7984 */ /* 0x000fe80000000800 */
[----:B------:R-:W5:Y:S04]  /*1070*/  LDS R12, [R8+0x28] ;  /* 0x00002800080c7984 */ /* 0x000f680000000800 */
[----:B------:R-:W5:Y:S01]  /*1080*/  LDS R16, [R8+0x468] ;  /* 0x0004680008107984 */ /* 0x000f620000000800 */
[----:B0-----:R-:W-:-:S03]  /*1090*/  FFMA R15, R20, R15, R25 ;  /* 0x0000000f140f7223 */ /* 0x001fc60000000019 */
[----:B------:R-:W-:Y:S01]  /*10a0*/  LDS R13, [R10+0x2c] ;  /* 0x00002c000a0d7984 */ /* 0x000fe20000000800 */
[----:B--2---:R-:W-:-:S03]  /*10b0*/  FFMA R17, R20, R17, R18 ;  /* 0x0000001114117223 */ /* 0x004fc60000000012 */
[----:B------:R-:W0:Y:S04]  /*10c0*/  LDS R14, [R8+0x2c] ;  /* 0x00002c00080e7984 */ /* 0x000e280000000800 */
[----:B------:R-:W2:Y:S01]  /*10d0*/  LDS R18, [R8+0x46c] ;  /* 0x00046c0008127984 */ /* 0x000ea20000000800 */
[C---:B---3--:R-:W-:Y:S01]  /*10e0*/  FFMA R17, R19.reuse, R24, R17 ;  /* 0x0000001813117223 */ /* 0x048fe20000000011 */
[----:B-1----:R-:W-:Y:S02]  /*10f0*/  FFMA R22, R19, R22, R15 ;  /* 0x0000001613167223 */ /* 0x002fe4000000000f */
[----:B------:R-:W-:Y:S04]  /*1100*/  LDS R20, [R8+0x30] ;  /* 0x0000300008147984 */ /* 0x000fe80000000800 */
[----:B------:R-:W1:Y:S01]  /*1110*/  LDS R15, [R10+0x30] ;  /* 0x000030000a0f7984 */ /* 0x000e620000000800 */
[----:B----4-:R-:W-:-:S03]  /*1120*/  FFMA R26, R21, R26, R22 ;  /* 0x0000001a151a7223 */ /* 0x010fc60000000016 */
[----:B------:R-:W-:Y:S01]  /*1130*/  LDS R19, [R8+0x34] ;  /* 0x0000340008137984 */ /* 0x000fe20000000800 */
[----:B-----5:R-:W-:-:S03]  /*1140*/  FFMA R28, R21, R28, R17 ;  /* 0x0000001c151c7223 */ /* 0x020fc60000000011 */
[----:B------:R-:W3:Y:S04]  /*1150*/  LDS R22, [R8+0x470] ;  /* 0x0004700008167984 */ /* 0x000ee80000000800 */
[----:B------:R-:W-:Y:S01]  /*1160*/  LDS R17, [R8+0x474] ;  /* 0x0004740008117984 */ /* 0x000fe20000000800 */
[----:B------:R-:W-:-:S03]  /*1170*/  FFMA R26, R11, R12, R26 ;  /* 0x0000000c0b1a7223 */ /* 0x000fc6000000001a */
[----:B------:R-:W-:Y:S01]  /*1180*/  LDS R24, [R8+0x38] ;  /* 0x0000380008187984 */ /* 0x000fe20000000800 */
[----:B------:R-:W-:-:S03]  /*1190*/  FFMA R28, R11, R16, R28 ;  /* 0x000000100b1c7223 */ /* 0x000fc6000000001c */
[----:B------:R-:W4:Y:S04]  /*11a0*/  LDS R12, [R10+0x34] ;  /* 0x000034000a0c7984 */ /* 0x000f280000000800 */
[----:B------:R-:W5:Y:S01]  /*11b0*/  LDS R11, [R10+0x38] ;  /* 0x000038000a0b7984 */ /* 0x000f620000000800 */
[----:B0-----:R-:W-:-:S03]  /*11c0*/  FFMA R23, R13, R14, R26 ;  /* 0x0000000e0d177223 */ /* 0x001fc6000000001a */
[----:B------:R-:W0:Y:S01]  /*11d0*/  LDS R16, [R8+0x478] ;  /* 0x0004780008107984 */ /* 0x000e220000000800 */
[----:B--2---:R-:W-:-:S03]  /*11e0*/  FFMA R13, R13, R18, R28 ;  /* 0x000000120d0d7223 */ /* 0x004fc6000000001c */
[----:B------:R-:W-:Y:S04]  /*11f0*/  LDS R21, [R10+0x3c] ;  /* 0x00003c000a157984 */ /* 0x000fe80000000800 */
[----:B------:R-:W2:Y:S04]  /*1200*/  LDS R14, [R8+0x3c] ;  /* 0x00003c00080e7984 */ /* 0x000ea80000000800 */
[----:B------:R-:W2:Y:S01]  /*1210*/  LDS R26, [R8+0x47c] ;  /* 0x00047c00081a7984 */ /* 0x000ea20000000800 */
[C---:B-1----:R-:W-:Y:S01]  /*1220*/  FFMA R23, R15.reuse, R20, R23 ;  /* 0x000000140f177223 */ /* 0x042fe20000000017 */
[----:B---3--:R-:W-:-:S03]  /*1230*/  FFMA R22, R15, R22, R13 ;  /* 0x000000160f167223 */ /* 0x008fc6000000000d */
[C---:B----4-:R-:W-:Y:S01]  /*1240*/  FFMA R18, R12.reuse, R19, R23 ;  /* 0x000000130c127223 */ /* 0x050fe20000000017 */
[----:B------:R-:W-:-:S03]  /*1250*/  FFMA R17, R12, R17, R22 ;  /* 0x000000110c117223 */ /* 0x000fc60000000016 */
[C---:B-----5:R-:W-:Y:S01]  /*1260*/  FFMA R18, R11.reuse, R24, R18 ;  /* 0x000000180b127223 */ /* 0x060fe20000000012 */
[----:B0-----:R-:W-:-:S03]  /*1270*/  FFMA R11, R11, R16, R17 ;  /* 0x000000100b0b7223 */ /* 0x001fc60000000011 */
[C---:B--2---:R-:W-:Y:S01]  /*1280*/  FFMA R14, R21.reuse, R14, R18 ;  /* 0x0000000e150e7223 */ /* 0x044fe20000000012 */
[----:B------:R-:W-:Y:S01]  /*1290*/  FFMA R11, R21, R26, R11 ;  /* 0x0000001a150b7223 */ /* 0x000fe2000000000b */
[----:B------:R-:W-:Y:S06]  /*12a0*/  BAR.SYNC.DEFER_BLOCKING 0x0 ;  /* 0x0000000000007b1d */ /* 0x000fec0000010000 */
[----:B------:R-:W-:Y:S05]  /*12b0*/  BRA.U !UP0, `(.L_x_156) ;  /* 0xfffffff108f07547 */ /* 0x000fea000b83ffff */
.L_x_147:
[----:B------:R-:W0:Y:S01]  /*12c0*/  LDCU UR12, c[0x0][0x3a8] ;  /* 0x00007500ff0c77ac */ /* 0x000e220008000800 */
[----:B------:R-:W1:Y:S01]  /*12d0*/  LDC.64 R4, c[0x0][0x390] ;  /* 0x0000e400ff047b82 */ /* 0x000e620000000a00 */
[----:B------:R-:W-:-:S05]  /*12e0*/  IADD3 R3, PT, PT, R3, UR8, RZ ;  /* 0x0000000803037c10 */ /* 0x000fca000fffe0ff */
[----:B0-----:R-:W-:Y:S01]  /*12f0*/  IMAD R3, R3, UR12, R0 ;  /* 0x0000000c03037c24 */ /* 0x001fe2000f8e0200 */
[----:B------:R-:W-:Y:S02]  /*1300*/  USHF.L.U32 UR12, UR10, 0x4, URZ ;  /* 0x000000040a0c7899 */ /* 0x000fe400080006ff */
[----:B------:R-:W-:Y:S02]  /*1310*/  IMAD.U32 R0, RZ, RZ, UR10 ;  /* 0x0000000aff007e24 */ /* 0x000fe4000f8e00ff */
[----:B------:R-:W-:-:S05]  /*1320*/  IADD3 R3, PT, PT, R3, UR6, RZ ;  /* 0x0000000603037c10 */ /* 0x000fca000fffe0ff */
[----:B------:R-:W-:-:S04]  /*1330*/  IMAD R3, R3, R0, UR7 ;  /* 0x0000000703037e24 */ /* 0x000fc8000f8e0200 */
[----:B-1----:R-:W-:Y:S01]  /*1340*/  IMAD.WIDE.U32 R2, R3, 0x4, R4 ;  /* 0x0000000403027825 */ /* 0x002fe200078e0004 */
[----:B------:R-:W-:-:S04]  /*1350*/  MOV R5, UR12 ;  /* 0x0000000c00057c02 */ /* 0x000fc80008000f00 */
[----:B------:R-:W-:Y:S01]  /*1360*/  STG.E desc[UR16][R2.64], R14 ;  /* 0x0000000e02007986 */ /* 0x000fe2000c101910 */
[----:B------:R-:W-:-:S05]  /*1370*/  IMAD.WIDE R4, R5, 0x4, R2 ;  /* 0x0000000405047825 */ /* 0x000fca00078e0202 */
[----:B------:R-:W-:Y:S01]  /*1380*/  STG.E desc[UR16][R4.64], R11 ;  /* 0x0000000b04007986 */ /* 0x000fe2000c101910 */
[----:B------:R-:W-:Y:S05]  /*1390*/  EXIT ;  /* 0x000000000000794d */ /* 0x000fea0003800000 */
.L_x_157:
        /* <DEDUP_REMOVED lines=14> */
.L_x_177:


//--------------------- .text._Z20conv2d_update_outputILi16ELi16ELi1ELi1ELi16EEvPfS0_S0_iiiiiiiiiii --------------------------
	.section	.text._Z20conv2d_update_outputILi16ELi16ELi1ELi1ELi16EEvPfS0_S0_iiiiiiiiiii,"ax",@progbits
	.align	128
        .global         _Z20conv2d_update_outputILi16ELi16ELi1ELi1ELi16EEvPfS0_S0_iiiiiiiiiii
        .type           _Z20conv2d_update_outputILi16ELi16ELi1ELi1ELi16EEvPfS0_S0_iiiiiiiiiii,@function
        .size           _Z20conv2d_update_outputILi16ELi16ELi1ELi1ELi16EEvPfS0_S0_iiiiiiiiiii,(.L_x_178 - _Z20conv2d_update_outputILi16ELi16ELi1ELi1ELi16EEvPfS0_S0_iiiiiiiiiii)
        .other          _Z20conv2d_update_outputILi16ELi16ELi1ELi1ELi16EEvPfS0_S0_iiiiiiiiiii,@"STO_CUDA_ENTRY STV_DEFAULT"
_Z20conv2d_update_outputILi16ELi16ELi1ELi1ELi16EEvPfS0_S0_iiiiiiiiiii:
.text._Z20conv2d_update_outputILi16ELi16ELi1ELi1ELi16EEvPfS0_S0_iiiiiiiiiii:
[----:B------:R-:W-:Y:S08]  /*0000*/  LDC R1, c[0x0][0x37c] ;  /* 0x0000df00ff017b82 */ /* 0x000ff00000000800 */
[----:B------:R-:W0:Y:S01]  /*0010*/  LDC.64 R2, c[0x0][0x3a8] ;  /* 0x0000ea00ff027b82 */ /* 0x000e220000000a00 */
[----:B------:R-:W1:Y:S01]  /*0020*/  S2R R19, SR_TID.X ;  /* 0x0000000000137919 */ /* 0x000e620000002100 */
[----:B------:R-:W2:Y:S01]  /*0030*/  LDCU.64 UR6, c[0x0][0x3b0] ;  /* 0x00007600ff0677ac */ /* 0x000ea20008000a00 */
[----:B------:R-:W3:Y:S01]  /*0040*/  S2R R17, SR_TID.Y ;  /* 0x0000000000117919 */ /* 0x000ee20000002200 */
[----:B------:R-:W4:Y:S04]  /*0050*/  LDCU UR8, c[0x0][0x39c] ;  /* 0x00007380ff0877ac */ /* 0x000f280008000800 */
[----:B------:R-:W5:Y:S08]  /*0060*/  LDC R4, c[0x0][0x3b8] ;  /* 0x0000ee00ff047b82 */ /* 0x000f700000000800 */
[----:B------:R-:W-:Y:S01]  /*0070*/  S2UR UR5, SR_CTAID.Y ;  /* 0x00000000000579c3 */ /* 0x000fe20000002600 */
[----:B0-----:R-:W-:-:S07]  /*0080*/  SHF.R.S32.HI R5, RZ, 0x1f, R2 ;  /* 0x0000001fff057819 */ /* 0x001fce0000011402 */
[----:B------:R-:W0:Y:S01]  /*0090*/  S2UR UR4, SR_CTAID.X ;  /* 0x00000000000479c3 */ /* 0x000e220000002500 */
[----:B------:R-:W-:-:S04]  /*00a0*/  LEA.HI R0, R5, R2, RZ, 0x4 ;  /* 0x0000000205007211 */ /* 0x000fc800078f20ff */
[----:B------:R-:W-:Y:S02]  /*00b0*/  SHF.R.S32.HI R0, RZ, 0x4, R0 ;  /* 0x00000004ff007819 */ /* 0x000fe40000011400 */
[----:B-----5:R-:W-:Y:S02]  /*00c0*/  IABS R11, R4 ;  /* 0x00000004000b7213 */ /* 0x020fe40000000000 */
[----:B------:R-:W5:Y:S01]  /*00d0*/  I2F.U32.RP R5, R0 ;  /* 0x0000000000057306 */ /* 0x000f620000209000 */
[----:B------:R-:W-:Y:S01]  /*00e0*/  IMAD.MOV R9, RZ, RZ, -R0 ;  /* 0x000000ffff097224 */ /* 0x000fe200078e0a00 */
[----:B------:R-:W-:Y:S01]  /*00f0*/  BAR.SYNC.DEFER_BLOCKING 0x0 ;  /* 0x0000000000007b1d */ /* 0x000fe20000010000 */
[----:B------:R-:W-:-:S05]  /*0100*/  ISETP.NE.U32.AND P2, PT, R0, RZ, PT ;  /* 0x000000ff0000720c */ /* 0x000fca0003f45070 */
[----:B------:R-:W2:Y:S01]  /*0110*/  I2F.RP R8, R11 ;  /* 0x0000000b00087306 */ /* 0x000ea20000209400 */
[----:B0-----:R-:W-:-:S07]  /*0120*/  USHF.L.U32 UR4, UR4, 0x4, URZ ;  /* 0x0000000404047899 */ /* 0x001fce00080006ff */
[----:B-----5:R-:W0:Y:S08]  /*0130*/  MUFU.RCP R5, R5 ;  /* 0x0000000500057308 */ /* 0x020e300000001000 */
[----:B--2---:R-:W-:Y:S01]  /*0140*/  MUFU.RCP R8, R8 ;  /* 0x0000000800087308 */ /* 0x004fe20000001000 */
[----:B0-----:R-:W-:-:S07]  /*0150*/  IADD3 R6, PT, PT, R5, 0xffffffe, RZ ;  /* 0x0ffffffe05067810 */ /* 0x001fce0007ffe0ff */
[----:B------:R0:W2:Y:S02]  /*0160*/  F2I.FTZ.U32.TRUNC.NTZ R7, R6 ;  /* 0x0000000600077305 */ /* 0x0000a4000021f000 */
[----:B0-----:R-:W-:Y:S02]  /*0170*/  HFMA2 R6, -RZ, RZ, 0, 0 ;  /* 0x00000000ff067431 */ /* 0x001fe400000001ff */
[----:B--2---:R-:W-:-:S04]  /*0180*/  IMAD R9, R9, R7, RZ ;  /* 0x0000000709097224 */ /* 0x004fc800078e02ff */
[----:B------:R-:W-:Y:S01]  /*0190*/  IMAD.HI.U32 R5, R7, R9, R6 ;  /* 0x0000000907057227 */ /* 0x000fe200078e0006 */
[----:B------:R-:W-:-:S04]  /*01a0*/  IADD3 R6, PT, PT, R8, 0xffffffe, RZ ;  /* 0x0ffffffe08067810 */ /* 0x000fc80007ffe0ff */
[----:B------:R0:W2:Y:S01]  /*01b0*/  F2I.FTZ.U32.TRUNC.NTZ R7, R6 ;  /* 0x0000000600077305 */ /* 0x0000a2000021f000 */
[----:B------:R-:W-:-:S04]  /*01c0*/  IMAD.HI.U32 R5, R5, UR5, RZ ;  /* 0x0000000505057c27 */ /* 0x000fc8000f8e00ff */
[----:B------:R-:W-:-:S04]  /*01d0*/  IMAD.MOV R9, RZ, RZ, -R5 ;  /* 0x000000ffff097224 */ /* 0x000fc800078e0a05 */
[----:B------:R-:W-:Y:S02]  /*01e0*/  IMAD R9, R0, R9, UR5 ;  /* 0x0000000500097e24 */ /* 0x000fe4000f8e0209 */
[----:B0-----:R-:W-:-:S03]  /*01f0*/  IMAD.MOV.U32 R6, RZ, RZ, RZ ;  /* 0x000000ffff067224 */ /* 0x001fc600078e00ff */
[----:B------:R-:W-:Y:S01]  /*0200*/  ISETP.GE.U32.AND P0, PT, R9, R0, PT ;  /* 0x000000000900720c */ /* 0x000fe20003f06070 */
[----:B--2---:R-:W-:-:S12]  /*0210*/  IMAD.MOV R8, RZ, RZ, -R7 ;  /* 0x000000ffff087224 */ /* 0x004fd800078e0a07 */
[----:B------:R-:W-:Y:S01]  /*0220*/  @P0 IMAD.IADD R9, R9, 0x1, -R0 ;  /* 0x0000000109090824 */ /* 0x000fe200078e0a00 */
[----:B------:R-:W-:-:S04]  /*0230*/  @P0 IADD3 R5, PT, PT, R5, 0x1, RZ ;  /* 0x0000000105050810 */ /* 0x000fc80007ffe0ff */
[----:B------:R-:W-:Y:S01]  /*0240*/  ISETP.GE.U32.AND P1, PT, R9, R0, PT ;  /* 0x000000000900720c */ /* 0x000fe20003f26070 */
[----:B------:R-:W-:-:S04]  /*0250*/  IMAD R9, R8, R11, RZ ;  /* 0x0000000b08097224 */ /* 0x000fc800078e02ff */
[----:B------:R-:W-:Y:S01]  /*0260*/  IMAD.HI.U32 R6, R7, R9, R6 ;  /* 0x0000000907067227 */ /* 0x000fe200078e0006 */
[----:B-1----:R-:W-:-:S05]  /*0270*/  IADD3 R9, PT, PT, R19, UR4, RZ ;  /* 0x0000000413097c10 */ /* 0x002fca000fffe0ff */
[----:B---3--:R-:W-:Y:S02]  /*0280*/  IMAD R9, R9, R2, R17 ;  /* 0x0000000209097224 */ /* 0x008fe400078e0211 */
[----:B------:R-:W-:Y:S01]  /*0290*/  @P1 IADD3 R5, PT, PT, R5, 0x1, RZ ;  /* 0x0000000105051810 */ /* 0x000fe20007ffe0ff */
[----:B------:R-:W-:Y:S01]  /*02a0*/  IMAD R2, R4, UR7, RZ ;  /* 0x0000000704027c24 */ /* 0x000fe2000f8e02ff */
[----:B------:R-:W-:-:S04]  /*02b0*/  @!P2 LOP3.LUT R5, RZ, R0, RZ, 0x33, !PT ;  /* 0x00000000ff05a212 */ /* 0x000fc800078e33ff */
[----:B------:R-:W-:Y:S01]  /*02c0*/  IABS R8, R5 ;  /* 0x0000000500087213 */ /* 0x000fe20000000000 */
[----:B------:R-:W-:-:S03]  /*02d0*/  IMAD.MOV R13, RZ, RZ, -R5 ;  /* 0x000000ffff0d7224 */ /* 0x000fc600078e0a05 */
[----:B------:R-:W-:Y:S01]  /*02e0*/  MOV R7, R8 ;  /* 0x0000000800077202 */ /* 0x000fe20000000f00 */
[----:B------:R-:W-:Y:S01]  /*02f0*/  IMAD R16, R0, R13, UR5 ;  /* 0x0000000500107e24 */ /* 0x000fe2000f8e020d */
[----:B------:R-:W0:Y:S03]  /*0300*/  LDCU UR5, c[0x0][0x3c0] ;  /* 0x00007800ff0577ac */ /* 0x000e260008000800 */
[----:B------:R-:W-:-:S04]  /*0310*/  IMAD.HI.U32 R8, R6, R7, RZ ;  /* 0x0000000706087227 */ /* 0x000fc800078e00ff */
[----:B------:R-:W-:Y:S02]  /*0320*/  IMAD.MOV R6, RZ, RZ, -R8 ;  /* 0x000000ffff067224 */ /* 0x000fe400078e0a08 */
[----:B------:R-:W-:Y:S02]  /*0330*/  IMAD.SHL.U32 R16, R16, 0x10, RZ ;  /* 0x0000001010107824 */ /* 0x000fe400078e00ff */
[----:B------:R-:W-:-:S05]  /*0340*/  IMAD R6, R11, R6, R7 ;  /* 0x000000060b067224 */ /* 0x000fca00078e0207 */
[----:B------:R-:W-:-:S13]  /*0350*/  ISETP.GT.U32.AND P2, PT, R11, R6, PT ;  /* 0x000000060b00720c */ /* 0x000fda0003f44070 */
[-C--:B------:R-:W-:Y:S01]  /*0360*/  @!P2 IADD3 R6, PT, PT, R6, -R11.reuse, RZ ;  /* 0x8000000b0606a210 */ /* 0x080fe20007ffe0ff */
[----:B------:R-:W-:Y:S01]  /*0370*/  @!P2 VIADD R8, R8, 0x1 ;  /* 0x000000010808a836 */ /* 0x000fe20000000000 */
[----:B------:R-:W-:Y:S02]  /*0380*/  ISETP.NE.AND P2, PT, R4, RZ, PT ;  /* 0x000000ff0400720c */ /* 0x000fe40003f45270 */
[----:B------:R-:W-:Y:S02]  /*0390*/  ISETP.GE.U32.AND P0, PT, R6, R11, PT ;  /* 0x0000000b0600720c */ /* 0x000fe40003f06070 */
[----:B------:R-:W-:Y:S01]  /*03a0*/  LOP3.LUT R6, R5, R4, RZ, 0x3c, !PT ;  /* 0x0000000405067212 */ /* 0x000fe200078e3cff */
[----:B------:R-:W1:Y:S03]  /*03b0*/  LDC.64 R10, c[0x0][0x3a0] ;  /* 0x0000e800ff0a7b82 */ /* 0x000e660000000a00 */
[----:B------:R-:W-:-:S05]  /*03c0*/  ISETP.GE.AND P1, PT, R6, RZ, PT ;  /* 0x000000ff0600720c */ /* 0x000fca0003f26270 */
[----:B------:R-:W2:Y:S02]  /*03d0*/  LDC.64 R6, c[0x0][0x390] ;  /* 0x0000e400ff067b82 */ /* 0x000ea40000000a00 */
[----:B------:R-:W-:-:S05]  /*03e0*/  @P0 IADD3 R8, PT, PT, R8, 0x1, RZ ;  /* 0x0000000108080810 */ /* 0x000fca0007ffe0ff */
[----:B------:R-:W-:Y:S02]  /*03f0*/  IMAD.MOV.U32 R0, RZ, RZ, R8 ;  /* 0x000000ffff007224 */ /* 0x000fe400078e0008 */
[----:B------:R-:W-:Y:S01]  /*0400*/  IMAD R8, R3, UR6, RZ ;  /* 0x0000000603087c24 */ /* 0x000fe2000f8e02ff */
[----:B------:R-:W-:Y:S01]  /*0410*/  IADD3 R3, PT, PT, R16, R9, RZ ;  /* 0x0000000910037210 */ /* 0x000fe20007ffe0ff */
[----:B------:R-:W3:Y:S01]  /*0420*/  LDCU.64 UR6, c[0x0][0x358] ;  /* 0x00006b00ff0677ac */ /* 0x000ee20008000a00 */
[----:B------:R-:W-:Y:S01]  /*0430*/  @!P1 IADD3 R0, PT, PT, -R0, RZ, RZ ;  /* 0x000000ff00009210 */ /* 0x000fe20007ffe1ff */
[----:B----4-:R-:W-:Y:S01]  /*0440*/  IMAD R9, R8, UR8, RZ ;  /* 0x0000000808097c24 */ /* 0x010fe2000f8e02ff */
[----:B------:R-:W-:Y:S01]  /*0450*/  @!P2 LOP3.LUT R0, RZ, R4, RZ, 0x33, !PT ;  /* 0x00000004ff00a212 */ /* 0x000fe200078e33ff */
[----:B------:R-:W-:Y:S02]  /*0460*/  IMAD R3, R2, R3, R5 ;  /* 0x0000000302037224 */ /* 0x000fe400078e0205 */
[----:B-1----:R-:W-:Y:S01]  /*0470*/  IMAD R10, R11, R10, RZ ;  /* 0x0000000a0b0a7224 */ /* 0x002fe200078e02ff */
[----:B------:R-:W-:Y:S01]  /*0480*/  ISETP.GE.AND P0, PT, R9, 0x1, PT ;  /* 0x000000010900780c */ /* 0x000fe20003f06270 */
[----:B------:R-:W-:-:S02]  /*0490*/  IMAD.MOV R13, RZ, RZ, -R0 ;  /* 0x000000ffff0d7224 */ /* 0x000fc400078e0a00 */
[----:B------:R-:W-:Y:S02]  /*04a0*/  HFMA2 R11, -RZ, RZ, 0, 0 ;  /* 0x00000000ff0b7431 */ /* 0x000fe400000001ff */
[----:B------:R-:W-:Y:S02]  /*04b0*/  IMAD R13, R4, R13, R5 ;  /* 0x0000000d040d7224 */ /* 0x000fe400078e0205 */
[----:B--2---:R-:W-:-:S04]  /*04c0*/  IMAD.WIDE.U32 R2, R3, 0x4, R6 ;  /* 0x0000000403027825 */ /* 0x004fc800078e0006 */
[----:B0-----:R-:W-:Y:S02]  /*04d0*/  IMAD R13, R13, UR5, RZ ;  /* 0x000000050d0d7c24 */ /* 0x001fe4000f8e02ff */
[----:B---3--:R-:W-:Y:S05]  /*04e0*/  @!P0 BRA `(.L_x_158) ;  /* 0x0000000800908947 */ /* 0x008fea0003800000 */
[----:B------:R-:W0:Y:S01]  /*04f0*/  S2R R6, SR_CgaCtaId ;  /* 0x0000000000067919 */ /* 0x000e220000008800 */
[----:B------:R-:W-:Y:S01]  /*0500*/  UIMAD UR4, UR4, UR8, URZ ;  /* 0x00000008040472a4 */ /* 0x000fe2000f8e02ff */
[----:B------:R-:W-:Y:S01]  /*0510*/  LEA.HI R12, R19, R17, RZ, 0x1c ;  /* 0x00000011130c7211 */ /* 0x000fe200078fe0ff */
[----:B------:R-:W-:Y:S01]  /*0520*/  IMAD R5, R10, UR8, RZ ;  /* 0x000000080a057c24 */ /* 0x000fe2000f8e02ff */
[----:B------:R-:W-:Y:S01]  /*0530*/  MOV R4, 0x400 ;  /* 0x0000040000047802 */ /* 0x000fe20000000f00 */
[----:B------:R-:W-:Y:S01]  /*0540*/  IMAD R22, R9, R16, RZ ;  /* 0x0000001009167224 */ /* 0x000fe200078e02ff */
[----:B------:R-:W-:Y:S01]  /*0550*/  LOP3.LUT R16, R19, 0xf, RZ, 0xc0, !PT ;  /* 0x0000000f13107812 */ /* 0x000fe200078ec0ff */
[----:B------:R-:W-:Y:S01]  /*0560*/  IMAD R14, R12, R5, RZ ;  /* 0x000000050c0e7224 */ /* 0x000fe200078e02ff */
[----:B------:R-:W-:Y:S01]  /*0570*/  MOV R11, RZ ;  /* 0x000000ff000b7202 */ /* 0x000fe20000000f00 */
[----:B------:R-:W-:Y:S01]  /*0580*/  IMAD R15, R10, UR4, RZ ;  /* 0x000000040a0f7c24 */ /* 0x000fe2000f8e02ff */
[----:B------:R-:W1:Y:S01]  /*0590*/  LDCU UR5, c[0x0][0x3bc] ;  /* 0x00007780ff0577ac */ /* 0x000e620008000800 */
[----:B------:R-:W-:Y:S01]  /*05a0*/  VIADD R5, R4, 0x440 ;  /* 0x0000044004057836 */ /* 0x000fe20000000000 */
[----:B------:R-:W-:Y:S01]  /*05b0*/  SHF.R.S32.HI R18, RZ, 0x1f, R14 ;  /* 0x0000001fff127819 */ /* 0x000fe2000001140e */
[----:B------:R-:W-:Y:S01]  /*05c0*/  IMAD R7, R9, R12, RZ ;  /* 0x0000000c09077224 */ /* 0x000fe200078e02ff */
[C---:B------:R-:W-:Y:S01]  /*05d0*/  IADD3 R14, P0, PT, R15.reuse, R14, RZ ;  /* 0x0000000e0f0e7210 */ /* 0x040fe20007f1e0ff */
[----:B------:R-:W-:Y:S01]  /*05e0*/  IMAD.MOV.U32 R21, RZ, RZ, R16 ;  /* 0x000000ffff157224 */ /* 0x000fe200078e0010 */
[----:B------:R-:W2:Y:S02]  /*05f0*/  LDCU UR12, c[0x0][0x3a4] ;  /* 0x00007480ff0c77ac */ /* 0x000ea40008000800 */
[----:B------:R-:W-:-:S02]  /*0600*/  LEA.HI.X.SX32 R15, R15, R18, 0x1, P0 ;  /* 0x000000120f0f7211 */ /* 0x000fc400000f0eff */
[----:B------:R-:W-:Y:S01]  /*0610*/  IADD3 R18, P0, PT, R7, R22, RZ ;  /* 0x0000001607127210 */ /* 0x000fe20007f1e0ff */
[----:B------:R-:W3:Y:S03]  /*0620*/  LDCU.64 UR8, c[0x0][0x388] ;  /* 0x00007100ff0877ac */ /* 0x000ee60008000a00 */
[----:B------:R-:W-:Y:S01]  /*0630*/  LEA.HI.X.SX32 R22, R22, RZ, 0x1, P0 ;  /* 0x000000ff16167211 */ /* 0x000fe200000f0eff */
[----:B------:R-:W4:Y:S01]  /*0640*/  LDCU.64 UR10, c[0x0][0x380] ;  /* 0x00007000ff0a77ac */ /* 0x000f220008000a00 */
[----:B------:R-:W-:Y:S01]  /*0650*/  UMOV UR4, URZ ;  /* 0x000000ff00047c82 */ /* 0x000fe20008000000 */
[C---:B0-----:R-:W-:Y:S02]  /*0660*/  LEA R4, R6.reuse, R4, 0x18 ;  /* 0x0000000406047211 */ /* 0x041fe400078ec0ff */
[----:B------:R-:W-:-:S03]  /*0670*/  LEA R6, R6, R5, 0x18 ;  /* 0x0000000506067211 */ /* 0x000fc600078ec0ff */
[C---:B------:R-:W-:Y:S02]  /*0680*/  IMAD R5, R12.reuse, 0x44, R4 ;  /* 0x000000440c057824 */ /* 0x040fe400078e0204 */
[----:B------:R-:W-:Y:S02]  /*0690*/  IMAD R23, R12, 0x44, R6 ;  /* 0x000000440c177824 */ /* 0x000fe400078e0206 */
[----:B------:R-:W-:Y:S01]  /*06a0*/  IMAD R17, R17, 0x44, R4 ;  /* 0x0000004411117824 */ /* 0x000fe200078e0204 */
[C---:B------:R-:W-:Y:S01]  /*06b0*/  LEA R20, R16.reuse, R5, 0x2 ;  /* 0x0000000510147211 */ /* 0x040fe200078e10ff */
[----:B------:R-:W-:Y:S02]  /*06c0*/  IMAD R19, R19, 0x44, R6 ;  /* 0x0000004413137824 */ /* 0x000fe400078e0206 */
[----:B-1234-:R-:W-:-:S07]  /*06d0*/  IMAD R23, R16, 0x4, R23 ;  /* 0x0000000410177824 */ /* 0x01efce00078e0217 */
.L_x_162:
[----:B------:R-:W-:Y:S01]  /*06e0*/  ISETP.GE.AND P0, PT, R21, R9, PT ;  /* 0x000000091500720c */ /* 0x000fe20003f06270 */
[----:B------:R-:W-:-:S12]  /*06f0*/  BSSY.RECONVERGENT B0, `(.L_x_159) ;  /* 0x000004d000007945 */ /* 0x000fd80003800200 */
[----:B0-----:R-:W-:Y:S05]  /*0700*/  @!P0 BRA `(.L_x_160) ;  /* 0x0000000000108947 */ /* 0x001fea0003800000 */
[----:B------:R-:W-:-:S13]  /*0710*/  ISETP.GE.U32.AND P0, PT, R12, 0x10, PT ;  /* 0x000000100c00780c */ /* 0x000fda0003f06070 */
[----:B------:R-:W-:Y:S05]  /*0720*/  @P0 BRA `(.L_x_161) ;  /* 0x0000000400240947 */ /* 0x000fea0003800000 */
[----:B------:R0:W-:Y:S01]  /*0730*/  STS [R20], RZ ;  /* 0x000000ff14007388 */ /* 0x0001e20000000800 */
[----:B------:R-:W-:Y:S05]  /*0740*/  BRA `(.L_x_161) ;  /* 0x00000004001c7947 */ /* 0x000fea0003800000 */
.L_x_160:
[----:B------:R-:W-:-:S13]  /*0750*/  ISETP.GT.U32.AND P0, PT, R12, 0xf, PT ;  /* 0x0000000f0c00780c */ /* 0x000fda0003f04070 */
[----:B------:R-:W-:Y:S05]  /*0760*/  @P0 BRA `(.L_x_161) ;  /* 0x0000000400140947 */ /* 0x000fea0003800000 */
[----:B------:R-:W-:Y:S01]  /*0770*/  IABS R7, R8 ;  /* 0x0000000800077213 */ /* 0x000fe20000000000 */
[----:B------:R-:W0:Y:S03]  /*0780*/  LDC R6, c[0x0][0x3b0] ;  /* 0x0000ec00ff067b82 */ /* 0x000e260000000800 */
[----:B------:R-:W1:Y:S08]  /*0790*/  I2F.RP R25, R7 ;  /* 0x0000000700197306 */ /* 0x000e700000209400 */
[----:B-1----:R-:W1:Y:S01]  /*07a0*/  MUFU.RCP R25, R25 ;  /* 0x0000001900197308 */ /* 0x002e620000001000 */
[----:B0-----:R-:W-:-:S02]  /*07b0*/  IABS R24, R6 ;  /* 0x0000000600187213 */ /* 0x001fc40000000000 */
[----:B-1----:R-:W-:Y:S02]  /*07c0*/  IADD3 R26, PT, PT, R25, 0xffffffe, RZ ;  /* 0x0ffffffe191a7810 */ /* 0x002fe40007ffe0ff */
[----:B------:R-:W-:-:S03]  /*07d0*/  IABS R25, R8 ;  /* 0x0000000800197213 */ /* 0x000fc60000000000 */
[----:B------:R0:W1:Y:S02]  /*07e0*/  F2I.FTZ.U32.TRUNC.NTZ R5, R26 ;  /* 0x0000001a00057305 */ /* 0x000064000021f000 */
[----:B------:R-:W-:Y:S01]  /*07f0*/  IMAD.MOV R28, RZ, RZ, -R25 ;  /* 0x000000ffff1c7224 */ /* 0x000fe200078e0a19 */
[----:B0-----:R-:W-:Y:S01]  /*0800*/  IABS R26, R21 ;  /* 0x00000015001a7213 */ /* 0x001fe20000000000 */
[----:B-1----:R-:W-:-:S04]  /*0810*/  IMAD.MOV R4, RZ, RZ, -R5 ;  /* 0x000000ffff047224 */ /* 0x002fc800078e0a05 */
[----:B------:R-:W-:Y:S01]  /*0820*/  IMAD R27, R4, R7, RZ ;  /* 0x00000007041b7224 */ /* 0x000fe200078e02ff */
[----:B------:R-:W-:-:S05]  /*0830*/  MOV R4, RZ ;  /* 0x000000ff00047202 */ /* 0x000fca0000000f00 */
[----:B------:R-:W-:Y:S02]  /*0840*/  IMAD.HI.U32 R5, R5, R27, R4 ;  /* 0x0000001b05057227 */ /* 0x000fe400078e0004 */
[----:B------:R-:W0:Y:S04]  /*0850*/  I2F.RP R27, R24 ;  /* 0x00000018001b7306 */ /* 0x000e280000209400 */
[----:B------:R-:W-:-:S04]  /*0860*/  IMAD.HI.U32 R25, R5, R26, RZ ;  /* 0x0000001a05197227 */ /* 0x000fc800078e00ff */
[----:B------:R-:W-:-:S05]  /*0870*/  IMAD R26, R25, R28, R26 ;  /* 0x0000001c191a7224 */ /* 0x000fca00078e021a */
[----:B------:R-:W-:Y:S01]  /*0880*/  ISETP.GT.U32.AND P2, PT, R7, R26, PT ;  /* 0x0000001a0700720c */ /* 0x000fe20003f44070 */
[----:B0-----:R-:W0:-:S12]  /*0890*/  MUFU.RCP R4, R27 ;  /* 0x0000001b00047308 */ /* 0x001e180000001000 */
[-C--:B------:R-:W-:Y:S02]  /*08a0*/  @!P2 IADD3 R26, PT, PT, R26, -R7.reuse, RZ ;  /* 0x800000071a1aa210 */ /* 0x080fe40007ffe0ff */
[----:B------:R-:W-:Y:S02]  /*08b0*/  @!P2 IADD3 R25, PT, PT, R25, 0x1, RZ ;  /* 0x000000011919a810 */ /* 0x000fe40007ffe0ff */
[----:B------:R-:W-:Y:S02]  /*08c0*/  ISETP.GE.U32.AND P0, PT, R26, R7, PT ;  /* 0x000000071a00720c */ /* 0x000fe40003f06070 */
[----:B0-----:R-:W-:Y:S01]  /*08d0*/  IADD3 R5, PT, PT, R4, 0xffffffe, RZ ;  /* 0x0ffffffe04057810 */ /* 0x001fe20007ffe0ff */
[----:B------:R-:W-:Y:S01]  /*08e0*/  IMAD.MOV.U32 R4, RZ, RZ, RZ ;  /* 0x000000ffff047224 */ /* 0x000fe200078e00ff */
[----:B------:R-:W-:-:S04]  /*08f0*/  ISETP.NE.AND P2, PT, R8, RZ, PT ;  /* 0x000000ff0800720c */ /* 0x000fc80003f45270 */
[----:B------:R-:W0:Y:S05]  /*0900*/  F2I.FTZ.U32.TRUNC.NTZ R5, R5 ;  /* 0x0000000500057305 */ /* 0x000e2a000021f000 */
[----:B------:R-:W-:Y:S02]  /*0910*/  @P0 VIADD R25, R25, 0x1 ;  /* 0x0000000119190836 */ /* 0x000fe40000000000 */
[----:B0-----:R-:W-:-:S04]  /*0920*/  IMAD.MOV R27, RZ, RZ, -R5 ;  /* 0x000000ffff1b7224 */ /* 0x001fc800078e0a05 */
[----:B------:R-:W-:-:S04]  /*0930*/  IMAD R7, R27, R24, RZ ;  /* 0x000000181b077224 */ /* 0x000fc800078e02ff */
[----:B------:R-:W-:Y:S01]  /*0940*/  IMAD.HI.U32 R7, R5, R7, R4 ;  /* 0x0000000705077227 */ /* 0x000fe200078e0004 */
[----:B------:R-:W-:-:S04]  /*0950*/  LOP3.LUT R4, R21, R8, RZ, 0x3c, !PT ;  /* 0x0000000815047212 */ /* 0x000fc800078e3cff */
[----:B------:R-:W-:-:S13]  /*0960*/  ISETP.GE.AND P1, PT, R4, RZ, PT ;  /* 0x000000ff0400720c */ /* 0x000fda0003f26270 */
[----:B------:R-:W-:Y:S02]  /*0970*/  @!P1 IADD3 R25, PT, PT, -R25, RZ, RZ ;  /* 0x000000ff19199210 */ /* 0x000fe40007ffe1ff */
[----:B------:R-:W-:-:S05]  /*0980*/  @!P2 LOP3.LUT R25, RZ, R8, RZ, 0x33, !PT ;  /* 0x00000008ff19a212 */ /* 0x000fca00078e33ff */
[----:B------:R-:W-:-:S04]  /*0990*/  IMAD.MOV R5, RZ, RZ, -R25 ;  /* 0x000000ffff057224 */ /* 0x000fc800078e0a19 */
        /* <DEDUP_REMOVED lines=8> */
[----:B------:R-:W-:Y:S01]  /*0a20*/  @!P2 IMAD.IADD R27, R27, 0x1, -R24 ;  /* 0x000000011b1ba824 */ /* 0x000fe200078e0a18 */
[----:B------:R-:W-:Y:S02]  /*0a30*/  @!P2 IADD3 R7, PT, PT, R7, 0x1, RZ ;  /* 0x000000010707a810 */ /* 0x000fe40007ffe0ff */
[----:B------:R-:W-:Y:S02]  /*0a40*/  ISETP.NE.AND P2, PT, R6, RZ, PT ;  /* 0x000000ff0600720c */ /* 0x000fe40003f45270 */
[----:B------:R-:W-:Y:S01]  /*0a50*/  ISETP.GE.U32.AND P0, PT, R27, R24, PT ;  /* 0x000000181b00720c */ /* 0x000fe20003f06070 */
[----:B------:R-:W-:-:S12]  /*0a60*/  IMAD R24, R25, R10, R13 ;  /* 0x0000000a19187224 */ /* 0x000fd800078e020d */
[----:B------:R-:W-:-:S05]  /*0a70*/  @P0 VIADD R7, R7, 0x1 ;  /* 0x0000000107070836 */ /* 0x000fca0000000000 */
[----:B------:R-:W-:Y:S02]  /*0a80*/  @!P1 IADD3 R7, PT, PT, -R7, RZ, RZ ;  /* 0x000000ff07079210 */ /* 0x000fe40007ffe1ff */
[----:B------:R-:W-:-:S05]  /*0a90*/  @!P2 LOP3.LUT R7, RZ, R6, RZ, 0x33, !PT ;  /* 0x00000006ff07a212 */ /* 0x000fca00078e33ff */
[--C-:B------:R-:W-:Y:S02]  /*0aa0*/  IMAD.MOV R4, RZ, RZ, -R7.reuse ;  /* 0x000000ffff047224 */ /* 0x100fe400078e0a07 */
[----:B------:R-:W-:Y:S02]  /*0ab0*/  IMAD R7, R0, UR5, R7 ;  /* 0x0000000500077c24 */ /* 0x000fe4000f8e0207 */
[----:B------:R-:W-:-:S05]  /*0ac0*/  IMAD R5, R6, R4, R5 ;  /* 0x0000000406057224 */ /* 0x000fca00078e0205 */
[----:B------:R-:W-:Y:S01]  /*0ad0*/  IADD3 R4, PT, PT, R24, R5, RZ ;  /* 0x0000000518047210 */ /* 0x000fe20007ffe0ff */
[----:B------:R-:W-:-:S04]  /*0ae0*/  VIADD R5, R16, UR4 ;  /* 0x0000000410057c36 */ /* 0x000fc80008000000 */
[----:B------:R-:W-:Y:S01]  /*0af0*/  IMAD R7, R7, UR12, R4 ;  /* 0x0000000c07077c24 */ /* 0x000fe2000f8e0204 */
[----:B------:R-:W-:-:S04]  /*0b00*/  IADD3 R5, P0, PT, R5, R18, RZ ;  /* 0x0000001205057210 */ /* 0x000fc80007f1e0ff */
[----:B------:R-:W-:Y:S02]  /*0b10*/  IADD3 R24, P1, PT, R7, R14, RZ ;  /* 0x0000000e07187210 */ /* 0x000fe40007f3e0ff */
[----:B------:R-:W-:Y:S02]  /*0b20*/  IADD3.X R26, PT, PT, RZ, R22, RZ, P0, !PT ;  /* 0x00000016ff1a7210 */ /* 0x000fe400007fe4ff */
[----:B------:R-:W-:Y:S02]  /*0b30*/  LEA R4, P0, R5, UR8, 0x2 ;  /* 0x0000000805047c11 */ /* 0x000fe4000f8010ff */
[----:B------:R-:W-:Y:S02]  /*0b40*/  LEA.HI.X.SX32 R7, R7, R15, 0x1, P1 ;  /* 0x0000000f07077211 */ /* 0x000fe400008f0eff */
[----:B------:R-:W-:Y:S02]  /*0b50*/  LEA R6, P1, R24, UR10, 0x2 ;  /* 0x0000000a18067c11 */ /* 0x000fe4000f8210ff */
[----:B------:R-:W-:-:S02]  /*0b60*/  LEA.HI.X R5, R5, UR9, R26, 0x2, P0 ;  /* 0x0000000905057c11 */ /* 0x000fc400080f141a */
[----:B------:R-:W-:-:S04]  /*0b70*/  LEA.HI.X R7, R24, UR11, R7, 0x2, P1 ;  /* 0x0000000b18077c11 */ /* 0x000fc800088f1407 */
[----:B------:R-:W2:Y:S04]  /*0b80*/  LDG.E R5, desc[UR6][R4.64] ;  /* 0x0000000604057981 */ /* 0x000ea8000c1e1900 */
[----:B------:R-:W3:Y:S04]  /*0b90*/  LDG.E R6, desc[UR6][R6.64] ;  /* 0x0000000606067981 */ /* 0x000ee8000c1e1900 */
[----:B--2---:R1:W-:Y:S04]  /*0ba0*/  STS [R20], R5 ;  /* 0x0000000514007388 */ /* 0x0043e80000000800 */
[----:B---3--:R1:W-:Y:S02]  /*0bb0*/  STS [R23], R6 ;  /* 0x0000000617007388 */ /* 0x0083e40000000800 */
.L_x_161:
[----:B------:R-:W-:Y:S05]  /*0bc0*/  BSYNC.RECONVERGENT B0 ;  /* 0x0000000000007941 */ /* 0x000fea0003800200 */
.L_x_159:
[----:B------:R-:W-:Y:S01]  /*0bd0*/  BAR.SYNC.DEFER_BLOCKING 0x0 ;  /* 0x0000000000007b1d */ /* 0x000fe20000010000 */
[----:B------:R-:W-:Y:S01]  /*0be0*/  UIADD3 UR4, UPT, UPT, UR4, 0x10, URZ ;  /* 0x0000001004047890 */ /* 0x000fe2000fffe0ff */
[----:B------:R-:W-:-:S05]  /*0bf0*/  IADD3 R21, PT, PT, R21, 0x10, RZ ;  /* 0x0000001015157810 */ /* 0x000fca0007ffe0ff */
[----:B------:R-:W-:Y:S01]  /*0c00*/  ISETP.LE.AND P0, PT, R9, UR4, PT ;  /* 0x0000000409007c0c */ /* 0x000fe2000bf03270 */
[----:B-1----:R-:W-:Y:S04]  /*0c10*/  LDS R6, [R19] ;  /* 0x0000000013067984 */ /* 0x002fe80000000800 */
[----:B------:R-:W1:Y:S04]  /*0c20*/  LDS R7, [R17] ;  /* 0x0000000011077984 */ /* 0x000e680000000800 */
[----:B------:R-:W-:Y:S04]  /*0c30*/  LDS R24, [R19+0x4] ;  /* 0x0000040013187984 */ /* 0x000fe80000000800 */
[----:B------:R-:W2:Y:S04]  /*0c40*/  LDS R25, [R17+0x4] ;  /* 0x0000040011197984 */ /* 0x000ea80000000800 */
[----:B------:R-:W-:Y:S04]  /*0c50*/  LDS R4, [R19+0x8] ;  /* 0x0000080013047984 */ /* 0x000fe80000000800 */
[----:B------:R-:W3:Y:S01]  /*0c60*/  LDS R5, [R17+0x8] ;  /* 0x0000080011057984 */ /* 0x000ee20000000800 */
[----:B-1----:R-:W-:-:S03]  /*0c70*/  FFMA R11, R6, R7, R11 ;  /* 0x00000007060b7223 */ /* 0x002fc6000000000b */
[----:B------:R-:W-:Y:S04]  /*0c80*/  LDS R6, [R19+0xc] ;  /* 0x00000c0013067984 */ /* 0x000fe80000000800 */
[----:B------:R-:W1:Y:S01]  /*0c90*/  LDS R7, [R17+0xc] ;  /* 0x00000c0011077984 */ /* 0x000e620000000800 */
[----:B--2---:R-:W-:-:S03]  /*0ca0*/  FFMA R25, R24, R25, R11 ;  /* 0x0000001918197223 */ /* 0x004fc6000000000b */
[----:B------:R-:W-:Y:S04]  /*0cb0*/  LDS R24, [R19+0x10] ;  /* 0x0000100013187984 */ /* 0x000fe80000000800 */
[----:B------:R-:W2:Y:S01]  /*0cc0*/  LDS R11, [R17+0x10] ;  /* 0x00001000110b7984 */ /* 0x000ea20000000800 */
[----:B---3--:R-:W-:-:S03]  /*0cd0*/  FFMA R25, R4, R5, R25 ;  /* 0x0000000504197223 */ /* 0x008fc60000000019 */
        /* <DEDUP_REMOVED lines=32> */
[----:B--2---:R-:W-:-:S04]  /*0ee0*/  FFMA R6, R11, R24, R6 ;  /* 0x000000180b067223 */ /* 0x004fc80000000006 */
[----:B---3--:R-:W-:-:S04]  /*0ef0*/  FFMA R4, R25, R4, R6 ;  /* 0x0000000419047223 */ /* 0x008fc80000000006 */
[----:B-1----:R-:W-:Y:S01]  /*0f00*/  FFMA R11, R5, R7, R4 ;  /* 0x00000007050b7223 */ /* 0x002fe20000000004 */
[----:B------:R-:W-:Y:S06]  /*0f10*/  BAR.SYNC.DEFER_BLOCKING 0x0 ;  /* 0x0000000000007b1d */ /* 0x000fec0000010000 */
[----:B------:R-:W-:Y:S05]  /*0f20*/  @!P0 BRA `(.L_x_162) ;  /* 0xfffffff400ec8947 */ /* 0x000fea000383ffff */
.L_x_158:
[----:B------:R-:W-:Y:S01]  /*0f30*/  STG.E desc[UR6][R2.64], R11 ;  /* 0x0000000b02007986 */ /* 0x000fe2000c101906 */
[----:B------:R-:W-:Y:S05]  /*0f40*/  EXIT ;  /* 0x000000000000794d */ /* 0x000fea0003800000 */
.L_x_163:
        /* <DEDUP_REMOVED lines=11> */
.L_x_178:


//--------------------- .nv.shared._Z20conv2d_update_outputILi16ELi16ELi16ELi4ELi16EEvPfS0_S0_iiiiiiiiiii --------------------------
	.section	.nv.shared._Z20conv2d_update_outputILi16ELi16ELi16ELi4ELi16EEvPfS0_S0_iiiiiiiiiii,"aw",@nobits
	.sectionflags	@""
	.align	4
.nv.shared._Z20conv2d_update_outputILi16ELi16ELi16ELi4ELi16EEvPfS0_S0_iiiiiiiiiii:
	.zero		22784


//--------------------- .nv.shared.reserved.0     --------------------------
	.section	.nv.shared.reserved.0,"aw",@nobits
	.weak		__nv_reservedSMEM_offset_0_alias
	.size		__nv_reservedSMEM_offset_0_alias, 0, 64
	.other		__nv_reservedSMEM_offset_0_alias,@"STO_CUDA_RESERVED_SHARED STV_DEFAULT"
__nv_reservedSMEM_offset_0_alias:
	.zero		0
	.zero		64


//--------------------- .nv.shared._Z20conv2d_update_outputILi16ELi16ELi16ELi2ELi16EEvPfS0_S0_iiiiiiiiiii --------------------------
	.section	.nv.shared._Z20conv2d_update_outputILi16ELi16ELi16ELi2ELi16EEvPfS0_S0_iiiiiiiiiii,"aw",@nobits
	.sectionflags	@""
	.align	4
.nv.shared._Z20conv2d_update_outputILi16ELi16ELi16ELi2ELi16EEvPfS0_S0_iiiiiiiiiii:
	.zero		20608


//--------------------- .nv.shared._Z20conv2d_update_outputILi16ELi16ELi16ELi1ELi16EEvPfS0_S0_iiiiiiiiiii --------------------------
	.section	.nv.shared._Z20conv2d_update_outputILi16ELi16ELi16ELi1ELi16EEvPfS0_S0_iiiiiiiiiii,"aw",@nobits
	.sectionflags	@""
	.align	4
.nv.shared._Z20conv2d_update_outputILi16ELi16ELi16ELi1ELi16EEvPfS0_S0_iiiiiiiiiii:
	.zero		19520


//--------------------- .nv.shared._Z20conv2d_update_outputILi16ELi16ELi8ELi4ELi16EEvPfS0_S0_iiiiiiiiiii --------------------------
	.section	.nv.shared._Z20conv2d_update_outputILi16ELi16ELi8ELi4ELi16EEvPfS0_S0_iiiiiiiiiii,"aw",@nobits
	.sectionflags	@""
	.align	4
.nv.shared._Z20conv2d_update_outputILi16ELi16ELi8ELi4ELi16EEvPfS0_S0_iiiiiiiiiii:
	.zero		14080


//--------------------- .nv.shared._Z20conv2d_update_outputILi16ELi16ELi8ELi2ELi16EEvPfS0_S0_iiiiiiiiiii --------------------------
	.section	.nv.shared._Z20conv2d_update_outputILi16ELi16ELi8ELi2ELi16EEvPfS0_S0_iiiiiiiiiii,"aw",@nobits
	.sectionflags	@""
	.align	4
.nv.shared._Z20conv2d_update_outputILi16ELi16ELi8ELi2ELi16EEvPfS0_S0_iiiiiiiiiii:
	.zero		11904


//--------------------- .nv.shared._Z20conv2d_update_outputILi16ELi16ELi8ELi1ELi16EEvPfS0_S0_iiiiiiiiiii --------------------------
	.section	.nv.shared._Z20conv2d_update_outputILi16ELi16ELi8ELi1ELi16EEvPfS0_S0_iiiiiiiiiii,"aw",@nobits
	.sectionflags	@""
	.align	4
.nv.shared._Z20conv2d_update_outputILi16ELi16ELi8ELi1ELi16EEvPfS0_S0_iiiiiiiiiii:
	.zero		10816


//--------------------- .nv.shared._Z20conv2d_update_outputILi16ELi16ELi4ELi4ELi16EEvPfS0_S0_iiiiiiiiiii --------------------------
	.section	.nv.shared._Z20conv2d_update_outputILi16ELi16ELi4ELi4ELi16EEvPfS0_S0_iiiiiiiiiii,"aw",@nobits
	.sectionflags	@""
	.align	4
.nv.shared._Z20conv2d_update_outputILi16ELi16ELi4ELi4ELi16EEvPfS0_S0_iiiiiiiiiii:
	.zero		9728


//--------------------- .nv.shared._Z20conv2d_update_outputILi16ELi16ELi4ELi2ELi16EEvPfS0_S0_iiiiiiiiiii --------------------------
	.section	.nv.shared._Z20conv2d_update_outputILi16ELi16ELi4ELi2ELi16EEvPfS0_S0_iiiiiiiiiii,"aw",@nobits
	.sectionflags	@""
	.align	4
.nv.shared._Z20conv2d_update_outputILi16ELi16ELi4ELi2ELi16EEvPfS0_S0_iiiiiiiiiii:
	.zero		7552


//--------------------- .nv.shared._Z20conv2d_update_outputILi16ELi16ELi4ELi1ELi16EEvPfS0_S0_iiiiiiiiiii --------------------------
	.section	.nv.shared._Z20conv2d_update_outputILi16ELi16ELi4ELi1ELi16EEvPfS0_S0_iiiiiiiiiii,"aw",@nobits
	.sectionflags	@""
	.align	4
.nv.shared._Z20conv2d_update_outputILi16ELi16ELi4ELi1ELi16EEvPfS0_S0_iiiiiiiiiii:
	.zero		6464


//--------------------- .nv.shared._Z20conv2d_update_outputILi16ELi16ELi2ELi4ELi16EEvPfS0_S0_iiiiiiiiiii --------------------------
	.section	.nv.shared._Z20conv2d_update_outputILi16ELi16ELi2ELi4ELi16EEvPfS0_S0_iiiiiiiiiii,"aw",@nobits
	.sectionflags	@""
	.align	4
.nv.shared._Z20conv2d_update_outputILi16ELi16ELi2ELi4ELi16EEvPfS0_S0_iiiiiiiiiii:
	.zero		7552


//--------------------- .nv.shared._Z20conv2d_update_outputILi16ELi16ELi2ELi2ELi16EEvPfS0_S0_iiiiiiiiiii --------------------------
	.section	.nv.shared._Z20conv2d_update_outputILi16ELi16ELi2ELi2ELi16EEvPfS0_S0_iiiiiiiiiii,"aw",@nobits
	.sectionflags	@""
	.align	4
.nv.shared._Z20conv2d_update_outputILi16ELi16ELi2ELi2ELi16EEvPfS0_S0_iiiiiiiiiii:
	.zero		5376


//--------------------- .nv.shared._Z20conv2d_update_outputILi16ELi16ELi2ELi1ELi16EEvPfS0_S0_iiiiiiiiiii --------------------------
	.section	.nv.shared._Z20conv2d_update_outputILi16ELi16ELi2ELi1ELi16EEvPfS0_S0_iiiiiiiiiii,"aw",@nobits
	.sectionflags	@""
	.align	4
.nv.shared._Z20conv2d_update_outputILi16ELi16ELi2ELi1ELi16EEvPfS0_S0_iiiiiiiiiii:
	.zero		4288


//--------------------- .nv.shared._Z20conv2d_update_outputILi16ELi16ELi1ELi4ELi16EEvPfS0_S0_iiiiiiiiiii --------------------------
	.section	.nv.shared._Z20conv2d_update_outputILi16ELi16ELi1ELi4ELi16EEvPfS0_S0_iiiiiiiiiii,"aw",@nobits
	.sectionflags	@""
	.align	4
.nv.shared._Z20conv2d_update_outputILi16ELi16ELi1ELi4ELi16EEvPfS0_S0_iiiiiiiiiii:
	.zero		6464


//--------------------- .nv.shared._Z20conv2d_update_outputILi16ELi16ELi1ELi2ELi16EEvPfS0_S0_iiiiiiiiiii --------------------------
	.section	.nv.shared._Z20conv2d_update_outputILi16ELi16ELi1ELi2ELi16EEvPfS0_S0_iiiiiiiiiii,"aw",@nobits
	.sectionflags	@""
	.align	4
.nv.shared._Z20conv2d_update_outputILi16ELi16ELi1ELi2ELi16EEvPfS0_S0_iiiiiiiiiii:
	.zero		4288


//--------------------- .nv.shared._Z20conv2d_update_outputILi16ELi16ELi1ELi1ELi16EEvPfS0_S0_iiiiiiiiiii --------------------------
	.section	.nv.shared._Z20conv2d_update_outputILi16ELi16ELi1ELi1ELi16EEvPfS0_S0_iiiiiiiiiii,"aw",@nobits
	.sectionflags	@""
	.align	4
.nv.shared._Z20conv2d_update_outputILi16ELi16ELi1ELi1ELi16EEvPfS0_S0_iiiiiiiiiii:
	.zero		3200


//--------------------- .nv.constant0._Z20conv2d_update_outputILi16ELi16ELi16ELi4ELi16EEvPfS0_S0_iiiiiiiiiii --------------------------
	.section	.nv.constant0._Z20conv2d_update_outputILi16ELi16ELi16ELi4ELi16EEvPfS0_S0_iiiiiiiiiii,"a",@progbits
	.sectionflags	@""
	.align	4
.nv.constant0._Z20conv2d_update_outputILi16ELi16ELi16ELi4ELi16EEvPfS0_S0_iiiiiiiiiii:
	.zero		964


//--------------------- .nv.constant0._Z20conv2d_update_outputILi16ELi16ELi16ELi2ELi16EEvPfS0_S0_iiiiiiiiiii --------------------------
	.section	.nv.constant0._Z20conv2d_update_outputILi16ELi16ELi16ELi2ELi16EEvPfS0_S0_iiiiiiiiiii,"a",@progbits
	.sectionflags	@""
	.align	4
.nv.constant0._Z20conv2d_update_outputILi16ELi16ELi16ELi2ELi16EEvPfS0_S0_iiiiiiiiiii:
	.zero		964


//--------------------- .nv.constant0._Z20conv2d_update_outputILi16ELi16ELi16ELi1ELi16EEvPfS0_S0_iiiiiiiiiii --------------------------
	.section	.nv.constant0._Z20conv2d_update_outputILi16ELi16ELi16ELi1ELi16EEvPfS0_S0_iiiiiiiiiii,"a",@progbits
	.sectionflags	@""
	.align	4
.nv.constant0._Z20conv2d_update_outputILi16ELi16ELi16ELi1ELi16EEvPfS0_S0_iiiiiiiiiii:
	.zero		964


//--------------------- .nv.constant0._Z20conv2d_update_outputILi16ELi16ELi8ELi4ELi16EEvPfS0_S0_iiiiiiiiiii --------------------------
	.section	.nv.constant0._Z20conv2d_update_outputILi16ELi16ELi8ELi4ELi16EEvPfS0_S0_iiiiiiiiiii,"a",@progbits
	.sectionflags	@""
	.align	4
.nv.constant0._Z20conv2d_update_outputILi16ELi16ELi8ELi4ELi16EEvPfS0_S0_iiiiiiiiiii:
	.zero		964


//--------------------- .nv.constant0._Z20conv2d_update_outputILi16ELi16ELi8ELi2ELi16EEvPfS0_S0_iiiiiiiiiii --------------------------
	.section	.nv.constant0._Z20conv2d_update_outputILi16ELi16ELi8ELi2ELi16EEvPfS0_S0_iiiiiiiiiii,"a",@progbits
	.sectionflags	@""
	.align	4
.nv.constant0._Z20conv2d_update_outputILi16ELi16ELi8ELi2ELi16EEvPfS0_S0_iiiiiiiiiii:
	.zero		964


//--------------------- .nv.constant0._Z20conv2d_update_outputILi16ELi16ELi8ELi1ELi16EEvPfS0_S0_iiiiiiiiiii --------------------------
	.section	.nv.constant0._Z20conv2d_update_outputILi16ELi16ELi8ELi1ELi16EEvPfS0_S0_iiiiiiiiiii,"a",@progbits
	.sectionflags	@""
	.align	4
.nv.constant0._Z20conv2d_update_outputILi16ELi16ELi8ELi1ELi16EEvPfS0_S0_iiiiiiiiiii:
	.zero		964


//--------------------- .nv.constant0._Z20conv2d_update_outputILi16ELi16ELi4ELi4ELi16EEvPfS0_S0_iiiiiiiiiii --------------------------
	.section	.nv.constant0._Z20conv2d_update_outputILi16ELi16ELi4ELi4ELi16EEvPfS0_S0_iiiiiiiiiii,"a",@progbits
	.sectionflags	@""
	.align	4
.nv.constant0._Z20conv2d_update_outputILi16ELi16ELi4ELi4ELi16EEvPfS0_S0_iiiiiiiiiii:
	.zero		964


//--------------------- .nv.constant0._Z20conv2d_update_outputILi16ELi16ELi4ELi2ELi16EEvPfS0_S0_iiiiiiiiiii --------------------------
	.section	.nv.constant0._Z20conv2d_update_outputILi16ELi16ELi4ELi2ELi16EEvPfS0_S0_iiiiiiiiiii,"a",@progbits
	.sectionflags	@""
	.align	4
.nv.constant0._Z20conv2d_update_outputILi16ELi16ELi4ELi2ELi16EEvPfS0_S0_iiiiiiiiiii:
	.zero		964


//--------------------- .nv.constant0._Z20conv2d_update_outputILi16ELi16ELi4ELi1ELi16EEvPfS0_S0_iiiiiiiiiii --------------------------
	.section	.nv.constant0._Z20conv2d_update_outputILi16ELi16ELi4ELi1ELi16EEvPfS0_S0_iiiiiiiiiii,"a",@progbits
	.sectionflags	@""
	.align	4
.nv.constant0._Z20conv2d_update_outputILi16ELi16ELi4ELi1ELi16EEvPfS0_S0_iiiiiiiiiii:
	.zero		964


//--------------------- .nv.constant0._Z20conv2d_update_outputILi16ELi16ELi2ELi4ELi16EEvPfS0_S0_iiiiiiiiiii --------------------------
	.section	.nv.constant0._Z20conv2d_update_outputILi16ELi16ELi2ELi4ELi16EEvPfS0_S0_iiiiiiiiiii,"a",@progbits
	.sectionflags	@""
	.align	4
.nv.constant0._Z20conv2d_update_outputILi16ELi16ELi2ELi4ELi16EEvPfS0_S0_iiiiiiiiiii:
	.zero		964


//--------------------- .nv.constant0._Z20conv2d_update_outputILi16ELi16ELi2ELi2ELi16EEvPfS0_S0_iiiiiiiiiii --------------------------
	.section	.nv.constant0._Z20conv2d_update_outputILi16ELi16ELi2ELi2ELi16EEvPfS0_S0_iiiiiiiiiii,"a",@progbits
	.sectionflags	@""
	.align	4
.nv.constant0._Z20conv2d_update_outputILi16ELi16ELi2ELi2ELi16EEvPfS0_S0_iiiiiiiiiii:
	.zero		964


//--------------------- .nv.constant0._Z20conv2d_update_outputILi16ELi16ELi2ELi1ELi16EEvPfS0_S0_iiiiiiiiiii --------------------------
	.section	.nv.constant0._Z20conv2d_update_outputILi16ELi16ELi2ELi1ELi16EEvPfS0_S0_iiiiiiiiiii,"a",@progbits
	.sectionflags	@""
	.align	4
.nv.constant0._Z20conv2d_update_outputILi16ELi16ELi2ELi1ELi16EEvPfS0_S0_iiiiiiiiiii:
	.zero		964


//--------------------- .nv.constant0._Z20conv2d_update_outputILi16ELi16ELi1ELi4ELi16EEvPfS0_S0_iiiiiiiiiii --------------------------
	.section	.nv.constant0._Z20conv2d_update_outputILi16ELi16ELi1ELi4ELi16EEvPfS0_S0_iiiiiiiiiii,"a",@progbits
	.sectionflags	@""
	.align	4
.nv.constant0._Z20conv2d_update_outputILi16ELi16ELi1ELi4ELi16EEvPfS0_S0_iiiiiiiiiii:
	.zero		964


//--------------------- .nv.constant0._Z20conv2d_update_outputILi16ELi16ELi1ELi2ELi16EEvPfS0_S0_iiiiiiiiiii --------------------------
	.section	.nv.constant0._Z20conv2d_update_outputILi16ELi16ELi1ELi2ELi16EEvPfS0_S0_iiiiiiiiiii,"a",@progbits
	.sectionflags	@""
	.align	4
.nv.constant0._Z20conv2d_update_outputILi16ELi16ELi1ELi2ELi16EEvPfS0_S0_iiiiiiiiiii:
	.zero		964


//--------------------- .nv.constant0._Z20conv2d_update_outputILi16ELi16ELi1ELi1ELi16EEvPfS0_S0_iiiiiiiiiii --------------------------
	.section	.nv.constant0._Z20conv2d_update_outputILi16ELi16ELi1ELi1ELi16EEvPfS0_S0_iiiiiiiiiii,"a",@progbits
	.sectionflags	@""
	.align	4
.nv.constant0._Z20conv2d_update_outputILi16ELi16ELi1ELi1ELi16EEvPfS0_S0_iiiiiiiiiii:
	.zero		964


//--------------------- SYMBOLS --------------------------

	.type		.nv.reservedSmem.offset0,@object
	.size		.nv.reservedSmem.offset0,0x4
	.type		.nv.reservedSmem.cap,@object
	.size		.nv.reservedSmem.cap,0x4
